def matmul_kernel(
    a_ptr,
    b_ptr,
    c_ptr,
    M,
    N,
    K,
    stride_am,
    stride_ak,
    stride_bk,
    stride_bn,
    stride_cm,
    stride_cn,
    BLOCK_M: tl.constexpr,
    BLOCK_N: tl.constexpr,
    BLOCK_K: tl.constexpr,
    GROUP_M: tl.constexpr,
):
    pid = tl.program_id(axis=0)
    num_pid_m = tl.cdiv(M, BLOCK_M)
    num_pid_n = tl.cdiv(N, BLOCK_N)
    num_pid_in_group = GROUP_M * num_pid_n
    group_id = pid // num_pid_in_group
    first_pid_m = group_id * GROUP_M
    group_size_m = min(num_pid_m - first_pid_m, GROUP_M)
    pid_m = first_pid_m + ((pid % num_pid_in_group) % group_size_m)
    pid_n = (pid % num_pid_in_group) // group_size_m

    offs_am = (pid_m * BLOCK_M + tl.arange(0, BLOCK_M)) % M
    offs_bn = (pid_n * BLOCK_N + tl.arange(0, BLOCK_N)) % N
    offs_k = tl.arange(0, BLOCK_K)
    a_ptrs = a_ptr + offs_am[:, None] * stride_am + offs_k[None, :] * stride_ak
    b_ptrs = b_ptr + offs_k[:, None] * stride_bk + offs_bn[None, :] * stride_bn

    acc = tl.zeros((BLOCK_M, BLOCK_N), dtype=tl.float32)
    for kk in range(0, tl.cdiv(K, BLOCK_K)):
        a = tl.load(a_ptrs, mask=offs_k[None, :] < K - kk * BLOCK_K, other=0.0)
        b = tl.load(b_ptrs, mask=offs_k[:, None] < K - kk * BLOCK_K, other=0.0)
        acc = tl.dot(a, b, acc)
        a_ptrs += BLOCK_K * stride_ak
        b_ptrs += BLOCK_K * stride_bk

    c = acc.to(c_ptr.dtype.element_ty)
    offs_cm = pid_m * BLOCK_M + tl.arange(0, BLOCK_M)
    offs_cn = pid_n * BLOCK_N + tl.arange(0, BLOCK_N)
    c_ptrs = c_ptr + offs_cm[:, None] * stride_cm + offs_cn[None, :] * stride_cn
    mask = (offs_cm[:, None] < M) & (offs_cn[None, :] < N)
    tl.store(c_ptrs, c, mask=mask)

# config = {"BLOCK_K": 64, "BLOCK_M": 256, "BLOCK_N": 128, "GROUP_M": 8, "arch": "sm_100", "dtype": "fp8e5m2", "num_ctas": 1, "num_stages": 3, "num_warps": 1}
# arch = sm_100


// ===== COMPILED SASS (sm_100a) =====

	.target	sm_100a

	.elftype	@"ET_EXEC"


//--------------------- .note.nv.tkinfo           --------------------------
	.section	.note.nv.tkinfo,"",@"SHT_NOTE"
	.sectionflags	@"SHF_NOTE_NV_TKINFO"
	.tkinfo
        /*0018*/ 	.word	0x00000081
        /*0030*/ 	.string	""
        /*0030*/ 	.string	"ptxas-blackwell"
        /*0030*/ 	.string	"Cuda compilation tools, release 12.9, V12.9.86"
        /*0030*/ 	.string	"Build cuda_12.9.r12.9/compiler.36037853_0"
        /*0030*/ 	.string	"-v  -suppress-debug-info  -lineinfo  -arch sm_100a "



//--------------------- .note.nv.cuver            --------------------------
	.section	.note.nv.cuver,"",@"SHT_NOTE"
	.sectionflags	@"SHF_NOTE_NV_CUVER"
        /*0018*/ 	.short	0x0001
        /*001a*/ 	.short	0x0064
        /*001c*/ 	.short	0x0001
        /*001e*/ 	.short	0x0000
        /*0020*/ 	.short	0x0001
        /*0022*/ 	.short	0x0000


//--------------------- .nv.info                  --------------------------
	.section	.nv.info,"",@"SHT_CUDA_INFO"
	.align	4


	//----- nvinfo : EIATTR_REGCOUNT
	.align		4
        /*0000*/ 	.byte	0x04, 0x2f
        /*0002*/ 	.short	(.L_1 - .L_0)
	.align		4
.L_0:
        /*0004*/ 	.word	index@(matmul_kernel)
        /*0008*/ 	.word	0x00000040


	//----- nvinfo : EIATTR_FRAME_SIZE
	.align		4
.L_1:
        /*000c*/ 	.byte	0x04, 0x11
        /*000e*/ 	.short	(.L_3 - .L_2)
	.align		4
.L_2:
        /*0010*/ 	.word	index@(matmul_kernel)
        /*0014*/ 	.word	0x00005220


	//----- nvinfo : EIATTR_MIN_STACK_SIZE
	.align		4
.L_3:
        /*0018*/ 	.byte	0x04, 0x12
        /*001a*/ 	.short	(.L_5 - .L_4)
	.align		4
.L_4:
        /*001c*/ 	.word	index@(matmul_kernel)
        /*0020*/ 	.word	0x00005220
.L_5:


//--------------------- .nv.info.matmul_kernel    --------------------------
	.section	.nv.info.matmul_kernel,"",@"SHT_CUDA_INFO"
	.sectionflags	@""
	.align	4


	//----- nvinfo : EIATTR_CUDA_API_VERSION
	.align		4
        /*0000*/ 	.byte	0x04, 0x37
        /*0002*/ 	.short	(.L_7 - .L_6)
.L_6:
        /*0004*/ 	.word	0x00000081


	//----- nvinfo : EIATTR_KPARAM_INFO
	.align		4
.L_7:
        /*0008*/ 	.byte	0x04, 0x17
        /*000a*/ 	.short	(.L_9 - .L_8)
.L_8:
        /*000c*/ 	.word	0x00000000
        /*0010*/ 	.short	0x000d
        /*0012*/ 	.short	0x0048
        /*0014*/ 	.byte	0x00, 0xf4, 0x21, 0x00


	//----- nvinfo : EIATTR_KPARAM_INFO
	.align		4
.L_9:
        /*0018*/ 	.byte	0x04, 0x17
        /*001a*/ 	.short	(.L_11 - .L_10)
.L_10:
        /*001c*/ 	.word	0x00000000
        /*0020*/ 	.short	0x000c
        /*0022*/ 	.short	0x0040
        /*0024*/ 	.byte	0x00, 0xf4, 0x21, 0x00


	//----- nvinfo : EIATTR_KPARAM_INFO
	.align		4
.L_11:
        /*0028*/ 	.byte	0x04, 0x17
        /*002a*/ 	.short	(.L_13 - .L_12)
.L_12:
        /*002c*/ 	.word	0x00000000
        /*0030*/ 	.short	0x000b
        /*0032*/ 	.short	0x0038
        /*0034*/ 	.byte	0x00, 0xf0, 0x11, 0x00


	//----- nvinfo : EIATTR_KPARAM_INFO
	.align		4
.L_13:
        /*0038*/ 	.byte	0x04, 0x17
        /*003a*/ 	.short	(.L_15 - .L_14)
.L_14:
        /*003c*/ 	.word	0x00000000
        /*0040*/ 	.short	0x000a
        /*0042*/ 	.short	0x0034
        /*0044*/ 	.byte	0x00, 0xf0, 0x11, 0x00


	//----- nvinfo : EIATTR_KPARAM_INFO
	.align		4
.L_15:
        /*0048*/ 	.byte	0x04, 0x17
        /*004a*/ 	.short	(.L_17 - .L_16)
.L_16:
        /*004c*/ 	.word	0x00000000
        /*0050*/ 	.short	0x0009
        /*0052*/ 	.short	0x0030
        /*0054*/ 	.byte	0x00, 0xf0, 0x11, 0x00


	//----- nvinfo : EIATTR_KPARAM_INFO
	.align		4
.L_17:
        /*0058*/ 	.byte	0x04, 0x17
        /*005a*/ 	.short	(.L_19 - .L_18)
.L_18:
        /*005c*/ 	.word	0x00000000
        /*0060*/ 	.short	0x0008
        /*0062*/ 	.short	0x002c
        /*0064*/ 	.byte	0x00, 0xf0, 0x11, 0x00


	//----- nvinfo : EIATTR_KPARAM_INFO
	.align		4
.L_19:
        /*0068*/ 	.byte	0x04, 0x17
        /*006a*/ 	.short	(.L_21 - .L_20)
.L_20:
        /*006c*/ 	.word	0x00000000
        /*0070*/ 	.short	0x0007
        /*0072*/ 	.short	0x0028
        /*0074*/ 	.byte	0x00, 0xf0, 0x11, 0x00


	//----- nvinfo : EIATTR_KPARAM_INFO
	.align		4
.L_21:
        /*0078*/ 	.byte	0x04, 0x17
        /*007a*/ 	.short	(.L_23 - .L_22)
.L_22:
        /*007c*/ 	.word	0x00000000
        /*0080*/ 	.short	0x0006
        /*0082*/ 	.short	0x0024
        /*0084*/ 	.byte	0x00, 0xf0, 0x11, 0x00


	//----- nvinfo : EIATTR_KPARAM_INFO
	.align		4
.L_23:
        /*0088*/ 	.byte	0x04, 0x17
        /*008a*/ 	.short	(.L_25 - .L_24)
.L_24:
        /*008c*/ 	.word	0x00000000
        /*0090*/ 	.short	0x0005
        /*0092*/ 	.short	0x0020
        /*0094*/ 	.byte	0x00, 0xf0, 0x11, 0x00


	//----- nvinfo : EIATTR_KPARAM_INFO
	.align		4
.L_25:
        /*0098*/ 	.byte	0x04, 0x17
        /*009a*/ 	.short	(.L_27 - .L_26)
.L_26:
        /*009c*/ 	.word	0x00000000
        /*00a0*/ 	.short	0x0004
        /*00a2*/ 	.short	0x001c
        /*00a4*/ 	.byte	0x00, 0xf0, 0x11, 0x00


	//----- nvinfo : EIATTR_KPARAM_INFO
	.align		4
.L_27:
        /*00a8*/ 	.byte	0x04, 0x17
        /*00aa*/ 	.short	(.L_29 - .L_28)
.L_28:
        /*00ac*/ 	.word	0x00000000
        /*00b0*/ 	.short	0x0003
        /*00b2*/ 	.short	0x0018
        /*00b4*/ 	.byte	0x00, 0xf0, 0x11, 0x00


	//----- nvinfo : EIATTR_KPARAM_INFO
	.align		4
.L_29:
        /*00b8*/ 	.byte	0x04, 0x17
        /*00ba*/ 	.short	(.L_31 - .L_30)
.L_30:
        /*00bc*/ 	.word	0x00000000
        /*00c0*/ 	.short	0x0002
        /*00c2*/ 	.short	0x0010
        /*00c4*/ 	.byte	0x00, 0xf4, 0x21, 0x00


	//----- nvinfo : EIATTR_KPARAM_INFO
	.align		4
.L_31:
        /*00c8*/ 	.byte	0x04, 0x17
        /*00ca*/ 	.short	(.L_33 - .L_32)
.L_32:
        /*00cc*/ 	.word	0x00000000
        /*00d0*/ 	.short	0x0001
        /*00d2*/ 	.short	0x0008
        /*00d4*/ 	.byte	0x00, 0xf4, 0x21, 0x00


	//----- nvinfo : EIATTR_KPARAM_INFO
	.align		4
.L_33:
        /*00d8*/ 	.byte	0x04, 0x17
        /*00da*/ 	.short	(.L_35 - .L_34)
.L_34:
        /*00dc*/ 	.word	0x00000000
        /*00e0*/ 	.short	0x0000
        /*00e2*/ 	.short	0x0000
        /*00e4*/ 	.byte	0x00, 0xf4, 0x21, 0x00


	//----- nvinfo : EIATTR_SPARSE_MMA_MASK
	.align		4
.L_35:
        /*00e8*/ 	.byte	0x03, 0x50
        /*00ea*/ 	.short	0x0000


	//----- nvinfo : EIATTR_MAXREG_COUNT
	.align		4
        /*00ec*/ 	.byte	0x03, 0x1b
        /*00ee*/ 	.short	0x00ff


	//----- nvinfo : EIATTR_NUM_BARRIERS
	.align		4
        /*00f0*/ 	.byte	0x02, 0x4c
        /*00f2*/ 	.byte	0x01
	.zero		1


	//----- nvinfo : EIATTR_ANNOTATIONS
	.align		4
        /*00f4*/ 	.byte	0x04, 0x55
        /*00f6*/ 	.short	(.L_37 - .L_36)


	//   ....[0]....
.L_36:
        /*00f8*/ 	.word	0x00000001
        /*00fc*/ 	.byte	0x70, 0x00, 0x00, 0x00, 0x01, 0x00, 0x00, 0x00, 0xb0, 0x00, 0x00, 0x00, 0x01, 0x00, 0x00, 0x00
        /* <DEDUP_REMOVED lines=827> */
        /*34bc*/ 	.byte	0x70, 0xe6, 0x00, 0x00, 0x01, 0x00, 0x00, 0x00, 0x80, 0xe6, 0x00, 0x00


	//----- nvinfo : EIATTR_COOP_GROUP_MASK_REGIDS
	.align		4
.L_37:
        /*34c8*/ 	.byte	0x04, 0x29
        /*34ca*/ 	.short	(.L_39 - .L_38)


	//   ....[0]....
.L_38:
        /*34cc*/ 	.word	0xffffffff


	//   ....[1]....
        /*34d0*/ 	.word	0xffffffff


	//   ....[2]....
        /*34d4*/ 	.word	0xffffffff


	//   ....[3]....
        /*34d8*/ 	.word	0xffffffff


	//   ....[4]....
        /*34dc*/ 	.word	0xffffffff


	//   ....[5]....
        /*34e0*/ 	.word	0xffffffff


	//   ....[6]....
        /*34e4*/ 	.word	0xffffffff


	//   ....[7]....
        /*34e8*/ 	.word	0xffffffff


	//   ....[8]....
        /*34ec*/ 	.word	0xffffffff


	//   ....[9]....
        /*34f0*/ 	.word	0xffffffff


	//   ....[10]....
        /*34f4*/ 	.word	0xffffffff


	//   ....[11]....
        /*34f8*/ 	.word	0xffffffff


	//   ....[12]....
        /*34fc*/ 	.word	0xffffffff


	//   ....[13]....
        /*3500*/ 	.word	0xffffffff


	//   ....[14]....
        /*3504*/ 	.word	0xffffffff


	//   ....[15]....
        /*3508*/ 	.word	0xffffffff


	//   ....[16]....
        /*350c*/ 	.word	0xffffffff


	//   ....[17]....
        /*3510*/ 	.word	0xffffffff


	//   ....[18]....
        /*3514*/ 	.word	0xffffffff


	//   ....[19]....
        /*3518*/ 	.word	0xffffffff


	//   ....[20]....
        /*351c*/ 	.word	0xffffffff


	//   ....[21]....
        /*3520*/ 	.word	0xffffffff


	//   ....[22]....
        /*3524*/ 	.word	0xffffffff


	//   ....[23]....
        /*3528*/ 	.word	0xffffffff


	//   ....[24]....
        /*352c*/ 	.word	0xffffffff


	//   ....[25]....
        /*3530*/ 	.word	0xffffffff


	//   ....[26]....
        /*3534*/ 	.word	0xffffffff


	//   ....[27]....
        /*3538*/ 	.word	0xffffffff


	//   ....[28]....
        /*353c*/ 	.word	0xffffffff


	//   ....[29]....
        /*3540*/ 	.word	0xffffffff


	//   ....[30]....
        /*3544*/ 	.word	0xffffffff


	//   ....[31]....
        /*3548*/ 	.word	0xffffffff


	//   ....[32]....
        /*354c*/ 	.word	0xffffffff


	//   ....[33]....
        /*3550*/ 	.word	0xffffffff


	//   ....[34]....
        /*3554*/ 	.word	0xffffffff


	//   ....[35]....
        /*3558*/ 	.word	0xffffffff


	//   ....[36]....
        /*355c*/ 	.word	0xffffffff


	//   ....[37]....
        /*3560*/ 	.word	0xffffffff


	//   ....[38]....
        /*3564*/ 	.word	0xffffffff


	//   ....[39]....
        /*3568*/ 	.word	0xffffffff


	//   ....[40]....
        /*356c*/ 	.word	0xffffffff


	//   ....[41]....
        /*3570*/ 	.word	0xffffffff


	//   ....[42]....
        /*3574*/ 	.word	0xffffffff


	//   ....[43]....
        /*3578*/ 	.word	0xffffffff


	//   ....[44]....
        /*357c*/ 	.word	0xffffffff


	//   ....[45]....
        /*3580*/ 	.word	0xffffffff


	//   ....[46]....
        /*3584*/ 	.word	0xffffffff


	//   ....[47]....
        /*3588*/ 	.word	0xffffffff


	//   ....[48]....
        /*358c*/ 	.word	0xffffffff


	//   ....[49]....
        /*3590*/ 	.word	0xffffffff


	//   ....[50]....
        /*3594*/ 	.word	0xffffffff


	//   ....[51]....
        /*3598*/ 	.word	0xffffffff


	//   ....[52]....
        /*359c*/ 	.word	0xffffffff


	//   ....[53]....
        /*35a0*/ 	.word	0xffffffff


	//   ....[54]....
        /*35a4*/ 	.word	0xffffffff


	//   ....[55]....
        /*35a8*/ 	.word	0xffffffff


	//   ....[56]....
        /*35ac*/ 	.word	0xffffffff


	//   ....[57]....
        /*35b0*/ 	.word	0xffffffff


	//   ....[58]....
        /*35b4*/ 	.word	0xffffffff


	//   ....[59]....
        /*35b8*/ 	.word	0xffffffff


	//   ....[60]....
        /*35bc*/ 	.word	0xffffffff


	//   ....[61]....
        /*35c0*/ 	.word	0xffffffff


	//   ....[62]....
        /*35c4*/ 	.word	0xffffffff


	//   ....[63]....
        /*35c8*/ 	.word	0xffffffff


	//   ....[64]....
        /*35cc*/ 	.word	0xffffffff


	//   ....[65]....
        /*35d0*/ 	.word	0xffffffff


	//   ....[66]....
        /*35d4*/ 	.word	0xffffffff


	//   ....[67]....
        /*35d8*/ 	.word	0xffffffff


	//   ....[68]....
        /*35dc*/ 	.word	0xffffffff


	//   ....[69]....
        /*35e0*/ 	.word	0xffffffff


	//   ....[70]....
        /*35e4*/ 	.word	0xffffffff


	//   ....[71]....
        /*35e8*/ 	.word	0xffffffff


	//   ....[72]....
        /*35ec*/ 	.word	0xffffffff


	//   ....[73]....
        /*35f0*/ 	.word	0xffffffff


	//   ....[74]....
        /*35f4*/ 	.word	0xffffffff


	//   ....[75]....
        /*35f8*/ 	.word	0xffffffff


	//   ....[76]....
        /*35fc*/ 	.word	0xffffffff


	//   ....[77]....
        /*3600*/ 	.word	0xffffffff


	//   ....[78]....
        /*3604*/ 	.word	0xffffffff


	//   ....[79]....
        /*3608*/ 	.word	0xffffffff


	//   ....[80]....
        /*360c*/ 	.word	0xffffffff


	//   ....[81]....
        /*3610*/ 	.word	0xffffffff


	//   ....[82]....
        /*3614*/ 	.word	0xffffffff


	//   ....[83]....
        /*3618*/ 	.word	0xffffffff


	//   ....[84]....
        /*361c*/ 	.word	0xffffffff


	//   ....[85]....
        /*3620*/ 	.word	0xffffffff


	//   ....[86]....
        /*3624*/ 	.word	0xffffffff


	//   ....[87]....
        /*3628*/ 	.word	0xffffffff


	//   ....[88]....
        /*362c*/ 	.word	0xffffffff


	//   ....[89]....
        /*3630*/ 	.word	0xffffffff


	//   ....[90]....
        /*3634*/ 	.word	0xffffffff


	//   ....[91]....
        /*3638*/ 	.word	0xffffffff


	//   ....[92]....
        /*363c*/ 	.word	0xffffffff


	//   ....[93]....
        /*3640*/ 	.word	0xffffffff


	//   ....[94]....
        /*3644*/ 	.word	0xffffffff


	//   ....[95]....
        /*3648*/ 	.word	0xffffffff


	//   ....[96]....
        /*364c*/ 	.word	0xffffffff


	//   ....[97]....
        /*3650*/ 	.word	0xffffffff


	//   ....[98]....
        /*3654*/ 	.word	0xffffffff


	//   ....[99]....
        /*3658*/ 	.word	0xffffffff


	//   ....[100]....
        /*365c*/ 	.word	0xffffffff


	//   ....[101]....
        /*3660*/ 	.word	0xffffffff


	//   ....[102]....
        /*3664*/ 	.word	0xffffffff


	//   ....[103]....
        /*3668*/ 	.word	0xffffffff


	//   ....[104]....
        /*366c*/ 	.word	0xffffffff


	//   ....[105]....
        /*3670*/ 	.word	0xffffffff


	//   ....[106]....
        /*3674*/ 	.word	0xffffffff


	//   ....[107]....
        /*3678*/ 	.word	0xffffffff


	//   ....[108]....
        /*367c*/ 	.word	0xffffffff


	//   ....[109]....
        /*3680*/ 	.word	0xffffffff


	//   ....[110]....
        /*3684*/ 	.word	0xffffffff


	//   ....[111]....
        /*3688*/ 	.word	0xffffffff


	//   ....[112]....
        /*368c*/ 	.word	0xffffffff


	//   ....[113]....
        /*3690*/ 	.word	0xffffffff


	//   ....[114]....
        /*3694*/ 	.word	0xffffffff


	//   ....[115]....
        /*3698*/ 	.word	0xffffffff


	//   ....[116]....
        /*369c*/ 	.word	0xffffffff


	//   ....[117]....
        /*36a0*/ 	.word	0xffffffff


	//   ....[118]....
        /*36a4*/ 	.word	0xffffffff


	//   ....[119]....
        /*36a8*/ 	.word	0xffffffff


	//   ....[120]....
        /*36ac*/ 	.word	0xffffffff


	//   ....[121]....
        /*36b0*/ 	.word	0xffffffff


	//   ....[122]....
        /*36b4*/ 	.word	0xffffffff


	//   ....[123]....
        /*36b8*/ 	.word	0xffffffff


	//   ....[124]....
        /*36bc*/ 	.word	0xffffffff


	//   ....[125]....
        /*36c0*/ 	.word	0xffffffff


	//   ....[126]....
        /*36c4*/ 	.word	0xffffffff


	//----- nvinfo : EIATTR_COOP_GROUP_INSTR_OFFSETS
	.align		4
.L_39:
        /*36c8*/ 	.byte	0x04, 0x28
        /*36ca*/ 	.short	(.L_41 - .L_40)


	//   ....[0]....
.L_40:
        /*36cc*/ 	.word	0x00093c70


	//   ....[1]....
        /*36d0*/ 	.word	0x000a8ed0


	//   ....[2]....
        /*36d4*/ 	.word	0x000a8f10


	//   ....[3]....
        /*36d8*/ 	.word	0x000a8f30


	//   ....[4]....
        /*36dc*/ 	.word	0x000a8f70


	//   ....[5]....
        /*36e0*/ 	.word	0x000a8f90


	//   ....[6]....
        /*36e4*/ 	.word	0x000a8fc0


	//   ....[7]....
        /*36e8*/ 	.word	0x000a9010


	//   ....[8]....
        /*36ec*/ 	.word	0x000a9060


	//   ....[9]....
        /*36f0*/ 	.word	0x000a90a0


	//   ....[10]....
        /*36f4*/ 	.word	0x000a9100


	//   ....[11]....
        /*36f8*/ 	.word	0x000a91a0


	//   ....[12]....
        /*36fc*/ 	.word	0x000a91c0


	//   ....[13]....
        /*3700*/ 	.word	0x000a91e0


	//   ....[14]....
        /*3704*/ 	.word	0x000a9280


	//   ....[15]....
        /*3708*/ 	.word	0x000a92a0


	//   ....[16]....
        /*370c*/ 	.word	0x000a9330


	//   ....[17]....
        /*3710*/ 	.word	0x000a9350


	//   ....[18]....
        /*3714*/ 	.word	0x000a9370


	//   ....[19]....
        /*3718*/ 	.word	0x000a93a0


	//   ....[20]....
        /*371c*/ 	.word	0x000a9480


	//   ....[21]....
        /*3720*/ 	.word	0x000a94b0


	//   ....[22]....
        /*3724*/ 	.word	0x000a9560


	//   ....[23]....
        /*3728*/ 	.word	0x000a9580


	//   ....[24]....
        /*372c*/ 	.word	0x000a95c0


	//   ....[25]....
        /*3730*/ 	.word	0x000a95f0


	//   ....[26]....
        /*3734*/ 	.word	0x000a9680


	//   ....[27]....
        /*3738*/ 	.word	0x000a96f0


	//   ....[28]....
        /*373c*/ 	.word	0x000a9730


	//   ....[29]....
        /*3740*/ 	.word	0x000a9760


	//   ....[30]....
        /*3744*/ 	.word	0x000a9820


	//   ....[31]....
        /*3748*/ 	.word	0x000a98b0


	//   ....[32]....
        /*374c*/ 	.word	0x000a98d0


	//   ....[33]....
        /*3750*/ 	.word	0x000a98f0


	//   ....[34]....
        /*3754*/ 	.word	0x000a9980


	//   ....[35]....
        /*3758*/ 	.word	0x000a99a0


	//   ....[36]....
        /*375c*/ 	.word	0x000a9a90


	//   ....[37]....
        /*3760*/ 	.word	0x000a9ab0


	//   ....[38]....
        /*3764*/ 	.word	0x000a9ad0


	//   ....[39]....
        /*3768*/ 	.word	0x000a9b00


	//   ....[40]....
        /*376c*/ 	.word	0x000a9c30


	//   ....[41]....
        /*3770*/ 	.word	0x000a9c60


	//   ....[42]....
        /*3774*/ 	.word	0x000a9cc0


	//   ....[43]....
        /*3778*/ 	.word	0x000a9cf0


	//   ....[44]....
        /*377c*/ 	.word	0x000a9d60


	//   ....[45]....
        /*3780*/ 	.word	0x000a9e10


	//   ....[46]....
        /*3784*/ 	.word	0x000a9e30


	//   ....[47]....
        /*3788*/ 	.word	0x000a9e50


	//   ....[48]....
        /*378c*/ 	.word	0x000a9fd0


	//   ....[49]....
        /*3790*/ 	.word	0x000aa000


	//   ....[50]....
        /*3794*/ 	.word	0x000aa0c0


	//   ....[51]....
        /*3798*/ 	.word	0x000aa0e0


	//   ....[52]....
        /*379c*/ 	.word	0x000aa100


	//   ....[53]....
        /*37a0*/ 	.word	0x000aa130


	//   ....[54]....
        /*37a4*/ 	.word	0x000aa1c0


	//   ....[55]....
        /*37a8*/ 	.word	0x000aa250


	//   ....[56]....
        /*37ac*/ 	.word	0x000aa2f0


	//   ....[57]....
        /*37b0*/ 	.word	0x000aa350


	//   ....[58]....
        /*37b4*/ 	.word	0x000aa370


	//   ....[59]....
        /*37b8*/ 	.word	0x000aa400


	//   ....[60]....
        /*37bc*/ 	.word	0x000aa430


	//   ....[61]....
        /*37c0*/ 	.word	0x000aa460


	//   ....[62]....
        /*37c4*/ 	.word	0x000aa4e0


	//   ....[63]....
        /*37c8*/ 	.word	0x000aa520


	//   ....[64]....
        /*37cc*/ 	.word	0x000aa690


	//   ....[65]....
        /*37d0*/ 	.word	0x000aa6b0


	//   ....[66]....
        /*37d4*/ 	.word	0x000aa710


	//   ....[67]....
        /*37d8*/ 	.word	0x000aa730


	//   ....[68]....
        /*37dc*/ 	.word	0x000aa750


	//   ....[69]....
        /*37e0*/ 	.word	0x000aa770


	//   ....[70]....
        /*37e4*/ 	.word	0x000aa790


	//   ....[71]....
        /*37e8*/ 	.word	0x000aa7b0


	//   ....[72]....
        /*37ec*/ 	.word	0x000aa7f0


	//   ....[73]....
        /*37f0*/ 	.word	0x000aa8f0


	//   ....[74]....
        /*37f4*/ 	.word	0x000aa9f0


	//   ....[75]....
        /*37f8*/ 	.word	0x000aaa10


	//   ....[76]....
        /*37fc*/ 	.word	0x000ac2b0


	//   ....[77]....
        /*3800*/ 	.word	0x000af170


	//   ....[78]....
        /*3804*/ 	.word	0x000af1b0


	//   ....[79]....
        /*3808*/ 	.word	0x000af1f0


	//   ....[80]....
        /*380c*/ 	.word	0x000af310


	//   ....[81]....
        /*3810*/ 	.word	0x000af370


	//   ....[82]....
        /*3814*/ 	.word	0x000af390


	//   ....[83]....
        /*3818*/ 	.word	0x000af3c0


	//   ....[84]....
        /*381c*/ 	.word	0x000af500


	//   ....[85]....
        /*3820*/ 	.word	0x000af520


	//   ....[86]....
        /*3824*/ 	.word	0x000af5a0


	//   ....[87]....
        /*3828*/ 	.word	0x000af670


	//   ....[88]....
        /*382c*/ 	.word	0x000af6d0


	//   ....[89]....
        /*3830*/ 	.word	0x000af740


	//   ....[90]....
        /*3834*/ 	.word	0x000af860


	//   ....[91]....
        /*3838*/ 	.word	0x000af890


	//   ....[92]....
        /*383c*/ 	.word	0x000af8c0


	//   ....[93]....
        /*3840*/ 	.word	0x000af980


	//   ....[94]....
        /*3844*/ 	.word	0x000af9e0


	//   ....[95]....
        /*3848*/ 	.word	0x000afaa0


	//   ....[96]....
        /*384c*/ 	.word	0x000afba0


	//   ....[97]....
        /*3850*/ 	.word	0x000afc20


	//   ....[98]....
        /*3854*/ 	.word	0x000afc90


	//   ....[99]....
        /*3858*/ 	.word	0x000afcc0


	//   ....[100]....
        /*385c*/ 	.word	0x000afd90


	//   ....[101]....
        /*3860*/ 	.word	0x000afe10


	//   ....[102]....
        /*3864*/ 	.word	0x000afe30


	//   ....[103]....
        /*3868*/ 	.word	0x000aff00


	//   ....[104]....
        /*386c*/ 	.word	0x000aff20


	//   ....[105]....
        /*3870*/ 	.word	0x000b0070


	//   ....[106]....
        /*3874*/ 	.word	0x000b00a0


	//   ....[107]....
        /*3878*/ 	.word	0x000b00c0


	//   ....[108]....
        /*387c*/ 	.word	0x000b0140


	//   ....[109]....
        /*3880*/ 	.word	0x000b0210


	//   ....[110]....
        /*3884*/ 	.word	0x000b0270


	//   ....[111]....
        /*3888*/ 	.word	0x000b02d0


	//   ....[112]....
        /*388c*/ 	.word	0x000b02f0


	//   ....[113]....
        /*3890*/ 	.word	0x000b0430


	//   ....[114]....
        /*3894*/ 	.word	0x000b04d0


	//   ....[115]....
        /*3898*/ 	.word	0x000b04f0


	//   ....[116]....
        /*389c*/ 	.word	0x000b0550


	//   ....[117]....
        /*38a0*/ 	.word	0x000b0570


	//   ....[118]....
        /*38a4*/ 	.word	0x000b0590


	//   ....[119]....
        /*38a8*/ 	.word	0x000b05d0


	//   ....[120]....
        /*38ac*/ 	.word	0x000b0720


	//   ....[121]....
        /*38b0*/ 	.word	0x000b0800


	//   ....[122]....
        /*38b4*/ 	.word	0x000b0850


	//   ....[123]....
        /*38b8*/ 	.word	0x000b08d0


	//   ....[124]....
        /*38bc*/ 	.word	0x000b08f0


	//   ....[125]....
        /*38c0*/ 	.word	0x000b0a10


	//   ....[126]....
        /*38c4*/ 	.word	0x000b0a60


	//----- nvinfo : EIATTR_VRC_CTA_INIT_COUNT
	.align		4
.L_41:
        /*38c8*/ 	.byte	0x02, 0x4a
	.zero		1
	.zero		1


	//----- nvinfo : EIATTR_EXIT_INSTR_OFFSETS
	.align		4
        /*38cc*/ 	.byte	0x04, 0x1c
        /*38ce*/ 	.short	(.L_43 - .L_42)


	//   ....[0]....
.L_42:
        /*38d0*/ 	.word	0x000c6670


	//   ....[1]....
        /*38d4*/ 	.word	0x000c66a0


	//----- nvinfo : EIATTR_REQNTID
	.align		4
.L_43:
        /*38d8*/ 	.byte	0x04, 0x10
        /*38da*/ 	.short	(.L_45 - .L_44)
.L_44:
        /*38dc*/ 	.word	0x00000020
        /*38e0*/ 	.word	0x00000001
        /*38e4*/ 	.word	0x00000001


	//----- nvinfo : EIATTR_CBANK_PARAM_SIZE
	.align		4
.L_45:
        /*38e8*/ 	.byte	0x03, 0x19
        /*38ea*/ 	.short	0x0050


	//----- nvinfo : EIATTR_PARAM_CBANK
	.align		4
        /*38ec*/ 	.byte	0x04, 0x0a
        /*38ee*/ 	.short	(.L_47 - .L_46)
	.align		4
.L_46:
        /*38f0*/ 	.word	index@(.nv.constant0.matmul_kernel)
        /*38f4*/ 	.short	0x0380
        /*38f6*/ 	.short	0x0050


	//----- nvinfo : EIATTR_SW_WAR
	.align		4
.L_47:
        /*38f8*/ 	.byte	0x04, 0x36
        /*38fa*/ 	.short	(.L_49 - .L_48)
.L_48:
        /*38fc*/ 	.word	0x00000008
.L_49:


//--------------------- .nv.compat                --------------------------
	.section	.nv.compat,"",@"SHT_CUDA_COMPAT_INFO"
	.align	4
        /*0000*/ 	.byte	0x02, 0x02, 0x02, 0x00, 0x02, 0x05, 0x05, 0x00, 0x02, 0x03, 0x00, 0x00, 0x02, 0x06, 0x01, 0x00


//--------------------- .nv.callgraph             --------------------------
	.section	.nv.callgraph,"",@"SHT_CUDA_CALLGRAPH"
	.align	4
	.sectionentsize	8
	.align		4
        /*0000*/ 	.word	0x00000000
	.align		4
        /*0004*/ 	.word	0xffffffff
	.align		4
        /*0008*/ 	.word	0x00000000
	.align		4
        /*000c*/ 	.word	0xfffffffe
	.align		4
        /*0010*/ 	.word	0x00000000
	.align		4
        /*0014*/ 	.word	0xfffffffd
	.align		4
        /*0018*/ 	.word	0x00000000
	.align		4
        /*001c*/ 	.word	0xfffffffc


//--------------------- .text.matmul_kernel       --------------------------
	.section	.text.matmul_kernel,"ax",@progbits
	.align	128
        .global         matmul_kernel
        .type           matmul_kernel,@function
        .size           matmul_kernel,(.L_x_3 - matmul_kernel)
        .other          matmul_kernel,@"STO_CUDA_ENTRY STV_DEFAULT"
matmul_kernel:
.text.matmul_kernel:
[----:B------:R-:W0:Y:S02]  /*0000*/  LDC R1, c[0x0][0x37c] ;  /* 0x0000df00ff017b82 */ /* 0x000e240000000800 */
[----:B0-----:R-:W-:-:S06]  /*0010*/  VIADD R1, R1, 0xffffade0 ;  /* 0xffffade001017836 */ /* 0x001fcc0000000000 */
[----:B------:R-:W0:Y:S01]  /*0020*/  LDC.64 R56, c[0x0][0x398] ;  /* 0x0000e600ff387b82 */ /* 0x000e220000000a00 */
[----:B------:R-:W1:Y:S01]  /*0030*/  S2R R5, SR_CTAID.X ;  /* 0x0000000000057919 */ /* 0x000e620000002500 */
[----:B------:R-:W2:Y:S01]  /*0040*/  LDCU UR41, c[0x0][0x3a0] ;  /* 0x00007400ff2977ac */ /* 0x000ea20008000800 */
[----:B------:R-:W-:Y:S02]  /*0050*/  CS2R R40, SRZ ;  /* 0x0000000000287805 */ /* 0x000fe4000001ff00 */
[----:B------:R-:W-:Y:S01]  /*0060*/  CS2R R42, SRZ ;  /* 0x00000000002a7805 */ /* 0x000fe2000001ff00 */
[----:B------:R-:W-:Y:S01]  /*0070*/  STL [R1+0x3784], R18 ;  /* 0x0037841201007387 */ /* 0x000fe20000100800 */
[----:B------:R-:W-:Y:S02]  /*0080*/  CS2R R44, SRZ ;  /* 0x00000000002c7805 */ /* 0x000fe4000001ff00 */
[----:B------:R-:W-:Y:S01]  /*0090*/  CS2R R46, SRZ ;  /* 0x00000000002e7805 */ /* 0x000fe2000001ff00 */
[----:B------:R-:W3:Y:S01]  /*00a0*/  S2UR UR5, SR_CgaCtaId ;  /* 0x00000000000579c3 */ /* 0x000ee20000008800 */
[----:B------:R-:W-:Y:S01]  /*00b0*/  STL [R1], RZ ;  /* 0x000000ff01007387 */ /* 0x000fe20000100800 */
[----:B------:R-:W-:-:S02]  /*00c0*/  CS2R R52, SRZ ;  /* 0x0000000000347805 */ /* 0x000fc4000001ff00 */
[----:B------:R-:W-:Y:S01]  /*00d0*/  CS2R R54, SRZ ;  /* 0x0000000000367805 */ /* 0x000fe2000001ff00 */
[----:B------:R-:W-:Y:S01]  /*00e0*/  UMOV UR4, 0x400 ;  /* 0x0000040000047882 */ /* 0x000fe20000000000 */
[----:B------:R-:W-:Y:S01]  /*00f0*/  STL [R1+0x4], RZ ;  /* 0x000004ff01007387 */ /* 0x000fe20000100800 */
[----:B------:R-:W4:Y:S03]  /*0100*/  LDCU.64 UR38, c[0x0][0x358] ;  /* 0x00006b00ff2677ac */ /* 0x000f260008000a00 */
[----:B------:R-:W-:Y:S01]  /*0110*/  STL [R1+0x8], RZ ;  /* 0x000008ff01007387 */ /* 0x000fe20000100800 */
[----:B--2---:R-:W-:-:S03]  /*0120*/  UIADD3 UR41, UPT, UPT, UR41, 0x3f, URZ ;  /* 0x0000003f29297890 */ /* 0x004fc6000fffe0ff */
[----:B------:R-:W-:Y:S01]  /*0130*/  STL [R1+0xc], RZ ;  /* 0x00000cff01007387 */ /* 0x000fe20000100800 */
[----:B0-----:R-:W-:-:S03]  /*0140*/  VIADD R0, R57, 0x7f ;  /* 0x0000007f39007836 */ /* 0x001fc60000000000 */
[----:B------:R-:W-:Y:S01]  /*0150*/  STL [R1+0x10], RZ ;  /* 0x000010ff01007387 */ /* 0x000fe20000100800 */
[----:B------:R-:W-:-:S03]  /*0160*/  UISETP.GE.AND UP0, UPT, UR41, 0x40, UPT ;  /* 0x000000402900788c */ /* 0x000fc6000bf06270 */
[----:B------:R-:W-:Y:S01]  /*0170*/  STL [R1+0x14], RZ ;  /* 0x000014ff01007387 */ /* 0x000fe20000100800 */
[----:B------:R-:W-:Y:S01]  /*0180*/  SHF.R.S32.HI R3, RZ, 0x1f, R0 ;  /* 0x0000001fff037819 */ /* 0x000fe20000011400 */
[----:B---3--:R-:W-:Y:S02]  /*0190*/  ULEA UR4, UR5, UR4, 0x18 ;  /* 0x0000000405047291 */ /* 0x008fe4000f8ec0ff */
[----:B------:R-:W-:Y:S01]  /*01a0*/  STL [R1+0x18], RZ ;  /* 0x000018ff01007387 */ /* 0x000fe20000100800 */
[----:B------:R-:W-:Y:S02]  /*01b0*/  LEA.HI R3, R3, R0, RZ, 0x7 ;  /* 0x0000000003037211 */ /* 0x000fe400078f38ff */
[----:B-1----:R-:W-:Y:S01]  /*01c0*/  IABS R8, R5 ;  /* 0x0000000500087213 */ /* 0x002fe20000000000 */
[----:B------:R-:W-:Y:S01]  /*01d0*/  STL [R1+0x1c], RZ ;  /* 0x00001cff01007387 */ /* 0x000fe20000100800 */
[----:B------:R-:W-:-:S03]  /*01e0*/  SHF.R.S32.HI R3, RZ, 0x7, R3 ;  /* 0x00000007ff037819 */ /* 0x000fc60000011403 */
[----:B------:R-:W-:Y:S02]  /*01f0*/  STL [R1+0x30], RZ ;  /* 0x000030ff01007387 */ /* 0x000fe40000100800 */
[----:B------:R-:W-:Y:S02]  /*0200*/  IMAD.SHL.U32 R4, R3, 0x8, RZ ;  /* 0x0000000803047824 */ /* 0x000fe400078e00ff */
[----:B------:R-:W-:Y:S03]  /*0210*/  STL [R1+0x34], RZ ;  /* 0x000034ff01007387 */ /* 0x000fe60000100800 */
[-C--:B------:R-:W-:Y:S01]  /*0220*/  IABS R7, R4.reuse ;  /* 0x0000000400077213 */ /* 0x080fe20000000000 */
[----:B------:R-:W-:Y:S01]  /*0230*/  STL [R1+0x38], RZ ;  /* 0x000038ff01007387 */ /* 0x000fe20000100800 */
[----:B------:R-:W-:Y:S02]  /*0240*/  IABS R10, R4 ;  /* 0x00000004000a7213 */ /* 0x000fe40000000000 */
[----:B------:R-:W0:Y:S01]  /*0250*/  I2F.RP R0, R7 ;  /* 0x0000000700007306 */ /* 0x000e220000209400 */
[----:B------:R-:W-:Y:S04]  /*0260*/  STL [R1+0x3c], RZ ;  /* 0x00003cff01007387 */ /* 0x000fe80000100800 */
[----:B------:R-:W-:Y:S04]  /*0270*/  STL [R1+0x50], RZ ;  /* 0x000050ff01007387 */ /* 0x000fe80000100800 */
[----:B------:R-:W-:Y:S04]  /*0280*/  STL [R1+0x54], RZ ;  /* 0x000054ff01007387 */ /* 0x000fe80000100800 */
[----:B------:R-:W-:Y:S01]  /*0290*/  STL [R1+0x58], RZ ;  /* 0x000058ff01007387 */ /* 0x000fe20000100800 */
[----:B0-----:R-:W0:Y:S03]  /*02a0*/  MUFU.RCP R0, R0 ;  /* 0x0000000000007308 */ /* 0x001e260000001000 */
[----:B------:R-:W-:Y:S04]  /*02b0*/  STL [R1+0x5c], RZ ;  /* 0x00005cff01007387 */ /* 0x000fe80000100800 */
[----:B------:R-:W-:Y:S04]  /*02c0*/  STL [R1+0x70], RZ ;  /* 0x000070ff01007387 */ /* 0x000fe80000100800 */
[----:B------:R-:W-:Y:S04]  /*02d0*/  STL [R1+0x74], RZ ;  /* 0x000074ff01007387 */ /* 0x000fe80000100800 */
[----:B------:R-:W-:Y:S01]  /*02e0*/  STL [R1+0x78], RZ ;  /* 0x000078ff01007387 */ /* 0x000fe20000100800 */
[----:B0-----:R-:W-:-:S03]  /*02f0*/  VIADD R2, R0, 0xffffffe ;  /* 0x0ffffffe00027836 */ /* 0x001fc60000000000 */
[----:B------:R-:W-:Y:S01]  /*0300*/  STL [R1+0x7c], RZ ;  /* 0x00007cff01007387 */ /* 0x000fe20000100800 */
[----:B------:R-:W-:Y:S01]  /*0310*/  IMAD.MOV R0, RZ, RZ, -R10 ;  /* 0x000000ffff007224 */ /* 0x000fe200078e0a0a */
[----:B------:R0:W1:Y:S02]  /*0320*/  F2I.FTZ.U32.TRUNC.NTZ R3, R2 ;  /* 0x0000000200037305 */ /* 0x000064000021f000 */
[----:B------:R-:W-:Y:S04]  /*0330*/  STL [R1+0x90], RZ ;  /* 0x000090ff01007387 */ /* 0x000fe80000100800 */
[----:B------:R-:W-:Y:S04]  /*0340*/  STL [R1+0x94], RZ ;  /* 0x000094ff01007387 */ /* 0x000fe80000100800 */
[----:B------:R-:W-:Y:S01]  /*0350*/  STL [R1+0x98], RZ ;  /* 0x000098ff01007387 */ /* 0x000fe20000100800 */
[----:B0-----:R-:W-:-:S03]  /*0360*/  IMAD.MOV.U32 R2, RZ, RZ, RZ ;  /* 0x000000ffff027224 */ /* 0x001fc600078e00ff */
[----:B------:R-:W-:Y:S01]  /*0370*/  STL [R1+0x9c], RZ ;  /* 0x00009cff01007387 */ /* 0x000fe20000100800 */
[----:B-1----:R-:W-:-:S03]  /*0380*/  IMAD.MOV R6, RZ, RZ, -R3 ;  /* 0x000000ffff067224 */ /* 0x002fc600078e0a03 */
[----:B------:R-:W-:Y:S01]  /*0390*/  STL [R1+0xa0], RZ ;  /* 0x0000a0ff01007387 */ /* 0x000fe20000100800 */
[----:B------:R-:W-:-:S03]  /*03a0*/  IMAD R9, R6, R7, RZ ;  /* 0x0000000706097224 */ /* 0x000fc600078e02ff */
[----:B------:R-:W-:Y:S01]  /*03b0*/  STL [R1+0xa4], RZ ;  /* 0x0000a4ff01007387 */ /* 0x000fe20000100800 */
[----:B------:R-:W-:Y:S02]  /*03c0*/  IMAD.MOV.U32 R6, RZ, RZ, R8 ;  /* 0x000000ffff067224 */ /* 0x000fe400078e0008 */
[----:B------:R-:W-:Y:S01]  /*03d0*/  IMAD.HI.U32 R3, R3, R9, R2 ;  /* 0x0000000903037227 */ /* 0x000fe200078e0002 */
[----:B------:R-:W-:Y:S04]  /*03e0*/  STL [R1+0xa8], RZ ;  /* 0x0000a8ff01007387 */ /* 0x000fe80000100800 */
[----:B------:R-:W-:Y:S01]  /*03f0*/  STL [R1+0xac], RZ ;  /* 0x0000acff01007387 */ /* 0x000fe20000100800 */
[----:B------:R-:W-:-:S03]  /*0400*/  IMAD.HI.U32 R3, R3, R6, RZ ;  /* 0x0000000603037227 */ /* 0x000fc600078e00ff */
[----:B------:R-:W-:Y:S01]  /*0410*/  STL [R1+0xc0], RZ ;  /* 0x0000c0ff01007387 */ /* 0x000fe20000100800 */
[----:B------:R-:W-:-:S03]  /*0420*/  IMAD R0, R3, R0, R6 ;  /* 0x0000000003007224 */ /* 0x000fc600078e0206 */
[----:B------:R-:W-:Y:S02]  /*0430*/  STL [R1+0xc4], RZ ;  /* 0x0000c4ff01007387 */ /* 0x000fe40000100800 */
[----:B------:R-:W-:Y:S02]  /*0440*/  ISETP.GT.U32.AND P1, PT, R7, R0, PT ;  /* 0x000000000700720c */ /* 0x000fe40003f24070 */
[----:B------:R-:W-:Y:S04]  /*0450*/  STL [R1+0xc8], RZ ;  /* 0x0000c8ff01007387 */ /* 0x000fe80000100800 */
[----:B------:R-:W-:Y:S04]  /*0460*/  STL [R1+0xcc], RZ ;  /* 0x0000ccff01007387 */ /* 0x000fe80000100800 */
[----:B------:R-:W-:Y:S03]  /*0470*/  STL [R1+0x130], RZ ;  /* 0x000130ff01007387 */ /* 0x000fe60000100800 */
[----:B------:R-:W-:Y:S01]  /*0480*/  @!P1 IMAD.IADD R0, R0, 0x1, -R7 ;  /* 0x0000000100009824 */ /* 0x000fe200078e0a07 */
[----:B------:R-:W-:Y:S01]  /*0490*/  STL [R1+0x134], RZ ;  /* 0x000134ff01007387 */ /* 0x000fe20000100800 */
[----:B------:R-:W-:Y:S01]  /*04a0*/  @!P1 VIADD R3, R3, 0x1 ;  /* 0x0000000103039836 */ /* 0x000fe20000000000 */
[----:B------:R-:W-:-:S02]  /*04b0*/  ISETP.NE.AND P1, PT, R4, RZ, PT ;  /* 0x000000ff0400720c */ /* 0x000fc40003f25270 */
[----:B------:R-:W-:Y:S01]  /*04c0*/  STL [R1+0x138], RZ ;  /* 0x000138ff01007387 */ /* 0x000fe20000100800 */
[----:B------:R-:W-:Y:S02]  /*04d0*/  ISETP.GE.U32.AND P0, PT, R0, R7, PT ;  /* 0x000000070000720c */ /* 0x000fe40003f06070 */
[----:B------:R-:W-:Y:S01]  /*04e0*/  LOP3.LUT R0, R5, R4, RZ, 0x3c, !PT ;  /* 0x0000000405007212 */ /* 0x000fe200078e3cff */
[----:B------:R-:W-:Y:S03]  /*04f0*/  STL [R1+0x13c], RZ ;  /* 0x00013cff01007387 */ /* 0x000fe60000100800 */
[----:B------:R-:W-:Y:S01]  /*0500*/  ISETP.GE.AND P2, PT, R0, RZ, PT ;  /* 0x000000ff0000720c */ /* 0x000fe20003f46270 */
[----:B------:R-:W-:Y:S01]  /*0510*/  STL [R1+0x1a0], RZ ;  /* 0x0001a0ff01007387 */ /* 0x000fe20000100800 */
[----:B------:R-:W-:-:S03]  /*0520*/  VIADD R0, R56, 0xff ;  /* 0x000000ff38007836 */ /* 0x000fc60000000000 */
[----:B------:R-:W-:Y:S02]  /*0530*/  STL [R1+0x1a4], RZ ;  /* 0x0001a4ff01007387 */ /* 0x000fe40000100800 */
[----:B------:R-:W-:Y:S02]  /*0540*/  @P0 VIADD R3, R3, 0x1 ;  /* 0x0000000103030836 */ /* 0x000fe40000000000 */
[----:B------:R-:W-:Y:S02]  /*0550*/  STL [R1+0x1a8], RZ ;  /* 0x0001a8ff01007387 */ /* 0x000fe40000100800 */
[----:B------:R-:W-:Y:S01]  /*0560*/  IMAD.MOV.U32 R2, RZ, RZ, R3 ;  /* 0x000000ffff027224 */ /* 0x000fe200078e0003 */
[----:B------:R-:W-:Y:S01]  /*0570*/  SHF.R.S32.HI R3, RZ, 0x1f, R0 ;  /* 0x0000001fff037819 */ /* 0x000fe20000011400 */
[----:B------:R-:W-:Y:S02]  /*0580*/  STL [R1+0x1ac], RZ ;  /* 0x0001acff01007387 */ /* 0x000fe40000100800 */
[----:B------:R-:W-:Y:S01]  /*0590*/  @!P2 IMAD.MOV R2, RZ, RZ, -R2 ;  /* 0x000000ffff02a224 */ /* 0x000fe200078e0a02 */
[----:B------:R-:W-:Y:S01]  /*05a0*/  @!P1 LOP3.LUT R2, RZ, R4, RZ, 0x33, !PT ;  /* 0x00000004ff029212 */ /* 0x000fe200078e33ff */
[----:B------:R-:W-:Y:S01]  /*05b0*/  STL [R1+0x1b0], RZ ;  /* 0x0001b0ff01007387 */ /* 0x000fe20000100800 */
[----:B------:R-:W-:-:S03]  /*05c0*/  LEA.HI R3, R3, R0, RZ, 0x8 ;  /* 0x0000000003037211 */ /* 0x000fc600078f40ff */
[----:B------:R-:W-:Y:S01]  /*05d0*/  STL [R1+0x1b4], RZ ;  /* 0x0001b4ff01007387 */ /* 0x000fe20000100800 */
[----:B------:R-:W-:Y:S02]  /*05e0*/  IMAD.SHL.U32 R6, R2, 0x8, RZ ;  /* 0x0000000802067824 */ /* 0x000fe400078e00ff */
[----:B------:R-:W-:Y:S01]  /*05f0*/  IMAD.MOV R2, RZ, RZ, -R2 ;  /* 0x000000ffff027224 */ /* 0x000fe200078e0a02 */
[----:B------:R-:W-:Y:S02]  /*0600*/  STL [R1+0x1b8], RZ ;  /* 0x0001b8ff01007387 */ /* 0x000fe40000100800 */
[----:B------:R-:W-:Y:S01]  /*0610*/  LEA.HI.SX32 R3, R3, -R6, 0x18 ;  /* 0x8000000603037211 */ /* 0x000fe200078fc2ff */
[----:B------:R-:W-:Y:S01]  /*0620*/  IMAD R4, R4, R2, R5 ;  /* 0x0000000204047224 */ /* 0x000fe200078e0205 */
[----:B------:R-:W-:Y:S02]  /*0630*/  STL [R1+0x1bc], RZ ;  /* 0x0001bcff01007387 */ /* 0x000fe40000100800 */
[----:B------:R-:W-:-:S02]  /*0640*/  VIMNMX R11, PT, PT, R3, 0x8, PT ;  /* 0x00000008030b7848 */ /* 0x000fc40003fe0100 */
[----:B------:R-:W-:Y:S01]  /*0650*/  STL [R1+0x1d0], RZ ;  /* 0x0001d0ff01007387 */ /* 0x000fe20000100800 */
[----:B------:R-:W-:Y:S02]  /*0660*/  IABS R9, R4 ;  /* 0x0000000400097213 */ /* 0x000fe40000000000 */
[----:B------:R-:W-:Y:S01]  /*0670*/  IABS R7, R11 ;  /* 0x0000000b00077213 */ /* 0x000fe20000000000 */
[----:B------:R-:W-:Y:S03]  /*0680*/  STL [R1+0x1d4], RZ ;  /* 0x0001d4ff01007387 */ /* 0x000fe60000100800 */
        /* <DEDUP_REMOVED lines=11> */
[----:B------:R-:W-:Y:S04]  /*0740*/  STL [R1+0x2e8], RZ ;  /* 0x0002e8ff01007387 */ /* 0x000fe80000100800 */
[----:B------:R-:W-:Y:S01]  /*0750*/  STL [R1+0x2ec], RZ ;  /* 0x0002ecff01007387 */ /* 0x000fe20000100800 */
[----:B------:R-:W0:Y:S03]  /*0760*/  F2I.FTZ.U32.TRUNC.NTZ R3, R3 ;  /* 0x0000000300037305 */ /* 0x000e26000021f000 */
[----:B------:R-:W-:Y:S04]  /*0770*/  STL [R1+0x1e0], RZ ;  /* 0x0001e0ff01007387 */ /* 0x000fe80000100800 */
[----:B------:R-:W-:Y:S04]  /*0780*/  STL [R1+0x1e4], RZ ;  /* 0x0001e4ff01007387 */ /* 0x000fe80000100800 */
[----:B------:R-:W-:Y:S04]  /*0790*/  STL [R1+0x1e8], RZ ;  /* 0x0001e8ff01007387 */ /* 0x000fe80000100800 */
[----:B------:R-:W-:Y:S01]  /*07a0*/  STL [R1+0x1ec], RZ ;  /* 0x0001ecff01007387 */ /* 0x000fe20000100800 */
[----:B0-----:R-:W-:-:S03]  /*07b0*/  IMAD.MOV R8, RZ, RZ, -R3 ;  /* 0x000000ffff087224 */ /* 0x001fc600078e0a03 */
[----:B------:R-:W-:Y:S01]  /*07c0*/  STL [R1+0x5f0], RZ ;  /* 0x0005f0ff01007387 */ /* 0x000fe20000100800 */
[----:B------:R-:W-:Y:S01]  /*07d0*/  IMAD.MOV.U32 R2, RZ, RZ, R8 ;  /* 0x000000ffff027224 */ /* 0x000fe200078e0008 */
[----:B------:R-:W-:Y:S02]  /*07e0*/  IABS R8, R11 ;  /* 0x0000000b00087213 */ /* 0x000fe40000000000 */
[----:B------:R-:W-:Y:S01]  /*07f0*/  STL [R1+0x5f4], RZ ;  /* 0x0005f4ff01007387 */ /* 0x000fe20000100800 */
[----:B------:R-:W-:Y:S02]  /*0800*/  IMAD R5, R2, R7, RZ ;  /* 0x0000000702057224 */ /* 0x000fe400078e02ff */
[----:B------:R-:W-:Y:S01]  /*0810*/  IMAD.MOV.U32 R2, RZ, RZ, RZ ;  /* 0x000000ffff027224 */ /* 0x000fe200078e00ff */
[----:B------:R-:W-:Y:S03]  /*0820*/  STL [R1+0x5f8], RZ ;  /* 0x0005f8ff01007387 */ /* 0x000fe60000100800 */
[----:B------:R-:W-:Y:S01]  /*0830*/  IMAD.HI.U32 R2, R3, R5, R2 ;  /* 0x0000000503027227 */ /* 0x000fe200078e0002 */
[----:B------:R-:W-:Y:S03]  /*0840*/  STL [R1+0x5fc], RZ ;  /* 0x0005fcff01007387 */ /* 0x000fe60000100800 */
[----:B------:R-:W-:Y:S01]  /*0850*/  IMAD.MOV R3, RZ, RZ, -R8 ;  /* 0x000000ffff037224 */ /* 0x000fe200078e0a08 */
        /* <DEDUP_REMOVED lines=18> */
[----:B------:R-:W-:Y:S04]  /*0980*/  STL [R1+0x15f4], RZ ;  /* 0x0015f4ff01007387 */ /* 0x000fe80000100800 */
[----:B------:R-:W-:Y:S02]  /*0990*/  STL [R1+0x15f8], RZ ;  /* 0x0015f8ff01007387 */ /* 0x000fe40000100800 */
[----:B------:R-:W-:-:S02]  /*09a0*/  @P0 VIADD R0, R0, 0x1 ;  /* 0x0000000100000836 */ /* 0x000fc40000000000 */
[----:B------:R-:W-:Y:S04]  /*09b0*/  STL [R1+0x15fc], RZ ;  /* 0x0015fcff01007387 */ /* 0x000fe80000100800 */
[----:B------:R-:W-:Y:S01]  /*09c0*/  STL [R1+0x15e0], RZ ;  /* 0x0015e0ff01007387 */ /* 0x000fe20000100800 */
[----:B------:R-:W-:Y:S01]  /*09d0*/  @!P2 IMAD.MOV R0, RZ, RZ, -R0 ;  /* 0x000000ffff00a224 */ /* 0x000fe200078e0a00 */
[----:B------:R-:W-:Y:S02]  /*09e0*/  @!P1 LOP3.LUT R0, RZ, R11, RZ, 0x33, !PT ;  /* 0x0000000bff009212 */ /* 0x000fe400078e33ff */
[----:B------:R-:W-:Y:S03]  /*09f0*/  STL [R1+0x15e4], RZ ;  /* 0x0015e4ff01007387 */ /* 0x000fe60000100800 */
[----:B------:R-:W-:Y:S01]  /*0a00*/  IMAD.MOV R2, RZ, RZ, -R0 ;  /* 0x000000ffff027224 */ /* 0x000fe200078e0a00 */
[----:B------:R-:W-:Y:S03]  /*0a10*/  STL [R1+0x15e8], RZ ;  /* 0x0015e8ff01007387 */ /* 0x000fe60000100800 */
[----:B------:R-:W-:Y:S01]  /*0a20*/  IMAD R2, R11, R2, R4 ;  /* 0x000000020b027224 */ /* 0x000fe200078e0204 */
[----:B------:R-:W-:Y:S01]  /*0a30*/  STL [R1+0x15ec], RZ ;  /* 0x0015ecff01007387 */ /* 0x000fe20000100800 */
[----:B------:R-:W-:-:S02]  /*0a40*/  IMAD.SHL.U32 R4, R0, 0x80, RZ ;  /* 0x0000008000047824 */ /* 0x000fc400078e00ff */
[----:B------:R-:W-:Y:S01]  /*0a50*/  IMAD.IADD R2, R6, 0x1, R2 ;  /* 0x0000000106027824 */ /* 0x000fe200078e0202 */
[----:B------:R-:W-:Y:S01]  /*0a60*/  STL [R1+0x15d0], RZ ;  /* 0x0015d0ff01007387 */ /* 0x000fe20000100800 */
[C---:B------:R-:W-:Y:S02]  /*0a70*/  VIADD R6, R4.reuse, 0x1 ;  /* 0x0000000104067836 */ /* 0x040fe40000000000 */
[C---:B------:R-:W-:Y:S01]  /*0a80*/  VIADD R0, R4.reuse, 0x2 ;  /* 0x0000000204007836 */ /* 0x040fe20000000000 */
[----:B------:R-:W-:Y:S01]  /*0a90*/  STL [R1+0x15d4], RZ ;  /* 0x0015d4ff01007387 */ /* 0x000fe20000100800 */
[C---:B------:R-:W-:Y:S02]  /*0aa0*/  VIADD R5, R4.reuse, 0x3 ;  /* 0x0000000304057836 */ /* 0x040fe40000000000 */
[C---:B------:R-:W-:Y:S01]  /*0ab0*/  VIADD R21, R4.reuse, 0x28 ;  /* 0x0000002804157836 */ /* 0x040fe20000000000 */
[----:B------:R-:W-:Y:S01]  /*0ac0*/  STL [R1+0x15d8], RZ ;  /* 0x0015d8ff01007387 */ /* 0x000fe20000100800 */
[----:B------:R-:W-:-:S02]  /*0ad0*/  VIADD R39, R4, 0x2a ;  /* 0x0000002a04277836 */ /* 0x000fc40000000000 */
[C---:B------:R-:W-:Y:S01]  /*0ae0*/  VIADD R58, R4.reuse, 0x2b ;  /* 0x0000002b043a7836 */ /* 0x040fe20000000000 */
[----:B------:R-:W-:Y:S01]  /*0af0*/  STL [R1+0x15dc], RZ ;  /* 0x0015dcff01007387 */ /* 0x000fe20000100800 */
[C---:B------:R-:W-:Y:S02]  /*0b00*/  VIADD R49, R4.reuse, 0x2f ;  /* 0x0000002f04317836 */ /* 0x040fe40000000000 */
[C---:B------:R-:W-:Y:S01]  /*0b10*/  VIADD R48, R4.reuse, 0x34 ;  /* 0x0000003404307836 */ /* 0x040fe20000000000 */
[----:B------:R-:W-:Y:S01]  /*0b20*/  STL [R1+0x15c0], RZ ;  /* 0x0015c0ff01007387 */ /* 0x000fe20000100800 */
[C---:B------:R-:W-:Y:S02]  /*0b30*/  VIADD R19, R4.reuse, 0x37 ;  /* 0x0000003704137836 */ /* 0x040fe40000000000 */
[C---:B------:R-:W-:Y:S01]  /*0b40*/  VIADD R20, R4.reuse, 0x3c ;  /* 0x0000003c04147836 */ /* 0x040fe20000000000 */
[----:B------:R-:W-:Y:S04]  /*0b50*/  STL [R1+0x15c4], RZ ;  /* 0x0015c4ff01007387 */ /* 0x000fe80000100800 */
        /* <DEDUP_REMOVED lines=926> */
[----:B------:R-:W-:Y:S04]  /*4540*/  STL [R1+0x1884], R4 ;  /* 0x0018840401007387 */ /* 0x000fe80000100800 */
[----:B------:R0:W-:Y:S04]  /*4550*/  STL [R1+0x2a4], R6 ;  /* 0x0002a40601007387 */ /* 0x0001e80000100800 */
[----:B------:R1:W-:Y:S04]  /*4560*/  STL [R1+0x2a0], R0 ;  /* 0x0002a00001007387 */ /* 0x0003e80000100800 */
[----:B------:R2:W-:Y:S01]  /*4570*/  STL [R1+0x29c], R5 ;  /* 0x00029c0501007387 */ /* 0x0005e20000100800 */
[C---:B0-----:R-:W-:Y:S01]  /*4580*/  VIADD R6, R4.reuse, 0x4 ;  /* 0x0000000404067836 */ /* 0x041fe20000000000 */
[----:B------:R-:W0:Y:S01]  /*4590*/  S2R R12, SR_TID.X ;  /* 0x00000000000c7919 */ /* 0x000e220000002100 */
[----:B-1----:R-:W-:-:S03]  /*45a0*/  VIADD R0, R4, 0x5 ;  /* 0x0000000504007836 */ /* 0x002fc60000000000 */
[----:B------:R1:W-:Y:S01]  /*45b0*/  STL [R1+0x298], R6 ;  /* 0x0002980601007387 */ /* 0x0003e20000100800 */
[----:B--2---:R-:W-:-:S03]  /*45c0*/  VIADD R5, R4, 0x6 ;  /* 0x0000000604057836 */ /* 0x004fc60000000000 */
[----:B------:R2:W-:Y:S04]  /*45d0*/  STL [R1+0x294], R0 ;  /* 0x0002940001007387 */ /* 0x0005e80000100800 */
[----:B------:R3:W-:Y:S01]  /*45e0*/  STL [R1+0x290], R5 ;  /* 0x0002900501007387 */ /* 0x0007e20000100800 */
[C---:B-1----:R-:W-:Y:S02]  /*45f0*/  VIADD R6, R4.reuse, 0x7 ;  /* 0x0000000704067836 */ /* 0x042fe40000000000 */
[----:B--2---:R-:W-:-:S03]  /*4600*/  VIADD R0, R4, 0x8 ;  /* 0x0000000804007836 */ /* 0x004fc60000000000 */
[----:B------:R1:W-:Y:S01]  /*4610*/  STL [R1+0x28c], R6 ;  /* 0x00028c0601007387 */ /* 0x0003e20000100800 */
[----:B---3--:R-:W-:-:S03]  /*4620*/  VIADD R5, R4, 0x9 ;  /* 0x0000000904057836 */ /* 0x008fc60000000000 */
[----:B------:R2:W-:Y:S04]  /*4630*/  STL [R1+0x288], R0 ;  /* 0x0002880001007387 */ /* 0x0005e80000100800 */
[----:B------:R3:W-:Y:S01]  /*4640*/  STL [R1+0x284], R5 ;  /* 0x0002840501007387 */ /* 0x0007e20000100800 */
[----:B-1----:R-:W-:Y:S01]  /*4650*/  VIADD R6, R4, 0xa ;  /* 0x0000000a04067836 */ /* 0x002fe20000000000 */
[----:B0-----:R-:W-:Y:S01]  /*4660*/  LOP3.LUT R3, R12, 0x1f, RZ, 0xc0, !PT ;  /* 0x0000001f0c037812 */ /* 0x001fe200078ec0ff */
[----:B--2---:R-:W-:-:S03]  /*4670*/  VIADD R0, R4, 0xb ;  /* 0x0000000b04007836 */ /* 0x004fc60000000000 */
[----:B------:R0:W-:Y:S01]  /*4680*/  STL [R1+0x280], R6 ;  /* 0x0002800601007387 */ /* 0x0001e20000100800 */
[----:B------:R-:W-:Y:S01]  /*4690*/  PRMT R18, R3, 0x6540, R2 ;  /* 0x0000654003127816 */ /* 0x000fe20000000002 */
[C---:B---3--:R-:W-:Y:S02]  /*46a0*/  VIADD R5, R4.reuse, 0xc ;  /* 0x0000000c04057836 */ /* 0x048fe40000000000 */
[----:B------:R1:W-:Y:S04]  /*46b0*/  STL [R1+0x27c], R0 ;  /* 0x00027c0001007387 */ /* 0x0003e80000100800 */
[----:B------:R2:W-:Y:S01]  /*46c0*/  STL [R1+0x278], R5 ;  /* 0x0002780501007387 */ /* 0x0005e20000100800 */
[C---:B0-----:R-:W-:Y:S02]  /*46d0*/  VIADD R6, R4.reuse, 0xd ;  /* 0x0000000d04067836 */ /* 0x041fe40000000000 */
[----:B-1----:R-:W-:-:S03]  /*46e0*/  VIADD R0, R4, 0xe ;  /* 0x0000000e04007836 */ /* 0x002fc60000000000 */
[----:B------:R0:W-:Y:S01]  /*46f0*/  STL [R1+0x274], R6 ;  /* 0x0002740601007387 */ /* 0x0001e20000100800 */
[----:B--2---:R-:W-:-:S03]  /*4700*/  VIADD R5, R4, 0xf ;  /* 0x0000000f04057836 */ /* 0x004fc60000000000 */
        /* <DEDUP_REMOVED lines=51> */
[C---:B-1----:R-:W-:Y:S02]  /*4a40*/  VIADD R0, R4.reuse, 0x29 ;  /* 0x0000002904007836 */ /* 0x042fe40000000000 */
[----:B--2---:R-:W-:-:S03]  /*4a50*/  VIADD R5, R4, 0x2d ;  /* 0x0000002d04057836 */ /* 0x004fc60000000000 */
[----:B------:R0:W-:Y:S02]  /*4a60*/  STL [R1+0x204], R0 ;  /* 0x0002040001007387 */ /* 0x0001e40000100800 */
[----:B0-----:R-:W-:-:S05]  /*4a70*/  VIADD R0, R4, 0x2c ;  /* 0x0000002c04007836 */ /* 0x001fca0000000000 */
[----:B------:R0:W-:Y:S04]  /*4a80*/  STL [R1+0x1f8], R0 ;  /* 0x0001f80001007387 */ /* 0x0001e80000100800 */
[----:B------:R1:W-:Y:S01]  /*4a90*/  STL [R1+0x1f4], R5 ;  /* 0x0001f40501007387 */ /* 0x0003e20000100800 */
[C---:B0-----:R-:W-:Y:S02]  /*4aa0*/  VIADD R0, R4.reuse, 0x2e ;  /* 0x0000002e04007836 */ /* 0x041fe40000000000 */
[----:B-1----:R-:W-:-:S03]  /*4ab0*/  VIADD R5, R4, 0x32 ;  /* 0x0000003204057836 */ /* 0x002fc60000000000 */
        /* <DEDUP_REMOVED lines=21> */
[----:B------:R1:W-:Y:S04]  /*4c10*/  STL [R1+0x164], R6 ;  /* 0x0001640601007387 */ /* 0x0003e80000100800 */
[----:B------:R2:W-:Y:S01]  /*4c20*/  STL [R1+0x160], R5 ;  /* 0x0001600501007387 */ /* 0x0005e20000100800 */
[C---:B0-----:R-:W-:Y:S02]  /*4c30*/  VIADD R0, R4.reuse, 0x3f ;  /* 0x0000003f04007836 */ /* 0x041fe40000000000 */
[----:B-1----:R-:W-:-:S03]  /*4c40*/  VIADD R6, R4, 0x41 ;  /* 0x0000004104067836 */ /* 0x002fc60000000000 */
[----:B------:R0:W-:Y:S01]  /*4c50*/  STL [R1+0x15c], R0 ;  /* 0x00015c0001007387 */ /* 0x0001e20000100800 */
[----:B--2---:R-:W-:-:S05]  /*4c60*/  VIADD R5, R4, 0x40 ;  /* 0x0000004004057836 */ /* 0x004fca0000000000 */
[----:B------:R1:W-:Y:S01]  /*4c70*/  STL [R1+0x158], R5 ;  /* 0x0001580501007387 */ /* 0x0003e20000100800 */
[----:B0-----:R-:W-:Y:S02]  /*4c80*/  IMAD.SHL.U32 R0, R2, 0x100, RZ ;  /* 0x0000010002007824 */ /* 0x001fe400078e00ff */
[----:B------:R-:W-:Y:S01]  /*4c90*/  IMAD.MOV.U32 R2, RZ, RZ, R4 ;  /* 0x000000ffff027224 */ /* 0x000fe200078e0004 */
[----:B------:R-:W-:Y:S03]  /*4ca0*/  STL [R1+0x154], R6 ;  /* 0x0001540601007387 */ /* 0x000fe60000100800 */
[----:B------:R-:W-:Y:S02]  /*4cb0*/  VIADD R61, R2, 0x5a ;  /* 0x0000005a023d7836 */ /* 0x000fe40000000000 */
[----:B-1----:R-:W-:Y:S01]  /*4cc0*/  VIADD R5, R4, 0x42 ;  /* 0x0000004204057836 */ /* 0x002fe20000000000 */
[----:B------:R-:W-:Y:S01]  /*4cd0*/  LOP3.LUT R4, R0, 0x20, R3, 0xfe, !PT ;  /* 0x0000002000047812 */ /* 0x000fe200078efe03 */
[----:B------:R-:W-:-:S02]  /*4ce0*/  VIADD R3, R2, 0x43 ;  /* 0x0000004302037836 */ /* 0x000fc40000000000 */
[C---:B------:R-:W-:Y:S01]  /*4cf0*/  VIADD R0, R2.reuse, 0x44 ;  /* 0x0000004402007836 */ /* 0x040fe20000000000 */
[----:B------:R-:W-:Y:S01]  /*4d00*/  STL [R1+0x128], R5 ;  /* 0x0001280501007387 */ /* 0x000fe20000100800 */
[C---:B------:R-:W-:Y:S02]  /*4d10*/  VIADD R60, R2.reuse, 0x5b ;  /* 0x0000005b023c7836 */ /* 0x040fe40000000000 */
[C---:B------:R-:W-:Y:S01]  /*4d20*/  VIADD R59, R2.reuse, 0x5c ;  /* 0x0000005c023b7836 */ /* 0x040fe20000000000 */
[----:B------:R0:W-:Y:S01]  /*4d30*/  STL [R1+0x1898], R4 ;  /* 0x0018980401007387 */ /* 0x0001e20000100800 */
[C---:B------:R-:W-:Y:S02]  /*4d40*/  VIADD R51, R2.reuse, 0x5d ;  /* 0x0000005d02337836 */ /* 0x040fe40000000000 */
[C---:B------:R-:W-:Y:S01]  /*4d50*/  VIADD R50, R2.reuse, 0x5e ;  /* 0x0000005e02327836 */ /* 0x040fe20000000000 */
[----:B------:R-:W-:Y:S01]  /*4d60*/  STL [R1+0x1894], R18 ;  /* 0x0018941201007387 */ /* 0x000fe20000100800 */
[----:B------:R-:W-:-:S02]  /*4d70*/  VIADD R38, R2, 0x5f ;  /* 0x0000005f02267836 */ /* 0x000fc40000000000 */
[C---:B------:R-:W-:Y:S01]  /*4d80*/  VIADD R37, R2.reuse, 0x60 ;  /* 0x0000006002257836 */ /* 0x040fe20000000000 */
[----:B------:R1:W-:Y:S01]  /*4d90*/  STL [R1+0x110], R3 ;  /* 0x0001100301007387 */ /* 0x0003e20000100800 */
[C---:B------:R-:W-:Y:S02]  /*4da0*/  VIADD R36, R2.reuse, 0x61 ;  /* 0x0000006102247836 */ /* 0x040fe40000000000 */
[C---:B0-----:R-:W-:Y:S01]  /*4db0*/  VIADD R4, R2.reuse, 0x45 ;  /* 0x0000004502047836 */ /* 0x041fe20000000000 */
[----:B------:R0:W-:Y:S01]  /*4dc0*/  STL [R1+0x10c], R0 ;  /* 0x00010c0001007387 */ /* 0x0001e20000100800 */
[C---:B------:R-:W-:Y:S02]  /*4dd0*/  VIADD R35, R2.reuse, 0x62 ;  /* 0x0000006202237836 */ /* 0x040fe40000000000 */
[C---:B------:R-:W-:Y:S01]  /*4de0*/  VIADD R34, R2.reuse, 0x63 ;  /* 0x0000006302227836 */ /* 0x040fe20000000000 */
[----:B------:R2:W-:Y:S01]  /*4df0*/  STL [R1+0x108], R4 ;  /* 0x0001080401007387 */ /* 0x0005e20000100800 */
[----:B------:R-:W-:-:S02]  /*4e00*/  VIADD R33, R2, 0x64 ;  /* 0x0000006402217836 */ /* 0x000fc40000000000 */
[C---:B-1----:R-:W-:Y:S02]  /*4e10*/  VIADD R3, R2.reuse, 0x46 ;  /* 0x0000004602037836 */ /* 0x042fe40000000000 */
[C---:B------:R-:W-:Y:S02]  /*4e20*/  VIADD R32, R2.reuse, 0x65 ;  /* 0x0000006502207836 */ /* 0x040fe40000000000 */
[C---:B0-----:R-:W-:Y:S01]  /*4e30*/  VIADD R0, R2.reuse, 0x47 ;  /* 0x0000004702007836 */ /* 0x041fe20000000000 */
[----:B------:R0:W-:Y:S01]  /*4e40*/  STL [R1+0xf0], R3 ;  /* 0x0000f00301007387 */ /* 0x0001e20000100800 */
[C---:B------:R-:W-:Y:S02]  /*4e50*/  VIADD R31, R2.reuse, 0x66 ;  /* 0x00000066021f7836 */ /* 0x040fe40000000000 */
[C---:B--2---:R-:W-:Y:S01]  /*4e60*/  VIADD R4, R2.reuse, 0x48 ;  /* 0x0000004802047836 */ /* 0x044fe20000000000 */
[----:B------:R1:W-:Y:S01]  /*4e70*/  STL [R1+0xec], R0 ;  /* 0x0000ec0001007387 */ /* 0x0003e20000100800 */
[----:B------:R-:W-:-:S02]  /*4e80*/  VIADD R30, R2, 0x67 ;  /* 0x00000067021e7836 */ /* 0x000fc40000000000 */
[C---:B------:R-:W-:Y:S01]  /*4e90*/  VIADD R29, R2.reuse, 0x68 ;  /* 0x00000068021d7836 */ /* 0x040fe20000000000 */
[----:B------:R2:W-:Y:S01]  /*4ea0*/  STL [R1+0xe8], R4 ;  /* 0x0000e80401007387 */ /* 0x0005e20000100800 */
[C---:B------:R-:W-:Y:S02]  /*4eb0*/  VIADD R28, R2.reuse, 0x69 ;  /* 0x00000069021c7836 */ /* 0x040fe40000000000 */
[C---:B0-----:R-:W-:Y:S02]  /*4ec0*/  VIADD R3, R2.reuse, 0x49 ;  /* 0x0000004902037836 */ /* 0x041fe40000000000 */
[C---:B------:R-:W-:Y:S02]  /*4ed0*/  VIADD R27, R2.reuse, 0x6a ;  /* 0x0000006a021b7836 */ /* 0x040fe40000000000 */
[C---:B-1----:R-:W-:Y:S01]  /*4ee0*/  VIADD R0, R2.reuse, 0x4a ;  /* 0x0000004a02007836 */ /* 0x042fe20000000000 */
[----:B------:R0:W-:Y:S01]  /*4ef0*/  STL [R1+0xe4], R3 ;  /* 0x0000e40301007387 */ /* 0x0001e20000100800 */
[----:B------:R-:W-:-:S02]  /*4f00*/  VIADD R26, R2, 0x6b ;  /* 0x0000006b021a7836 */ /* 0x000fc40000000000 */
[C---:B--2---:R-:W-:Y:S01]  /*4f10*/  VIADD R4, R2.reuse, 0x4b ;  /* 0x0000004b02047836 */ /* 0x044fe20000000000 */
[----:B------:R1:W-:Y:S01]  /*4f20*/  STL [R1+0xe0], R0 ;  /* 0x0000e00001007387 */ /* 0x0003e20000100800 */
[C---:B------:R-:W-:Y:S02]  /*4f30*/  VIADD R25, R2.reuse, 0x6c ;  /* 0x0000006c02197836 */ /* 0x040fe40000000000 */
[C---:B------:R-:W-:Y:S01]  /*4f40*/  VIADD R24, R2.reuse, 0x6d ;  /* 0x0000006d02187836 */ /* 0x040fe20000000000 */
[----:B------:R2:W-:Y:S01]  /*4f50*/  STL [R1+0xdc], R4 ;  /* 0x0000dc0401007387 */ /* 0x0005e20000100800 */
[C---:B------:R-:W-:Y:S02]  /*4f60*/  VIADD R23, R2.reuse, 0x6e ;  /* 0x0000006e02177836 */ /* 0x040fe40000000000 */
[C---:B0-----:R-:W-:Y:S02]  /*4f70*/  VIADD R3, R2.reuse, 0x4c ;  /* 0x0000004c02037836 */ /* 0x041fe40000000000 */
[----:B------:R-:W-:-:S02]  /*4f80*/  VIADD R22, R2, 0x6f ;  /* 0x0000006f02167836 */ /* 0x000fc40000000000 */
[C---:B-1----:R-:W-:Y:S01]  /*4f90*/  VIADD R0, R2.reuse, 0x4d ;  /* 0x0000004d02007836 */ /* 0x042fe20000000000 */
[----:B------:R0:W-:Y:S01]  /*4fa0*/  STL [R1+0xd8], R3 ;  /* 0x0000d80301007387 */ /* 0x0001e20000100800 */
[C---:B------:R-:W-:Y:S02]  /*4fb0*/  VIADD R17, R2.reuse, 0x70 ;  /* 0x0000007002117836 */ /* 0x040fe40000000000 */
[C---:B--2---:R-:W-:Y:S01]  /*4fc0*/  VIADD R4, R2.reuse, 0x4e ;  /* 0x0000004e02047836 */ /* 0x044fe20000000000 */
[----:B------:R1:W-:Y:S01]  /*4fd0*/  STL [R1+0xd4], R0 ;  /* 0x0000d40001007387 */ /* 0x0003e20000100800 */
[C---:B------:R-:W-:Y:S02]  /*4fe0*/  VIADD R16, R2.reuse, 0x71 ;  /* 0x0000007102107836 */ /* 0x040fe40000000000 */
[C---:B------:R-:W-:Y:S01]  /*4ff0*/  VIADD R15, R2.reuse, 0x72 ;  /* 0x00000072020f7836 */ /* 0x040fe20000000000 */
[----:B------:R2:W-:Y:S01]  /*5000*/  STL [R1+0xd0], R4 ;  /* 0x0000d00401007387 */ /* 0x0005e20000100800 */
[----:B------:R-:W-:-:S02]  /*5010*/  VIADD R14, R2, 0x73 ;  /* 0x00000073020e7836 */ /* 0x000fc40000000000 */
[C---:B0-----:R-:W-:Y:S02]  /*5020*/  VIADD R3, R2.reuse, 0x4f ;  /* 0x0000004f02037836 */ /* 0x041fe40000000000 */
[C---:B------:R-:W-:Y:S02]  /*5030*/  VIADD R13, R2.reuse, 0x74 ;  /* 0x00000074020d7836 */ /* 0x040fe40000000000 */
[C---:B-1----:R-:W-:Y:S01]  /*5040*/  VIADD R0, R2.reuse, 0x50 ;  /* 0x0000005002007836 */ /* 0x042fe20000000000 */
        /* <DEDUP_REMOVED lines=28> */
[----:B------:R1:W-:Y:S01]  /*5210*/  STL [R1+0x24], R0 ;  /* 0x0000240001007387 */ /* 0x0003e20000100800 */
[C---:B0-----:R-:W-:Y:S02]  /*5220*/  VIADD R3, R2.reuse, 0x7e ;  /* 0x0000007e02037836 */ /* 0x041fe40000000000 */
[----:B------:R-:W-:Y:S01]  /*5230*/  VIADD R2, R2, 0x7f ;  /* 0x0000007f02027836 */ /* 0x000fe20000000000 */
[----:B-1----:R-:W-:-:S05]  /*5240*/  LOP3.LUT R0, R18, 0x40, RZ, 0xfc, !PT ;  /* 0x0000004012007812 */ /* 0x002fca00078efcff */
[----:B------:R0:W-:Y:S02]  /*5250*/  STL [R1+0x18b0], R0 ;  /* 0x0018b00001007387 */ /* 0x0001e40000100800 */
[----:B0-----:R-:W-:-:S05]  /*5260*/  LOP3.LUT R0, R18, 0x60, RZ, 0xfc, !PT ;  /* 0x0000006012007812 */ /* 0x001fca00078efcff */
[----:B------:R0:W-:Y:S02]  /*5270*/  STL [R1+0x18ac], R0 ;  /* 0x0018ac0001007387 */ /* 0x0001e40000100800 */
[----:B0-----:R-:W-:-:S05]  /*5280*/  LOP3.LUT R0, R18, 0x80, RZ, 0xfc, !PT ;  /* 0x0000008012007812 */ /* 0x001fca00078efcff */
[----:B------:R0:W-:Y:S02]  /*5290*/  STL [R1+0x18a8], R0 ;  /* 0x0018a80001007387 */ /* 0x0001e40000100800 */
[----:B0-----:R-:W-:-:S05]  /*52a0*/  LOP3.LUT R0, R18, 0xa0, RZ, 0xfc, !PT ;  /* 0x000000a012007812 */ /* 0x001fca00078efcff */
[----:B------:R0:W-:Y:S02]  /*52b0*/  STL [R1+0x18a4], R0 ;  /* 0x0018a40001007387 */ /* 0x0001e40000100800 */
[----:B0-----:R-:W-:-:S05]  /*52c0*/  LOP3.LUT R0, R18, 0xc0, RZ, 0xfc, !PT ;  /* 0x000000c012007812 */ /* 0x001fca00078efcff */
[----:B------:R0:W-:Y:S02]  /*52d0*/  STL [R1+0x18a0], R0 ;  /* 0x0018a00001007387 */ /* 0x0001e40000100800 */
[----:B0-----:R-:W-:Y:S02]  /*52e0*/  LOP3.LUT R0, R18, 0xe0, RZ, 0xfc, !PT ;  /* 0x000000e012007812 */ /* 0x001fe400078efcff */
[----:B------:R0:W5:Y:S04]  /*52f0*/  LDL.LU R18, [R1+0x3784] ;  /* 0x0037840001127983 */ /* 0x0001680000300800 */
[----:B------:R0:W-:Y:S01]  /*5300*/  STL [R1+0x189c], R0 ;  /* 0x00189c0001007387 */ /* 0x0001e20000100800 */
[----:B----4-:R-:W-:Y:S05]  /*5310*/  BRA.U !UP0, `(.L_x_0) ;  /* 0x000007b908d87547 */ /* 0x010fea000b800000 */
[----:B------:R1:W-:Y:S01]  /*5320*/  STL [R1+0x390c], R31 ;  /* 0x00390c1f01007387 */ /* 0x0003e20000100800 */
[----:B------:R-:W-:Y:S01]  /*5330*/  IMAD.MOV.U32 R53, RZ, RZ, R39 ;  /* 0x000000ffff357224 */ /* 0x000fe200078e0027 */
[----:B------:R-:W-:Y:S01]  /*5340*/  IABS R43, R57 ;  /* 0x00000039002b7213 */ /* 0x000fe20000000000 */
[----:B------:R-:W-:Y:S01]  /*5350*/  IMAD.MOV.U32 R55, RZ, RZ, R21 ;  /* 0x000000ffff377224 */ /* 0x000fe200078e0015 */
[----:B------:R2:W-:Y:S01]  /*5360*/  STL [R1+0x3908], R32 ;  /* 0x0039082001007387 */ /* 0x0005e20000100800 */
[----:B-----5:R-:W-:Y:S01]  /*5370*/  IMAD.MOV.U32 R18, RZ, RZ, RZ ;  /* 0x000000ffff127224 */ /* 0x020fe200078e00ff */
[----:B------:R-:W3:Y:S02]  /*5380*/  LDCU.128 UR20, c[0x0][0x380] ;  /* 0x00007000ff1477ac */ /* 0x000ee40008000c00 */
[----:B------:R4:W-:Y:S01]  /*5390*/  STL [R1+0x3904], R33 ;  /* 0x0039042101007387 */ /* 0x0009e20000100800 */
[----:B------:R-:W0:Y:S03]  /*53a0*/  LDCU UR66, c[0x0][0x3a4] ;  /* 0x00007480ff4277ac */ /* 0x000e260008000800 */
[----:B------:R-:W-:Y:S01]  /*53b0*/  STL [R1+0x3900], R34 ;  /* 0x0039002201007387 */ /* 0x000fe20000100800 */
[----:B------:R-:W0:Y:S03]  /*53c0*/  LDCU UR67, c[0x0][0x3b0] ;  /* 0x00007600ff4377ac */ /* 0x000e260008000800 */
[----:B------:R-:W-:Y:S01]  /*53d0*/  STL [R1+0x38fc], R35 ;  /* 0x0038fc2301007387 */ /* 0x000fe20000100800 */
[----:B------:R-:W0:Y:S03]  /*53e0*/  LDCU UR5, c[0x0][0x3a8] ;  /* 0x00007500ff0577ac */ /* 0x000e260008000800 */
[----:B------:R-:W3:Y:S01]  /*53f0*/  LDL.LU R52, [R1+0x1f8] ;  /* 0x0001f80001347983 */ /* 0x000ee20000300800 */
[----:B------:R-:W0:Y:S03]  /*5400*/  LDCU UR53, c[0x0][0x3a8] ;  /* 0x00007500ff3577ac */ /* 0x000e260008000800 */
[----:B------:R-:W3:Y:S01]  /*5410*/  LDL.LU R54, [R1+0x204] ;  /* 0x0002040001367983 */ /* 0x000ee20000300800 */
[----:B------:R-:W0:Y:S03]  /*5420*/  LDCU UR56, c[0x0][0x3a8] ;  /* 0x00007500ff3877ac */ /* 0x000e260008000800 */
[----:B-1----:R-:W3:Y:S01]  /*5430*/  LDL R31, [R1+0x1894] ;  /* 0x00189400011f7983 */ /* 0x002ee20000100800 */
[----:B------:R-:W1:Y:S03]  /*5440*/  LDCU UR42, c[0x0][0x3a8] ;  /* 0x00007500ff2a77ac */ /* 0x000e660008000800 */
[----:B--2---:R-:W2:Y:S01]  /*5450*/  LDL R32, [R1+0x1898] ;  /* 0x0018980001207983 */ /* 0x004ea20000100800 */
[----:B------:R-:W0:Y:S03]  /*5460*/  LDCU UR43, c[0x0][0x3a8] ;  /* 0x00007500ff2b77ac */ /* 0x000e260008000800 */
[----:B----4-:R-:W4:Y:S01]  /*5470*/  LDL R33, [R1+0x18b0] ;  /* 0x0018b00001217983 */ /* 0x010f220000100800 */
[----:B------:R-:W0:Y:S03]  /*5480*/  LDCU UR44, c[0x0][0x3a8] ;  /* 0x00007500ff2c77ac */ /* 0x000e260008000800 */
[----:B------:R1:W-:Y:S01]  /*5490*/  STL [R1+0x38f8], R36 ;  /* 0x0038f82401007387 */ /* 0x0003e20000100800 */
[----:B------:R-:W0:Y:S01]  /*54a0*/  LDCU UR45, c[0x0][0x3a8] ;  /* 0x00007500ff2d77ac */ /* 0x000e220008000800 */
[----:B------:R-:W0:Y:S02]  /*54b0*/  LDCU UR46, c[0x0][0x3a8] ;  /* 0x00007500ff2e77ac */ /* 0x000e240008000800 */
[----:B-1----:R-:W3:Y:S01]  /*54c0*/  LDL R36, [R1+0x18a4] ;  /* 0x0018a40001247983 */ /* 0x002ee20000100800 */
[----:B------:R-:W1:Y:S03]  /*54d0*/  LDCU UR47, c[0x0][0x3a8] ;  /* 0x00007500ff2f77ac */ /* 0x000e660008000800 */
[----:B------:R0:W-:Y:S01]  /*54e0*/  STL [R1+0x38f4], R37 ;  /* 0x0038f42501007387 */ /* 0x0001e20000100800 */
[----:B------:R-:W1:Y:S01]  /*54f0*/  LDCU UR48, c[0x0][0x3a8] ;  /* 0x00007500ff3077ac */ /* 0x000e620008000800 */
[----:B------:R-:W1:Y:S01]  /*5500*/  LDCU UR49, c[0x0][0x3a8] ;  /* 0x00007500ff3177ac */ /* 0x000e620008000800 */
[----:B------:R-:W1:Y:S01]  /*5510*/  LDCU UR50, c[0x0][0x3a8] ;  /* 0x00007500ff3277ac */ /* 0x000e620008000800 */
[----:B0-----:R-:W3:Y:S01]  /*5520*/  LDL R37, [R1+0x18a0] ;  /* 0x0018a00001257983 */ /* 0x001ee20000100800 */
        /* <DEDUP_REMOVED lines=13> */
[----:B------:R-:W0:Y:S03]  /*5600*/  LDCU UR8, c[0x0][0x3a8] ;  /* 0x00007500ff0877ac */ /* 0x000e260008000800 */
[----:B------:R1:W-:Y:S01]  /*5610*/  STL [R1+0x38e4], R59 ;  /* 0x0038e43b01007387 */ /* 0x0003e20000100800 */
[----:B------:R-:W0:Y:S03]  /*5620*/  LDCU UR9, c[0x0][0x3a8] ;  /* 0x00007500ff0977ac */ /* 0x000e260008000800 */
[----:B------:R-:W3:Y:S01]  /*5630*/  LDL R34, [R1+0x18ac] ;  /* 0x0018ac0001227983 */ /* 0x000ee20000100800 */
[----:B------:R-:W-:Y:S01]  /*5640*/  IABS R39, R56 ;  /* 0x0000003800277213 */ /* 0x000fe20000000000 */
[----:B-1----:R-:W-:Y:S01]  /*5650*/  IMAD.MOV.U32 R51, RZ, RZ, R49 ;  /* 0x000000ffff337224 */ /* 0x002fe200078e0031 */
[----:B------:R-:W1:Y:S01]  /*5660*/  LDCU UR10, c[0x0][0x3a8] ;  /* 0x00007500ff0a77ac */ /* 0x000e620008000800 */
[----:B------:R-:W4:Y:S01]  /*5670*/  LDL R35, [R1+0x18a8] ;  /* 0x0018a80001237983 */ /* 0x000f220000100800 */
[----:B------:R-:W0:Y:S01]  /*5680*/  I2F.RP R0, R39 ;  /* 0x0000002700007306 */ /* 0x000e220000209400 */
[----:B------:R-:W-:Y:S01]  /*5690*/  IMAD.MOV.U32 R59, RZ, RZ, R48 ;  /* 0x000000ffff3b7224 */ /* 0x000fe200078e0030 */
[----:B------:R-:W1:Y:S01]  /*56a0*/  LDCU UR11, c[0x0][0x3a8] ;  /* 0x00007500ff0b77ac */ /* 0x000e620008000800 */
[----:B------:R-:W-:Y:S01]  /*56b0*/  STL [R1+0x38e0], R60 ;  /* 0x0038e03c01007387 */ /* 0x000fe20000100800 */
[----:B------:R-:W1:Y:S03]  /*56c0*/  LDCU UR12, c[0x0][0x3a8] ;  /* 0x00007500ff0c77ac */ /* 0x000e660008000800 */
[----:B------:R0:W-:Y:S01]  /*56d0*/  STL [R1+0x38dc], R61 ;  /* 0x0038dc3d01007387 */ /* 0x0001e20000100800 */
[----:B------:R-:W1:Y:S01]  /*56e0*/  LDCU UR13, c[0x0][0x3a8] ;  /* 0x00007500ff0d77ac */ /* 0x000e620008000800 */
[----:B------:R-:W1:Y:S01]  /*56f0*/  LDCU UR14, c[0x0][0x3a8] ;  /* 0x00007500ff0e77ac */ /* 0x000e620008000800 */
[----:B0-----:R-:W0:Y:S01]  /*5700*/  MUFU.RCP R0, R0 ;  /* 0x0000000000007308 */ /* 0x001e220000001000 */
[----:B------:R-:W-:Y:S01]  /*5710*/  IMAD.MOV.U32 R61, RZ, RZ, R20 ;  /* 0x000000ffff3d7224 */ /* 0x000fe200078e0014 */
[----:B------:R-:W1:Y:S01]  /*5720*/  LDCU UR15, c[0x0][0x3a8] ;  /* 0x00007500ff0f77ac */ /* 0x000e620008000800 */
[----:B------:R-:W1:Y:S05]  /*5730*/  LDCU UR16, c[0x0][0x3a8] ;  /* 0x00007500ff1077ac */ /* 0x000e6a0008000800 */
[----:B------:R-:W1:Y:S01]  /*5740*/  I2F.RP R20, R43 ;  /* 0x0000002b00147306 */ /* 0x000e620000209400 */
[----:B------:R-:W-:Y:S01]  /*5750*/  IMAD.MOV.U32 R60, RZ, RZ, R19 ;  /* 0x000000ffff3c7224 */ /* 0x000fe200078e0013 */
[----:B------:R-:W2:Y:S01]  /*5760*/  LDCU UR17, c[0x0][0x3a8] ;  /* 0x00007500ff1177ac */ /* 0x000ea20008000800 */
[----:B------:R-:W2:Y:S01]  /*5770*/  LDCU UR18, c[0x0][0x3a8] ;  /* 0x00007500ff1277ac */ /* 0x000ea20008000800 */
[----:B0-----:R-:W-:Y:S01]  /*5780*/  VIADD R0, R0, 0xffffffe ;  /* 0x0ffffffe00007836 */ /* 0x001fe20000000000 */
[----:B------:R-:W0:Y:S03]  /*5790*/  LDCU UR19, c[0x0][0x3a8] ;  /* 0x00007500ff1377ac */ /* 0x000e260008000800 */
[----:B-1----:R-:W1:Y:S01]  /*57a0*/  MUFU.RCP R20, R20 ;  /* 0x0000001400147308 */ /* 0x002e620000001000 */
[----:B------:R-:W0:Y:S01]  /*57b0*/  LDCU UR24, c[0x0][0x3a8] ;  /* 0x00007500ff1877ac */ /* 0x000e220008000800 */
[----:B------:R-:W0:Y:S06]  /*57c0*/  LDCU UR25, c[0x0][0x3a8] ;  /* 0x00007500ff1977ac */ /* 0x000e2c0008000800 */
[----:B------:R-:W0:Y:S01]  /*57d0*/  F2I.FTZ.U32.TRUNC.NTZ R19, R0 ;  /* 0x0000000000137305 */ /* 0x000e22000021f000 */
[----:B------:R-:W2:Y:S01]  /*57e0*/  LDCU UR26, c[0x0][0x3a8] ;  /* 0x00007500ff1a77ac */ /* 0x000ea20008000800 */
[----:B------:R-:W2:Y:S01]  /*57f0*/  LDCU UR27, c[0x0][0x3a8] ;  /* 0x00007500ff1b77ac */ /* 0x000ea20008000800 */
[----:B-1----:R-:W-:Y:S01]  /*5800*/  VIADD R20, R20, 0xffffffe ;  /* 0x0ffffffe14147836 */ /* 0x002fe20000000000 */
[----:B------:R-:W1:Y:S04]  /*5810*/  LDCU UR28, c[0x0][0x3a8] ;  /* 0x00007500ff1c77ac */ /* 0x000e680008000800 */
[----:B------:R-:W1:Y:S01]  /*5820*/  F2I.FTZ.U32.TRUNC.NTZ R21, R20 ;  /* 0x0000001400157305 */ /* 0x000e62000021f000 */
[----:B------:R-:W2:Y:S01]  /*5830*/  LDCU UR29, c[0x0][0x3a8] ;  /* 0x00007500ff1d77ac */ /* 0x000ea20008000800 */
[--C-:B0-----:R-:W-:Y:S01]  /*5840*/  IMAD.MOV R0, RZ, RZ, -R19.reuse ;  /* 0x000000ffff007224 */ /* 0x101fe200078e0a13 */
[----:B------:R-:W0:Y:S03]  /*5850*/  LDCU UR30, c[0x0][0x3a8] ;  /* 0x00007500ff1e77ac */ /* 0x000e260008000800 */
[----:B------:R-:W-:Y:S01]  /*5860*/  IMAD R0, R0, R39, RZ ;  /* 0x0000002700007224 */ /* 0x000fe200078e02ff */
[----:B------:R-:W0:Y:S03]  /*5870*/  LDCU UR31, c[0x0][0x3a8] ;  /* 0x00007500ff1f77ac */ /* 0x000e260008000800 */
[----:B------:R-:W-:Y:S01]  /*5880*/  IMAD.HI.U32 R18, R19, R0, R18 ;  /* 0x0000000013127227 */ /* 0x000fe200078e0012 */
[----:B------:R-:W0:Y:S03]  /*5890*/  LDCU UR32, c[0x0][0x3a8] ;  /* 0x00007500ff2077ac */ /* 0x000e260008000800 */
[----:B-1----:R-:W-:-:S02]  /*58a0*/  IMAD.MOV R0, RZ, RZ, -R21 ;  /* 0x000000ffff007224 */ /* 0x002fc400078e0a15 */
[----:B------:R-:W-:Y:S01]  /*58b0*/  IMAD.MOV.U32 R20, RZ, RZ, RZ ;  /* 0x000000ffff147224 */ /* 0x000fe200078e00ff */
[----:B------:R-:W1:Y:S01]  /*58c0*/  LDCU UR33, c[0x0][0x3a8] ;  /* 0x00007500ff2177ac */ /* 0x000e620008000800 */
[----:B------:R-:W-:Y:S01]  /*58d0*/  IMAD R0, R0, R43, RZ ;  /* 0x0000002b00007224 */ /* 0x000fe200078e02ff */
[----:B------:R-:W0:Y:S03]  /*58e0*/  LDCU UR34, c[0x0][0x3a8] ;  /* 0x00007500ff2277ac */ /* 0x000e260008000800 */
[----:B------:R-:W-:Y:S01]  /*58f0*/  IMAD.HI.U32 R0, R21, R0, R20 ;  /* 0x0000000015007227 */ /* 0x000fe200078e0014 */
[----:B------:R-:W0:Y:S01]  /*5900*/  LDCU UR35, c[0x0][0x3a8] ;  /* 0x00007500ff2377ac */ /* 0x000e220008000800 */
        /* <DEDUP_REMOVED lines=10> */
[----:B--2---:R-:W-:-:S05]  /*59b0*/  IABS R48, R32 ;  /* 0x0000002000307213 */ /* 0x004fca0000000000 */
[----:B------:R-:W-:-:S04]  /*59c0*/  IMAD.HI.U32 R40, R18, R48, RZ ;  /* 0x0000003012287227 */ /* 0x000fc800078e00ff */
[----:B------:R-:W-:-:S04]  /*59d0*/  IMAD.MOV R40, RZ, RZ, -R40 ;  /* 0x000000ffff287224 */ /* 0x000fc800078e0a28 */
[----:B------:R-:W-:Y:S01]  /*59e0*/  IMAD R48, R39, R40, R48 ;  /* 0x0000002827307224 */ /* 0x000fe200078e0230 */
[----:B---3--:R-:W-:Y:S02]  /*59f0*/  IABS R46, R34 ;  /* 0x00000022002e7213 */ /* 0x008fe40000000000 */
[----:B----4-:R-:W-:-:S03]  /*5a00*/  IABS R45, R35 ;  /* 0x00000023002d7213 */ /* 0x010fc60000000000 */
[----:B------:R-:W-:-:S04]  /*5a10*/  IMAD.HI.U32 R40, R18, R46, RZ ;  /* 0x0000002e12287227 */ /* 0x000fc800078e00ff */
[----:B------:R-:W-:-:S04]  /*5a20*/  IMAD.HI.U32 R21, R18, R45, RZ ;  /* 0x0000002d12157227 */ /* 0x000fc800078e00ff */
[----:B------:R-:W-:Y:S02]  /*5a30*/  IMAD.MOV R40, RZ, RZ, -R40 ;  /* 0x000000ffff287224 */ /* 0x000fe400078e0a28 */
[----:B------:R-:W-:Y:S02]  /*5a40*/  IMAD.MOV R21, RZ, RZ, -R21 ;  /* 0x000000ffff157224 */ /* 0x000fe400078e0a15 */
[C---:B------:R-:W-:Y:S02]  /*5a50*/  IMAD R40, R39.reuse, R40, R46 ;  /* 0x0000002827287224 */ /* 0x040fe400078e022e */
[----:B------:R-:W2:Y:S01]  /*5a60*/  LDL.LU R46, [R1+0x210] ;  /* 0x00021000012e7983 */ /* 0x000ea20000300800 */
[----:B------:R-:W-:-:S03]  /*5a70*/  IMAD R21, R39, R21, R45 ;  /* 0x0000001527157224 */ /* 0x000fc600078e022d */
[----:B------:R-:W3:Y:S01]  /*5a80*/  LDL.LU R45, [R1+0x1f4] ;  /* 0x0001f400012d7983 */ /* 0x000ee20000300800 */
[----:B------:R-:W-:Y:S02]  /*5a90*/  IABS R49, R31 ;  /* 0x0000001f00317213 */ /* 0x000fe40000000000 */
[----:B------:R-:W-:-:S03]  /*5aa0*/  IABS R47, R33 ;  /* 0x00000021002f7213 */ /* 0x000fc60000000000 */
[----:B------:R-:W-:Y:S01]  /*5ab0*/  IMAD.HI.U32 R41, R18, R49, RZ ;  /* 0x0000003112297227 */ /* 0x000fe200078e00ff */
[----:B------:R-:W-:-:S03]  /*5ac0*/  IABS R44, R36 ;  /* 0x00000024002c7213 */ /* 0x000fc60000000000 */
[----:B------:R-:W-:-:S04]  /*5ad0*/  IMAD.HI.U32 R19, R18, R47, RZ ;  /* 0x0000002f12137227 */ /* 0x000fc800078e00ff */
[----:B------:R-:W-:Y:S01]  /*5ae0*/  IMAD.MOV R41, RZ, RZ, -R41 ;  /* 0x000000ffff297224 */ /* 0x000fe200078e0a29 */
[----:B------:R-:W-:Y:S01]  /*5af0*/  IABS R42, R37 ;  /* 0x00000025002a7213 */ /* 0x000fe20000000000 */
[----:B------:R-:W-:Y:S02]  /*5b00*/  IMAD.MOV R19, RZ, RZ, -R19 ;  /* 0x000000ffff137224 */ /* 0x000fe400078e0a13 */
[----:B------:R-:W-:Y:S01]  /*5b10*/  IMAD R49, R39, R41, R49 ;  /* 0x0000002927317224 */ /* 0x000fe200078e0231 */
[----:B------:R-:W-:Y:S01]  /*5b20*/  IABS R41, R38 ;  /* 0x0000002600297213 */ /* 0x000fe20000000000 */
[----:B------:R-:W-:-:S03]  /*5b30*/  IMAD.HI.U32 R20, R18, R44, RZ ;  /* 0x0000002c12147227 */ /* 0x000fc600078e00ff */
[C---:B------:R-:W-:Y:S01]  /*5b40*/  ISETP.GT.U32.AND P6, PT, R39.reuse, R49, PT ;  /* 0x000000312700720c */ /* 0x040fe20003fc4070 */
[----:B------:R-:W-:Y:S02]  /*5b50*/  IMAD R47, R39, R19, R47 ;  /* 0x00000013272f7224 */ /* 0x000fe400078e022f */
[----:B------:R-:W-:-:S04]  /*5b60*/  IMAD.HI.U32 R19, R18, R42, RZ ;  /* 0x0000002a12137227 */ /* 0x000fc800078e00ff */
[----:B------:R-:W-:-:S04]  /*5b70*/  IMAD.HI.U32 R18, R18, R41, RZ ;  /* 0x0000002912127227 */ /* 0x000fc800078e00ff */
[----:B------:R-:W-:Y:S02]  /*5b80*/  IMAD.MOV R20, RZ, RZ, -R20 ;  /* 0x000000ffff147224 */ /* 0x000fe400078e0a14 */
[----:B------:R-:W-:Y:S01]  /*5b90*/  IMAD.MOV R18, RZ, RZ, -R18 ;  /* 0x000000ffff127224 */ /* 0x000fe200078e0a12 */
[C---:B------:R-:W-:Y:S01]  /*5ba0*/  ISETP.GT.U32.AND P5, PT, R39.reuse, R48, PT ;  /* 0x000000302700720c */ /* 0x040fe20003fa4070 */
[C---:B------:R-:W-:Y:S02]  /*5bb0*/  IMAD R20, R39.reuse, R20, R44 ;  /* 0x0000001427147224 */ /* 0x040fe400078e022c */
[C---:B------:R-:W-:Y:S02]  /*5bc0*/  IMAD R18, R39.reuse, R18, R41 ;  /* 0x0000001227127224 */ /* 0x040fe400078e0229 */
[----:B------:R-:W-:Y:S01]  /*5bd0*/  IMAD.MOV R19, RZ, RZ, -R19 ;  /* 0x000000ffff137224 */ /* 0x000fe200078e0a13 */
[----:B------:R-:W-:Y:S01]  /*5be0*/  ISETP.GT.U32.AND P3, PT, R39, R20, PT ;  /* 0x000000142700720c */ /* 0x000fe20003f64070 */
[----:B------:R-:W-:Y:S01]  /*5bf0*/  @!P6 IMAD.IADD R49, R49, 0x1, -R39 ;  /* 0x000000013131e824 */ /* 0x000fe200078e0a27 */
[C---:B------:R-:W-:Y:S01]  /*5c00*/  ISETP.GT.U32.AND P6, PT, R39.reuse, R18, PT ;  /* 0x000000122700720c */ /* 0x040fe20003fc4070 */
[C---:B------:R-:W-:Y:S01]  /*5c10*/  IMAD R19, R39.reuse, R19, R42 ;  /* 0x0000001327137224 */ /* 0x040fe200078e022a */
[----:B------:R-:W-:-:S02]  /*5c20*/  ISETP.GT.U32.AND P2, PT, R39, R21, PT ;  /* 0x000000152700720c */ /* 0x000fc40003f44070 */
[C---:B------:R-:W-:Y:S02]  /*5c30*/  ISETP.GT.U32.AND P0, PT, R39.reuse, R47, PT ;  /* 0x0000002f2700720c */ /* 0x040fe40003f04070 */
[C---:B------:R-:W-:Y:S01]  /*5c40*/  ISETP.GT.U32.AND P1, PT, R39.reuse, R40, PT ;  /* 0x000000282700720c */ /* 0x040fe20003f24070 */
[--C-:B------:R-:W-:Y:S01]  /*5c50*/  @!P5 IMAD.IADD R48, R48, 0x1, -R39.reuse ;  /* 0x000000013030d824 */ /* 0x100fe200078e0a27 */
[C---:B------:R-:W-:Y:S02]  /*5c60*/  ISETP.GT.U32.AND P4, PT, R39.reuse, R19, PT ;  /* 0x000000132700720c */ /* 0x040fe40003f84070 */
[C---:B------:R-:W-:Y:S01]  /*5c70*/  ISETP.GT.U32.AND P5, PT, R39.reuse, R49, PT ;  /* 0x000000312700720c */ /* 0x040fe20003fa4070 */
[--C-:B------:R-:W-:Y:S01]  /*5c80*/  @!P3 IMAD.IADD R20, R20, 0x1, -R39.reuse ;  /* 0x000000011414b824 */ /* 0x100fe200078e0a27 */
[----:B------:R-:W-:Y:S01]  /*5c90*/  ISETP.GT.U32.AND P3, PT, R39, R48, PT ;  /* 0x000000302700720c */ /* 0x000fe20003f64070 */
[--C-:B------:R-:W-:Y:S02]  /*5ca0*/  @!P6 IMAD.IADD R18, R18, 0x1, -R39.reuse ;  /* 0x000000011212e824 */ /* 0x100fe400078e0a27 */
[----:B------:R-:W-:-:S02]  /*5cb0*/  @!P2 IMAD.IADD R21, R21, 0x1, -R39 ;  /* 0x000000011515a824 */ /* 0x000fc400078e0a27 */
[--C-:B------:R-:W-:Y:S02]  /*5cc0*/  @!P0 IMAD.IADD R47, R47, 0x1, -R39.reuse ;  /* 0x000000012f2f8824 */ /* 0x100fe400078e0a27 */
[--C-:B------:R-:W-:Y:S01]  /*5cd0*/  @!P1 IMAD.IADD R40, R40, 0x1, -R39.reuse ;  /* 0x0000000128289824 */ /* 0x100fe200078e0a27 */
[----:B------:R-:W-:Y:S01]  /*5ce0*/  ISETP.GT.U32.AND P6, PT, R39, R18, PT ;  /* 0x000000122700720c */ /* 0x000fe20003fc4070 */
[--C-:B------:R-:W-:Y:S01]  /*5cf0*/  @!P4 IMAD.IADD R19, R19, 0x1, -R39.reuse ;  /* 0x000000011313c824 */ /* 0x100fe200078e0a27 */
[C---:B------:R-:W-:Y:S02]  /*5d00*/  ISETP.GT.U32.AND P2, PT, R39.reuse, R21, PT ;  /* 0x000000152700720c */ /* 0x040fe40003f44070 */
[C---:B------:R-:W-:Y:S02]  /*5d10*/  ISETP.GT.U32.AND P0, PT, R39.reuse, R47, PT ;  /* 0x0000002f2700720c */ /* 0x040fe40003f04070 */
[----:B------:R-:W-:Y:S01]  /*5d20*/  ISETP.GT.U32.AND P1, PT, R39, R40, PT ;  /* 0x000000282700720c */ /* 0x000fe20003f24070 */
[--C-:B------:R-:W-:Y:S01]  /*5d30*/  @!P5 IMAD.IADD R49, R49, 0x1, -R39.reuse ;  /* 0x000000013131d824 */ /* 0x100fe200078e0a27 */
[----:B------:R-:W-:Y:S01]  /*5d40*/  IABS R44, R50 ;  /* 0x00000032002c7213 */ /* 0x000fe20000000000 */
[----:B------:R-:W-:Y:S01]  /*5d50*/  @!P3 IMAD.IADD R48, R48, 0x1, -R39 ;  /* 0x000000013030b824 */ /* 0x000fe200078e0a27 */
[----:B------:R-:W-:-:S02]  /*5d60*/  ISETP.GT.U32.AND P4, PT, R39, R20, PT ;  /* 0x000000142700720c */ /* 0x000fc40003f84070 */
[----:B------:R-:W-:Y:S02]  /*5d70*/  ISETP.GT.U32.AND P5, PT, R39, R19, PT ;  /* 0x000000132700720c */ /* 0x000fe40003fa4070 */
[----:B------:R-:W-:Y:S01]  /*5d80*/  ISETP.GE.AND P3, PT, R31, RZ, PT ;  /* 0x000000ff1f00720c */ /* 0x000fe20003f66270 */
[----:B------:R-:W-:Y:S01]  /*5d90*/  IMAD.HI.U32 R41, R0, R44, RZ ;  /* 0x0000002c00297227 */ /* 0x000fe200078e00ff */
[----:B------:R-:W4:Y:S03]  /*5da0*/  LDL.LU R31, [R1+0x390c] ;  /* 0x00390c00011f7983 */ /* 0x000f260000300800 */
[----:B------:R-:W-:Y:S01]  /*5db0*/  @!P6 IMAD.IADD R18, R18, 0x1, -R39 ;  /* 0x000000011212e824 */ /* 0x000fe200078e0a27 */
[----:B------:R-:W-:Y:S01]  /*5dc0*/  ISETP.GE.AND P6, PT, R32, RZ, PT ;  /* 0x000000ff2000720c */ /* 0x000fe20003fc6270 */
[----:B------:R-:W-:Y:S01]  /*5dd0*/  IMAD.MOV R41, RZ, RZ, -R41 ;  /* 0x000000ffff297224 */ /* 0x000fe200078e0a29 */
[----:B------:R-:W2:Y:S01]  /*5de0*/  LDL.LU R32, [R1+0x3908] ;  /* 0x0039080001207983 */ /* 0x000ea20000300800 */
[--C-:B------:R-:W-:Y:S01]  /*5df0*/  @!P2 IMAD.IADD R21, R21, 0x1, -R39.reuse ;  /* 0x000000011515a824 */ /* 0x100fe200078e0a27 */
[----:B------:R-:W-:Y:S01]  /*5e00*/  ISETP.GE.AND P2, PT, R33, RZ, PT ;  /* 0x000000ff2100720c */ /* 0x000fe20003f46270 */
[--C-:B------:R-:W-:Y:S01]  /*5e10*/  @!P0 IMAD.IADD R47, R47, 0x1, -R39.reuse ;  /* 0x000000012f2f8824 */ /* 0x100fe200078e0a27 */
[----:B------:R-:W-:Y:S01]  /*5e20*/  ISETP.GE.AND P0, PT, R2, RZ, PT ;  /* 0x000000ff0200720c */ /* 0x000fe20003f06270 */
[--C-:B------:R-:W-:Y:S01]  /*5e30*/  @!P1 IMAD.IADD R40, R40, 0x1, -R39.reuse ;  /* 0x0000000128289824 */ /* 0x100fe200078e0a27 */
[----:B------:R-:W-:Y:S01]  /*5e40*/  ISETP.GE.AND P1, PT, R35, RZ, PT ;  /* 0x000000ff2300720c */ /* 0x000fe20003f26270 */
[--C-:B------:R-:W-:Y:S01]  /*5e50*/  @!P4 IMAD.IADD R20, R20, 0x1, -R39.reuse ;  /* 0x000000011414c824 */ /* 0x100fe200078e0a27 */
[----:B------:R-:W-:Y:S01]  /*5e60*/  IABS R2, R2 ;  /* 0x0000000200027213 */ /* 0x000fe20000000000 */
[----:B------:R-:W-:Y:S01]  /*5e70*/  @!P5 IMAD.IADD R19, R19, 0x1, -R39 ;  /* 0x000000011313d824 */ /* 0x000fe200078e0a27 */
[----:B------:R-:W-:Y:S01]  /*5e80*/  IABS R39, R4 ;  /* 0x0000000400277213 */ /* 0x000fe20000000000 */
[----:B------:R-:W-:Y:S01]  /*5e90*/  @!P3 IMAD.MOV R49, RZ, RZ, -R49 ;  /* 0x000000ffff31b224 */ /* 0x000fe200078e0a31 */
[----:B------:R-:W-:Y:S01]  /*5ea0*/  ISETP.GE.AND P3, PT, R4, RZ, PT ;  /* 0x000000ff0400720c */ /* 0x000fe20003f66270 */
[----:B------:R-:W-:Y:S01]  /*5eb0*/  IMAD.HI.U32 R4, R0, R2, RZ ;  /* 0x0000000200047227 */ /* 0x000fe200078e00ff */
[----:B------:R-:W-:Y:S01]  /*5ec0*/  ISETP.GE.AND P5, PT, R3, RZ, PT ;  /* 0x000000ff0300720c */ /* 0x000fe20003fa6270 */
[----:B------:R-:W2:Y:S01]  /*5ed0*/  LDL.LU R33, [R1+0x3904] ;  /* 0x0039040001217983 */ /* 0x000ea20000300800 */
[----:B------:R-:W-:Y:S01]  /*5ee0*/  ISETP.GE.AND P4, PT, R34, RZ, PT ;  /* 0x000000ff2200720c */ /* 0x000fe20003f86270 */
[----:B------:R-:W-:-:S02]  /*5ef0*/  IMAD.MOV R4, RZ, RZ, -R4 ;  /* 0x000000ffff047224 */ /* 0x000fc400078e0a04 */
[----:B------:R-:W2:Y:S01]  /*5f00*/  LDL.LU R34, [R1+0x3900] ;  /* 0x0039000001227983 */ /* 0x000ea20000300800 */
[----:B------:R-:W-:Y:S01]  /*5f10*/  @!P6 IMAD.MOV R48, RZ, RZ, -R48 ;  /* 0x000000ffff30e224 */ /* 0x000fe200078e0a30 */
[----:B------:R-:W-:Y:S01]  /*5f20*/  ISETP.GE.AND P6, PT, R36, RZ, PT ;  /* 0x000000ff2400720c */ /* 0x000fe20003fc6270 */
[----:B------:R-:W-:Y:S01]  /*5f30*/  @!P2 IMAD.MOV R47, RZ, RZ, -R47 ;  /* 0x000000ffff2fa224 */ /* 0x000fe200078e0a2f */
[----:B------:R-:W2:Y:S01]  /*5f40*/  LDL.LU R35, [R1+0x38fc] ;  /* 0x0038fc0001237983 */ /* 0x000ea20000300800 */
[----:B------:R-:W-:Y:S01]  /*5f50*/  ISETP.GE.AND P2, PT, R37, RZ, PT ;  /* 0x000000ff2500720c */ /* 0x000fe20003f46270 */
[----:B------:R-:W-:Y:S01]  /*5f60*/  @!P1 IMAD.MOV R21, RZ, RZ, -R21 ;  /* 0x000000ffff159224 */ /* 0x000fe200078e0a15 */
[----:B------:R-:W-:Y:S01]  /*5f70*/  ISETP.GE.AND P1, PT, R38, RZ, PT ;  /* 0x000000ff2600720c */ /* 0x000fe20003f26270 */
[----:B------:R-:W2:Y:S01]  /*5f80*/  LDL.LU R36, [R1+0x38f8] ;  /* 0x0038f80001247983 */ /* 0x000ea20000300800 */
[----:B------:R-:W-:-:S03]  /*5f90*/  IMAD R2, R43, R4, R2 ;  /* 0x000000042b027224 */ /* 0x000fc600078e0202 */
[----:B------:R-:W2:Y:S04]  /*5fa0*/  LDL.LU R37, [R1+0x38f4] ;  /* 0x0038f40001257983 */ /* 0x000ea80000300800 */
[----:B------:R-:W2:Y:S04]  /*5fb0*/  LDL.LU R38, [R1+0x38f0] ;  /* 0x0038f00001267983 */ /* 0x000ea80000300800 */
[----:B------:R-:W2:Y:S01]  /*5fc0*/  LDL.LU R4, [R1+0x198] ;  /* 0x0001980001047983 */ /* 0x000ea20000300800 */
[----:B---3--:R-:W-:Y:S02]  /*5fd0*/  IMAD.MOV.U32 R42, RZ, RZ, R45 ;  /* 0x000000ffff2a7224 */ /* 0x008fe400078e002d */
[----:B------:R-:W-:-:S02]  /*5fe0*/  IMAD.MOV.U32 R45, RZ, RZ, R58 ;  /* 0x000000ffff2d7224 */ /* 0x000fc400078e003a */
[----:B------:R-:W-:Y:S01]  /*5ff0*/  IMAD R58, R43, R41, R44 ;  /* 0x000000292b3a7224 */ /* 0x000fe200078e022c */
[----:B------:R-:W-:-:S05]  /*6000*/  IABS R41, R3 ;  /* 0x0000000300297213 */ /* 0x000fca0000000000 */
[----:B------:R-:W-:-:S04]  /*6010*/  IMAD.HI.U32 R3, R0, R41, RZ ;  /* 0x0000002900037227 */ /* 0x000fc800078e00ff */
[----:B------:R-:W-:-:S04]  /*6020*/  IMAD.MOV R3, RZ, RZ, -R3 ;  /* 0x000000ffff037224 */ /* 0x000fc800078e0a03 */
[----:B------:R-:W-:Y:S02]  /*6030*/  IMAD R3, R43, R3, R41 ;  /* 0x000000032b037224 */ /* 0x000fe400078e0229 */
[----:B------:R-:W3:Y:S01]  /*6040*/  LDL.LU R41, [R1+0x194] ;  /* 0x0001940001297983 */ /* 0x000ee20000300800 */
[----:B------:R-:W-:Y:S02]  /*6050*/  IMAD.MOV.U32 R44, RZ, RZ, R42 ;  /* 0x000000ffff2c7224 */ /* 0x000fe400078e002a */
[----:B------:R-:W-:-:S04]  /*6060*/  IMAD.MOV.U32 R42, RZ, RZ, R40 ;  /* 0x000000ffff2a7224 */ /* 0x000fc800078e0028 */
[----:B------:R-:W-:Y:S01]  /*6070*/  @!P4 IMAD.MOV R42, RZ, RZ, -R42 ;  /* 0x000000ffff2ac224 */ /* 0x000fe200078e0a2a */
[C---:B------:R-:W-:Y:S01]  /*6080*/  ISETP.GT.U32.AND P4, PT, R43.reuse, R58, PT ;  /* 0x0000003a2b00720c */ /* 0x040fe20003f84070 */
[----:B------:R-:W-:Y:S01]  /*6090*/  @!P2 IMAD.MOV R19, RZ, RZ, -R19 ;  /* 0x000000ffff13a224 */ /* 0x000fe200078e0a13 */
[----:B------:R-:W-:Y:S01]  /*60a0*/  ISETP.GT.U32.AND P2, PT, R43, R2, PT ;  /* 0x000000022b00720c */ /* 0x000fe20003f44070 */
[----:B------:R-:W-:Y:S01]  /*60b0*/  @!P6 IMAD.MOV R20, RZ, RZ, -R20 ;  /* 0x000000ffff14e224 */ /* 0x000fe200078e0a14 */
[----:B------:R-:W-:Y:S01]  /*60c0*/  ISETP.NE.AND P6, PT, R56, RZ, PT ;  /* 0x000000ff3800720c */ /* 0x000fe20003fc5270 */
[----:B------:R-:W-:Y:S01]  /*60d0*/  @!P1 IMAD.MOV R18, RZ, RZ, -R18 ;  /* 0x000000ffff129224 */ /* 0x000fe200078e0a12 */
[----:B------:R-:W-:-:S07]  /*60e0*/  LOP3.LUT R56, RZ, R56, RZ, 0x33, !PT ;  /* 0x00000038ff387212 */ /* 0x000fce00078e33ff */
[--C-:B------:R-:W-:Y:S01]  /*60f0*/  @!P4 IMAD.IADD R58, R58, 0x1, -R43.reuse ;  /* 0x000000013a3ac824 */ /* 0x100fe200078e0a2b */
[----:B------:R-:W-:Y:S01]  /*6100*/  SEL R49, R56, R49, !P6 ;  /* 0x0000003138317207 */ /* 0x000fe20007000000 */
[----:B------:R-:W-:-:S03]  /*6110*/  @!P2 IMAD.IADD R2, R2, 0x1, -R43 ;  /* 0x000000010202a824 */ /* 0x000fc600078e0a2b */
[----:B------:R-:W-:Y:S02]  /*6120*/  ISETP.GT.U32.AND P4, PT, R43, R58, PT ;  /* 0x0000003a2b00720c */ /* 0x000fe40003f84070 */
[C---:B------:R-:W-:Y:S02]  /*6130*/  SEL R48, R56.reuse, R48, !P6 ;  /* 0x0000003038307207 */ /* 0x040fe40007000000 */
[C---:B------:R-:W-:Y:S02]  /*6140*/  SEL R47, R56.reuse, R47, !P6 ;  /* 0x0000002f382f7207 */ /* 0x040fe40007000000 */
[C---:B------:R-:W-:Y:S02]  /*6150*/  SEL R42, R56.reuse, R42, !P6 ;  /* 0x0000002a382a7207 */ /* 0x040fe40007000000 */
[C---:B------:R-:W-:Y:S02]  /*6160*/  SEL R21, R56.reuse, R21, !P6 ;  /* 0x0000001538157207 */ /* 0x040fe40007000000 */
[----:B------:R-:W-:-:S02]  /*6170*/  SEL R20, R56, R20, !P6 ;  /* 0x0000001438147207 */ /* 0x000fc40007000000 */
[C---:B------:R-:W-:Y:S02]  /*6180*/  SEL R19, R56.reuse, R19, !P6 ;  /* 0x0000001338137207 */ /* 0x040fe40007000000 */
[----:B------:R-:W-:Y:S02]  /*6190*/  SEL R18, R56, R18, !P6 ;  /* 0x0000001238127207 */ /* 0x000fe40007000000 */
[----:B------:R-:W-:Y:S01]  /*61a0*/  ISETP.GE.AND P6, PT, R50, RZ, PT ;  /* 0x000000ff3200720c */ /* 0x000fe20003fc6270 */
[----:B------:R-:W-:Y:S01]  /*61b0*/  IMAD.HI.U32 R40, R0, R39, RZ ;  /* 0x0000002700287227 */ /* 0x000fe200078e00ff */
[----:B------:R-:W-:-:S03]  /*61c0*/  ISETP.GT.U32.AND P2, PT, R43, R2, PT ;  /* 0x000000022b00720c */ /* 0x000fc60003f44070 */
[----:B------:R-:W-:Y:S02]  /*61d0*/  IMAD.MOV R40, RZ, RZ, -R40 ;  /* 0x000000ffff287224 */ /* 0x000fe400078e0a28 */
[----:B------:R-:W-:Y:S02]  /*61e0*/  @!P4 IMAD.IADD R58, R58, 0x1, -R43 ;  /* 0x000000013a3ac824 */ /* 0x000fe400078e0a2b */
[C---:B------:R-:W-:Y:S02]  /*61f0*/  IMAD R39, R43.reuse, R40, R39 ;  /* 0x000000282b277224 */ /* 0x040fe400078e0227 */
[----:B------:R-:W4:Y:S02]  /*6200*/  LDL.LU R40, [R1+0x1f0] ;  /* 0x0001f00001287983 */ /* 0x000f240000300800 */
[----:B------:R-:W-:Y:S01]  /*6210*/  @!P6 IMAD.MOV R58, RZ, RZ, -R58 ;  /* 0x000000ffff3ae224 */ /* 0x000fe200078e0a3a */
[C---:B------:R-:W-:Y:S01]  /*6220*/  ISETP.GT.U32.AND P6, PT, R43.reuse, R3, PT ;  /* 0x000000032b00720c */ /* 0x040fe20003fc4070 */
[--C-:B------:R-:W-:Y:S01]  /*6230*/  @!P2 IMAD.IADD R2, R2, 0x1, -R43.reuse ;  /* 0x000000010202a824 */ /* 0x100fe200078e0a2b */
[----:B------:R-:W-:Y:S01]  /*6240*/  ISETP.GT.U32.AND P2, PT, R43, R39, PT ;  /* 0x000000272b00720c */ /* 0x000fe20003f44070 */
[----:B------:R0:W-:Y:S04]  /*6250*/  STL [R1+0x1e4], R49 ;  /* 0x0001e43101007387 */ /* 0x0001e80000100800 */
[----:B0-----:R-:W4:Y:S04]  /*6260*/  LDL.LU R49, [R1+0x184] ;  /* 0x0001840001317983 */ /* 0x001f280000300800 */
[----:B------:R0:W-:Y:S04]  /*6270*/  STL [R1+0x1e0], R48 ;  /* 0x0001e03001007387 */ /* 0x0001e80000100800 */
[----:B------:R-:W-:Y:S01]  /*6280*/  STL [R1+0x1dc], R47 ;  /* 0x0001dc2f01007387 */ /* 0x000fe20000100800 */
[----:B------:R-:W-:-:S03]  /*6290*/  @!P6 IMAD.IADD R3, R3, 0x1, -R43 ;  /* 0x000000010303e824 */ /* 0x000fc600078e0a2b */
[----:B------:R-:W-:Y:S04]  /*62a0*/  STL [R1+0x1d8], R42 ;  /* 0x0001d82a01007387 */ /* 0x000fe80000100800 */
[----:B------:R-:W-:Y:S04]  /*62b0*/  STL [R1+0x1d4], R21 ;  /* 0x0001d41501007387 */ /* 0x000fe80000100800 */
[----:B------:R-:W-:Y:S04]  /*62c0*/  STL [R1+0x1d0], R20 ;  /* 0x0001d01401007387 */ /* 0x000fe80000100800 */
[----:B------:R1:W-:Y:S01]  /*62d0*/  STL [R1+0x1cc], R19 ;  /* 0x0001cc1301007387 */ /* 0x0003e20000100800 */
[----:B------:R-:W-:Y:S01]  /*62e0*/  @!P2 IMAD.IADD R39, R39, 0x1, -R43 ;  /* 0x000000012727a824 */ /* 0x000fe200078e0a2b */
[----:B------:R-:W-:-:S02]  /*62f0*/  ISETP.GE.AND P4, PT, R6, RZ, PT ;  /* 0x000000ff0600720c */ /* 0x000fc40003f86270 */
[----:B------:R-:W-:Y:S01]  /*6300*/  ISETP.GT.U32.AND P2, PT, R43, R3, PT ;  /* 0x000000032b00720c */ /* 0x000fe20003f44070 */
[----:B0-----:R-:W-:Y:S01]  /*6310*/  IMAD.MOV.U32 R48, RZ, RZ, R51 ;  /* 0x000000ffff307224 */ /* 0x001fe200078e0033 */
[----:B------:R-:W4:Y:S01]  /*6320*/  LDL.LU R50, [R1+0x38ec] ;  /* 0x0038ec0001327983 */ /* 0x000f220000300800 */
[----:B-1----:R-:W-:-:S05]  /*6330*/  IABS R19, R6 ;  /* 0x0000000600137213 */ /* 0x002fca0000000000 */
[----:B------:R-:W-:-:S04]  /*6340*/  IMAD.HI.U32 R6, R0, R19, RZ ;  /* 0x0000001300067227 */ /* 0x000fc800078e00ff */
[----:B------:R-:W-:-:S04]  /*6350*/  IMAD.MOV R6, RZ, RZ, -R6 ;  /* 0x000000ffff067224 */ /* 0x000fc800078e0a06 */
[----:B------:R-:W-:Y:S02]  /*6360*/  IMAD R19, R43, R6, R19 ;  /* 0x000000062b137224 */ /* 0x000fe400078e0213 */
[----:B------:R-:W-:-:S03]  /*6370*/  @!P2 IMAD.IADD R3, R3, 0x1, -R43 ;  /* 0x000000010303a824 */ /* 0x000fc600078e0a2b */
[----:B------:R-:W-:Y:S01]  /*6380*/  ISETP.GT.U32.AND P2, PT, R43, R19, PT ;  /* 0x000000132b00720c */ /* 0x000fe20003f44070 */
[----:B------:R-:W-:Y:S01]  /*6390*/  IMAD.MOV.U32 R51, RZ, RZ, R3 ;  /* 0x000000ffff337224 */ /* 0x000fe200078e0003 */
[----:B------:R0:W-:Y:S03]  /*63a0*/  STL [R1+0x1c8], R18 ;  /* 0x0001c81201007387 */ /* 0x0001e60000100800 */
[----:B------:R-:W-:Y:S01]  /*63b0*/  @!P5 IMAD.MOV R51, RZ, RZ, -R51 ;  /* 0x000000ffff33d224 */ /* 0x000fe200078e0a33 */
[----:B0-----:R-:W-:-:S07]  /*63c0*/  IABS R18, R7 ;  /* 0x0000000700127213 */ /* 0x001fce0000000000 */
[----:B------:R-:W-:Y:S01]  /*63d0*/  @!P2 IMAD.IADD R19, R19, 0x1, -R43 ;  /* 0x000000011313a824 */ /* 0x000fe200078e0a2b */
[----:B------:R-:W-:Y:S01]  /*63e0*/  ISETP.GE.AND P2, PT, R7, RZ, PT ;  /* 0x000000ff0700720c */ /* 0x000fe20003f46270 */
[----:B---3--:R-:W-:Y:S02]  /*63f0*/  IMAD.MOV.U32 R47, RZ, RZ, R41 ;  /* 0x000000ffff2f7224 */ /* 0x008fe400078e0029 */
[----:B------:R-:W-:-:S04]  /*6400*/  IMAD.MOV.U32 R41, RZ, RZ, R2 ;  /* 0x000000ffff297224 */ /* 0x000fc800078e0002 */
[----:B------:R-:W-:-:S05]  /*6410*/  @!P0 IMAD.MOV R41, RZ, RZ, -R41 ;  /* 0x000000ffff298224 */ /* 0x000fca00078e0a29 */
[----:B------:R-:W-:Y:S04]  /*6420*/  STL [R1+0x7c], R41 ;  /* 0x00007c2901007387 */ /* 0x000fe80000100800 */
[----:B------:R0:W-:Y:S04]  /*6430*/  STL [R1+0x78], R51 ;  /* 0x0000783301007387 */ /* 0x0001e80000100800 */
[----:B0-----:R-:W3:Y:S04]  /*6440*/  LDL.LU R51, [R1+0x38e8] ;  /* 0x0038e80001337983 */ /* 0x001ee80000300800 */
[----:B------:R-:W3:Y:S01]  /*6450*/  LDL.LU R7, [R1+0x18c] ;  /* 0x00018c0001077983 */ /* 0x000ee20000300800 */
[----:B------:R-:W-:-:S05]  /*6460*/  IABS R20, R5 ;  /* 0x0000000500147213 */ /* 0x000fca0000000000 */
[----:B------:R-:W-:-:S04]  /*6470*/  IMAD.HI.U32 R21, R0, R20, RZ ;  /* 0x0000001400157227 */ /* 0x000fc800078e00ff */
[----:B------:R-:W-:-:S04]  /*6480*/  IMAD.MOV R21, RZ, RZ, -R21 ;  /* 0x000000ffff157224 */ /* 0x000fc800078e0a15 */
[----:B------:R-:W-:-:S05]  /*6490*/  IMAD R20, R43, R21, R20 ;  /* 0x000000152b147224 */ /* 0x000fca00078e0214 */
[----:B------:R-:W-:Y:S01]  /*64a0*/  ISETP.GT.U32.AND P6, PT, R43, R20, PT ;  /* 0x000000142b00720c */ /* 0x000fe20003fc4070 */
[----:B--2---:R-:W-:Y:S01]  /*64b0*/  IMAD.MOV.U32 R56, RZ, RZ, R4 ;  /* 0x000000ffff387224 */ /* 0x004fe200078e0004 */
[----:B------:R-:W-:-:S05]  /*64c0*/  IABS R4, R9 ;  /* 0x0000000900047213 */ /* 0x000fca0000000000 */
[----:B------:R-:W-:-:S06]  /*64d0*/  IMAD.HI.U32 R6, R0, R4, RZ ;  /* 0x0000000400067227 */ /* 0x000fcc00078e00ff */
[----:B------:R-:W-:-:S05]  /*64e0*/  @!P6 IMAD.IADD R20, R20, 0x1, -R43 ;  /* 0x000000011414e824 */ /* 0x000fca00078e0a2b */
[C---:B------:R-:W-:Y:S01]  /*64f0*/  ISETP.GT.U32.AND P6, PT, R43.reuse, R20, PT ;  /* 0x000000142b00720c */ /* 0x040fe20003fc4070 */
[----:B------:R-:W-:Y:S02]  /*6500*/  IMAD.MOV R6, RZ, RZ, -R6 ;  /* 0x000000ffff067224 */ /* 0x000fe400078e0a06 */
[----:B----4-:R-:W-:Y:S02]  /*6510*/  IMAD.MOV.U32 R42, RZ, RZ, R49 ;  /* 0x000000ffff2a7224 */ /* 0x010fe400078e0031 */
[----:B------:R-:W-:Y:S02]  /*6520*/  IMAD.MOV.U32 R49, RZ, RZ, R40 ;  /* 0x000000ffff317224 */ /* 0x000fe400078e0028 */
[----:B------:R-:W-:Y:S01]  /*6530*/  IMAD.HI.U32 R40, R0, R18, RZ ;  /* 0x0000001200287227 */ /* 0x000fe200078e00ff */
[----:B------:R-:W-:-:S03]  /*6540*/  ISETP.GT.U32.AND P0, PT, R43, R39, PT ;  /* 0x000000272b00720c */ /* 0x000fc60003f04070 */
[----:B------:R-:W-:Y:S01]  /*6550*/  IMAD R4, R43, R6, R4 ;  /* 0x000000062b047224 */ /* 0x000fe200078e0204 */
[----:B------:R-:W-:Y:S01]  /*6560*/  IABS R2, R12 ;  /* 0x0000000c00027213 */ /* 0x000fe20000000000 */
[----:B------:R-:W-:Y:S01]  /*6570*/  IMAD.MOV R40, RZ, RZ, -R40 ;  /* 0x000000ffff287224 */ /* 0x000fe200078e0a28 */
[----:B------:R-:W-:Y:S01]  /*6580*/  ISETP.GE.AND P1, PT, R5, RZ, PT ;  /* 0x000000ff0500720c */ /* 0x000fe20003f26270 */
[----:B------:R-:W-:Y:S01]  /*6590*/  @!P6 IMAD.IADD R20, R20, 0x1, -R43 ;  /* 0x000000011414e824 */ /* 0x000fe200078e0a2b */
[C---:B------:R-:W-:Y:S01]  /*65a0*/  ISETP.GT.U32.AND P6, PT, R43.reuse, R4, PT ;  /* 0x000000042b00720c */ /* 0x040fe20003fc4070 */
[----:B------:R-:W-:Y:S01]  /*65b0*/  IMAD R18, R43, R40, R18 ;  /* 0x000000282b127224 */ /* 0x000fe200078e0212 */
[----:B------:R-:W-:Y:S01]  /*65c0*/  IABS R5, R8 ;  /* 0x0000000800057213 */ /* 0x000fe20000000000 */
[----:B------:R-:W-:-:S04]  /*65d0*/  IMAD.HI.U32 R40, R0, R2, RZ ;  /* 0x0000000200287227 */ /* 0x000fc800078e00ff */
[----:B------:R-:W-:-:S04]  /*65e0*/  IMAD.HI.U32 R21, R0, R5, RZ ;  /* 0x0000000500157227 */ /* 0x000fc800078e00ff */
[----:B------:R-:W-:Y:S02]  /*65f0*/  IMAD.MOV R40, RZ, RZ, -R40 ;  /* 0x000000ffff287224 */ /* 0x000fe400078e0a28 */
[----:B------:R-:W-:Y:S02]  /*6600*/  @!P0 IMAD.IADD R39, R39, 0x1, -R43 ;  /* 0x0000000127278824 */ /* 0x000fe400078e0a2b */
[----:B------:R-:W-:Y:S02]  /*6610*/  IMAD.MOV R21, RZ, RZ, -R21 ;  /* 0x000000ffff157224 */ /* 0x000fe400078e0a15 */
[C---:B------:R-:W-:Y:S01]  /*6620*/  IMAD R2, R43.reuse, R40, R2 ;  /* 0x000000282b027224 */ /* 0x040fe200078e0202 */
[----:B------:R-:W-:Y:S01]  /*6630*/  IABS R6, R10 ;  /* 0x0000000a00067213 */ /* 0x000fe20000000000 */
[----:B------:R-:W-:Y:S02]  /*6640*/  @!P6 IMAD.IADD R4, R4, 0x1, -R43 ;  /* 0x000000010404e824 */ /* 0x000fe400078e0a2b */
[----:B------:R-:W-:Y:S01]  /*6650*/  IMAD R5, R43, R21, R5 ;  /* 0x000000152b057224 */ /* 0x000fe200078e0205 */
[----:B------:R-:W-:Y:S01]  /*6660*/  IABS R21, R11 ;  /* 0x0000000b00157213 */ /* 0x000fe20000000000 */
[----:B------:R-:W-:-:S04]  /*6670*/  IMAD.HI.U32 R41, R0, R6, RZ ;  /* 0x0000000600297227 */ /* 0x000fc800078e00ff */
[----:B------:R-:W-:-:S04]  /*6680*/  IMAD.HI.U32 R3, R0, R21, RZ ;  /* 0x0000001500037227 */ /* 0x000fc800078e00ff */
[----:B------:R-:W-:Y:S02]  /*6690*/  IMAD.MOV R41, RZ, RZ, -R41 ;  /* 0x000000ffff297224 */ /* 0x000fe400078e0a29 */
[----:B------:R-:W-:Y:S02]  /*66a0*/  IMAD.MOV R3, RZ, RZ, -R3 ;  /* 0x000000ffff037224 */ /* 0x000fe400078e0a03 */
[C---:B------:R-:W-:Y:S02]  /*66b0*/  IMAD R6, R43.reuse, R41, R6 ;  /* 0x000000292b067224 */ /* 0x040fe400078e0206 */
[----:B------:R-:W2:Y:S01]  /*66c0*/  LDL.LU R41, [R1+0x180] ;  /* 0x0001800001297983 */ /* 0x000ea20000300800 */
[----:B------:R-:W-:-:S03]  /*66d0*/  IMAD R3, R43, R3, R21 ;  /* 0x000000032b037224 */ /* 0x000fc600078e0215 */
[----:B------:R-:W4:Y:S01]  /*66e0*/  LDL.LU R21, [R1+0x190] ;  /* 0x0001900001157983 */ /* 0x000f220000300800 */
[----:B---3--:R-:W-:Y:S02]  /*66f0*/  IMAD.MOV.U32 R40, RZ, RZ, R7 ;  /* 0x000000ffff287224 */ /* 0x008fe400078e0007 */
[----:B------:R-:W-:-:S04]  /*6700*/  IMAD.MOV.U32 R7, RZ, RZ, R39 ;  /* 0x000000ffff077224 */ /* 0x000fc800078e0027 */
[----:B------:R-:W-:Y:S01]  /*6710*/  @!P3 IMAD.MOV R7, RZ, RZ, -R7 ;  /* 0x000000ffff07b224 */ /* 0x000fe200078e0a07 */
[----:B------:R-:W-:Y:S01]  /*6720*/  ISETP.GT.U32.AND P3, PT, R43, R4, PT ;  /* 0x000000042b00720c */ /* 0x000fe20003f64070 */
[----:B------:R-:W-:Y:S02]  /*6730*/  IMAD.MOV.U32 R39, RZ, RZ, R59 ;  /* 0x000000ffff277224 */ /* 0x000fe400078e003b */
[----:B------:R-:W-:-:S04]  /*6740*/  IMAD.MOV.U32 R59, RZ, RZ, R20 ;  /* 0x000000ffff3b7224 */ /* 0x000fc800078e0014 */
[----:B------:R-:W-:Y:S01]  /*6750*/  @!P1 IMAD.MOV R59, RZ, RZ, -R59 ;  /* 0x000000ffff3b9224 */ /* 0x000fe200078e0a3b */
[----:B------:R-:W-:Y:S04]  /*6760*/  STL [R1+0x74], R7 ;  /* 0x0000740701007387 */ /* 0x000fe80000100800 */
[----:B------:R0:W-:Y:S01]  /*6770*/  STL [R1+0x70], R59 ;  /* 0x0000703b01007387 */ /* 0x0001e20000100800 */
[----:B------:R-:W-:Y:S01]  /*6780*/  @!P3 IMAD.IADD R4, R4, 0x1, -R43 ;  /* 0x000000010404b824 */ /* 0x000fe200078e0a2b */
[----:B------:R-:W-:Y:S02]  /*6790*/  ISETP.GE.AND P3, PT, R9, RZ, PT ;  /* 0x000000ff0900720c */ /* 0x000fe40003f66270 */
[----:B0-----:R-:W3:Y:S04]  /*67a0*/  LDL.LU R59, [R1+0x38e4] ;  /* 0x0038e400013b7983 */ /* 0x001ee80000300800 */
[----:B------:R-:W2:Y:S01]  /*67b0*/  LDL.LU R9, [R1+0x170] ;  /* 0x0001700001097983 */ /* 0x000ea20000300800 */
[----:B------:R-:W-:-:S02]  /*67c0*/  ISETP.GT.U32.AND P5, PT, R43, R18, PT ;  /* 0x000000122b00720c */ /* 0x000fc40003fa4070 */
[----:B------:R-:W-:-:S11]  /*67d0*/  ISETP.GT.U32.AND P0, PT, R43, R5, PT ;  /* 0x000000052b00720c */ /* 0x000fd60003f04070 */
[--C-:B------:R-:W-:Y:S02]  /*67e0*/  @!P5 IMAD.IADD R18, R18, 0x1, -R43.reuse ;  /* 0x000000011212d824 */ /* 0x100fe400078e0a2b */
[----:B------:R-:W-:-:S03]  /*67f0*/  @!P0 IMAD.IADD R5, R5, 0x1, -R43 ;  /* 0x0000000105058824 */ /* 0x000fc600078e0a2b */
[C---:B------:R-:W-:Y:S02]  /*6800*/  ISETP.GT.U32.AND P0, PT, R43.reuse, R18, PT ;  /* 0x000000122b00720c */ /* 0x040fe40003f04070 */
[----:B------:R-:W-:Y:S02]  /*6810*/  ISETP.GT.U32.AND P5, PT, R43, R19, PT ;  /* 0x000000132b00720c */ /* 0x000fe40003fa4070 */
[----:B------:R-:W-:Y:S02]  /*6820*/  IABS R20, R14 ;  /* 0x0000000e00147213 */ /* 0x000fe40000000000 */
[----:B------:R-:W-:-:S07]  /*6830*/  IABS R7, R13 ;  /* 0x0000000d00077213 */ /* 0x000fce0000000000 */
[----:B------:R-:W-:Y:S01]  /*6840*/  @!P0 IMAD.IADD R18, R18, 0x1, -R43 ;  /* 0x0000000112128824 */ /* 0x000fe200078e0a2b */
[----:B------:R-:W-:Y:S01]  /*6850*/  ISETP.GE.AND P0, PT, R8, RZ, PT ;  /* 0x000000ff0800720c */ /* 0x000fe20003f06270 */
[----:B------:R-:W-:Y:S02]  /*6860*/  IMAD.MOV.U32 R8, RZ, RZ, R20 ;  /* 0x000000ffff087224 */ /* 0x000fe400078e0014 */
[----:B------:R-:W-:Y:S01]  /*6870*/  IMAD.HI.U32 R20, R0, R7, RZ ;  /* 0x0000000700147227 */ /* 0x000fe200078e00ff */
[----:B------:R-:W-:-:S03]  /*6880*/  ISETP.GT.U32.AND P6, PT, R43, R5, PT ;  /* 0x000000052b00720c */ /* 0x000fc60003fc4070 */
[----:B------:R-:W-:Y:S01]  /*6890*/  @!P5 IMAD.IADD R19, R19, 0x1, -R43 ;  /* 0x000000011313d824 */ /* 0x000fe200078e0a2b */
[C---:B------:R-:W-:Y:S01]  /*68a0*/  ISETP.GT.U32.AND P5, PT, R43.reuse, R3, PT ;  /* 0x000000032b00720c */ /* 0x040fe20003fa4070 */
[----:B------:R-:W-:Y:S01]  /*68b0*/  IMAD.MOV R20, RZ, RZ, -R20 ;  /* 0x000000ffff147224 */ /* 0x000fe200078e0a14 */
[----:B------:R-:W-:-:S03]  /*68c0*/  ISETP.GT.U32.AND P1, PT, R43, R6, PT ;  /* 0x000000062b00720c */ /* 0x000fc60003f24070 */
[----:B------:R-:W-:Y:S02]  /*68d0*/  IMAD R7, R43, R20, R7 ;  /* 0x000000142b077224 */ /* 0x000fe400078e0207 */
[----:B------:R-:W-:Y:S02]  /*68e0*/  IMAD.MOV.U32 R20, RZ, RZ, R61 ;  /* 0x000000ffff147224 */ /* 0x000fe400078e003d */
[----:B------:R-:W-:Y:S02]  /*68f0*/  IMAD.MOV.U32 R61, RZ, RZ, R19 ;  /* 0x000000ffff3d7224 */ /* 0x000fe400078e0013 */
[----:B------:R-:W-:Y:S02]  /*6900*/  IMAD.MOV.U32 R19, RZ, RZ, R60 ;  /* 0x000000ffff137224 */ /* 0x000fe400078e003c */
[----:B------:R-:W-:Y:S02]  /*6910*/  IMAD.MOV.U32 R60, RZ, RZ, R18 ;  /* 0x000000ffff3c7224 */ /* 0x000fe400078e0012 */
[----:B------:R-:W-:-:S02]  /*6920*/  @!P4 IMAD.MOV R61, RZ, RZ, -R61 ;  /* 0x000000ffff3dc224 */ /* 0x000fc400078e0a3d */
[--C-:B------:R-:W-:Y:S01]  /*6930*/  @!P5 IMAD.IADD R3, R3, 0x1, -R43.reuse ;  /* 0x000000010303d824 */ /* 0x100fe200078e0a2b */
[----:B------:R-:W-:Y:S01]  /*6940*/  ISETP.GE.AND P5, PT, R11, RZ, PT ;  /* 0x000000ff0b00720c */ /* 0x000fe20003fa6270 */
[----:B------:R-:W-:Y:S01]  /*6950*/  @!P2 IMAD.MOV R60, RZ, RZ, -R60 ;  /* 0x000000ffff3ca224 */ /* 0x000fe200078e0a3c */
[----:B------:R-:W3:Y:S01]  /*6960*/  LDL.LU R11, [R1+0x178] ;  /* 0x00017800010b7983 */ /* 0x000ee20000300800 */
[----:B------:R-:W-:-:S03]  /*6970*/  @!P6 IMAD.IADD R5, R5, 0x1, -R43 ;  /* 0x000000010505e824 */ /* 0x000fc600078e0a2b */
[----:B------:R-:W3:Y:S01]  /*6980*/  LDL.LU R18, [R1+0x164] ;  /* 0x0001640001127983 */ /* 0x000ee20000300800 */
[----:B------:R-:W-:Y:S01]  /*6990*/  @!P1 IMAD.IADD R6, R6, 0x1, -R43 ;  /* 0x0000000106069824 */ /* 0x000fe200078e0a2b */
[----:B------:R-:W-:Y:S02]  /*69a0*/  ISETP.GE.AND P1, PT, R10, RZ, PT ;  /* 0x000000ff0a00720c */ /* 0x000fe40003f26270 */
[----:B------:R-:W-:Y:S04]  /*69b0*/  STL [R1+0x6c], R61 ;  /* 0x00006c3d01007387 */ /* 0x000fe80000100800 */
[----:B------:R0:W-:Y:S02]  /*69c0*/  STL [R1+0x68], R60 ;  /* 0x0000683c01007387 */ /* 0x0001e40000100800 */
[----:B0-----:R-:W-:-:S04]  /*69d0*/  IMAD.MOV.U32 R60, RZ, RZ, R5 ;  /* 0x000000ffff3c7224 */ /* 0x001fc800078e0005 */
[----:B------:R-:W-:Y:S02]  /*69e0*/  @!P0 IMAD.MOV R60, RZ, RZ, -R60 ;  /* 0x000000ffff3c8224 */ /* 0x000fe400078e0a3c */
[----:B------:R-:W-:-:S03]  /*69f0*/  IMAD.MOV.U32 R61, RZ, RZ, R4 ;  /* 0x000000ffff3d7224 */ /* 0x000fc600078e0004 */
[----:B------:R0:W-:Y:S04]  /*6a00*/  STL [R1+0x64], R60 ;  /* 0x0000643c01007387 */ /* 0x0001e80000100800 */
[----:B0-----:R-:W3:Y:S01]  /*6a10*/  LDL.LU R60, [R1+0x38e0] ;  /* 0x0038e000013c7983 */ /* 0x001ee20000300800 */
[----:B--2---:R-:W-:Y:S02]  /*6a20*/  IMAD.MOV.U32 R10, RZ, RZ, R9 ;  /* 0x000000ffff0a7224 */ /* 0x004fe400078e0009 */
[----:B------:R-:W-:-:S04]  /*6a30*/  IMAD.HI.U32 R9, R0, R8, RZ ;  /* 0x0000000800097227 */ /* 0x000fc800078e00ff */
[----:B------:R-:W-:-:S04]  /*6a40*/  IMAD.MOV R9, RZ, RZ, -R9 ;  /* 0x000000ffff097224 */ /* 0x000fc800078e0a09 */
[C---:B------:R-:W-:Y:S02]  /*6a50*/  IMAD R4, R43.reuse, R9, R8 ;  /* 0x000000092b047224 */ /* 0x040fe400078e0208 */
[----:B------:R-:W2:Y:S01]  /*6a60*/  LDL.LU R8, [R1+0x16c] ;  /* 0x00016c0001087983 */ /* 0x000ea20000300800 */
[C---:B------:R-:W-:Y:S02]  /*6a70*/  ISETP.GT.U32.AND P6, PT, R43.reuse, R2, PT ;  /* 0x000000022b00720c */ /* 0x040fe40003fc4070 */
[C---:B------:R-:W-:Y:S02]  /*6a80*/  ISETP.GT.U32.AND P4, PT, R43.reuse, R6, PT ;  /* 0x000000062b00720c */ /* 0x040fe40003f84070 */
[C---:B------:R-:W-:Y:S02]  /*6a90*/  ISETP.GT.U32.AND P2, PT, R43.reuse, R3, PT ;  /* 0x000000032b00720c */ /* 0x040fe40003f44070 */
[----:B------:R-:W-:-:S07]  /*6aa0*/  ISETP.GT.U32.AND P0, PT, R43, R7, PT ;  /* 0x000000072b00720c */ /* 0x000fce0003f04070 */
[--C-:B------:R-:W-:Y:S01]  /*6ab0*/  @!P6 IMAD.IADD R2, R2, 0x1, -R43.reuse ;  /* 0x000000010202e824 */ /* 0x100fe200078e0a2b */
[----:B------:R-:W-:Y:S01]  /*6ac0*/  IABS R5, R15 ;  /* 0x0000000f00057213 */ /* 0x000fe20000000000 */
[----:B------:R-:W-:-:S03]  /*6ad0*/  @!P4 IMAD.IADD R6, R6, 0x1, -R43 ;  /* 0x000000010606c824 */ /* 0x000fc600078e0a2b */
[C---:B------:R-:W-:Y:S02]  /*6ae0*/  ISETP.GT.U32.AND P6, PT, R43.reuse, R2, PT ;  /* 0x000000022b00720c */ /* 0x040fe40003fc4070 */
[----:B------:R-:W-:Y:S01]  /*6af0*/  ISETP.GT.U32.AND P4, PT, R43, R4, PT ;  /* 0x000000042b00720c */ /* 0x000fe20003f84070 */
[----:B------:R-:W-:Y:S01]  /*6b00*/  @!P3 IMAD.MOV R61, RZ, RZ, -R61 ;  /* 0x000000ffff3db224 */ /* 0x000fe200078e0a3d */
[----:B------:R-:W-:Y:S01]  /*6b10*/  ISETP.GE.AND P3, PT, R12, RZ, PT ;  /* 0x000000ff0c00720c */ /* 0x000fe20003f66270 */
[----:B------:R-:W-:Y:S02]  /*6b20*/  IMAD.MOV.U32 R12, RZ, RZ, R20 ;  /* 0x000000ffff0c7224 */ /* 0x000fe400078e0014 */
[----:B------:R-:W-:-:S04]  /*6b30*/  IMAD.HI.U32 R9, R0, R5, RZ ;  /* 0x0000000500097227 */ /* 0x000fc800078e00ff */
[----:B------:R-:W-:Y:S01]  /*6b40*/  IMAD.MOV.U32 R20, RZ, RZ, R10 ;  /* 0x000000ffff147224 */ /* 0x000fe200078e000a */
[----:B------:R-:W-:Y:S01]  /*6b50*/  IABS R10, R17 ;  /* 0x00000011000a7213 */ /* 0x000fe20000000000 */
[--C-:B------:R-:W-:Y:S02]  /*6b60*/  @!P2 IMAD.IADD R3, R3, 0x1, -R43.reuse ;  /* 0x000000010303a824 */ /* 0x100fe400078e0a2b */
[--C-:B------:R-:W-:Y:S01]  /*6b70*/  @!P6 IMAD.IADD R2, R2, 0x1, -R43.reuse ;  /* 0x000000010202e824 */ /* 0x100fe200078e0a2b */
[----:B------:R-:W-:Y:S01]  /*6b80*/  ISETP.GE.AND P6, PT, R14, RZ, PT ;  /* 0x000000ff0e00720c */ /* 0x000fe20003fc6270 */
[----:B------:R-:W-:Y:S02]  /*6b90*/  @!P0 IMAD.IADD R7, R7, 0x1, -R43 ;  /* 0x0000000107078824 */ /* 0x000fe400078e0a2b */
[----:B------:R-:W-:Y:S02]  /*6ba0*/  IMAD.MOV R9, RZ, RZ, -R9 ;  /* 0x000000ffff097224 */ /* 0x000fe400078e0a09 */
[----:B------:R-:W-:-:S02]  /*6bb0*/  IMAD.MOV.U32 R14, RZ, RZ, R6 ;  /* 0x000000ffff0e7224 */ /* 0x000fc400078e0006 */
[----:B------:R-:W-:Y:S02]  /*6bc0*/  IMAD.MOV.U32 R6, RZ, RZ, R10 ;  /* 0x000000ffff067224 */ /* 0x000fe400078e000a */
[----:B------:R-:W-:Y:S01]  /*6bd0*/  @!P4 IMAD.IADD R4, R4, 0x1, -R43 ;  /* 0x000000010404c824 */ /* 0x000fe200078e0a2b */
[C---:B------:R-:W-:Y:S01]  /*6be0*/  ISETP.GT.U32.AND P4, PT, R43.reuse, R7, PT ;  /* 0x000000072b00720c */ /* 0x040fe20003f84070 */
[----:B------:R-:W-:Y:S02]  /*6bf0*/  IMAD R5, R43, R9, R5 ;  /* 0x000000092b057224 */ /* 0x000fe400078e0205 */
[----:B------:R-:W-:-:S04]  /*6c00*/  IMAD.MOV.U32 R10, RZ, RZ, R3 ;  /* 0x000000ffff0a7224 */ /* 0x000fc800078e0003 */
[----:B------:R-:W-:Y:S01]  /*6c10*/  @!P5 IMAD.MOV R10, RZ, RZ, -R10 ;  /* 0x000000ffff0ad224 */ /* 0x000fe200078e0a0a */
[----:B------:R-:W-:Y:S01]  /*6c20*/  ISETP.GT.U32.AND P5, PT, R43, R5, PT ;  /* 0x000000052b00720c */ /* 0x000fe20003fa4070 */
[----:B------:R-:W-:Y:S01]  /*6c30*/  @!P1 IMAD.MOV R14, RZ, RZ, -R14 ;  /* 0x000000ffff0e9224 */ /* 0x000fe200078e0a0e */
[----:B------:R-:W-:Y:S02]  /*6c40*/  ISETP.GE.AND P2, PT, R13, RZ, PT ;  /* 0x000000ff0d00720c */ /* 0x000fe40003f46270 */
[----:B------:R-:W-:Y:S01]  /*6c50*/  ISETP.GT.U32.AND P1, PT, R43, R4, PT ;  /* 0x000000042b00720c */ /* 0x000fe20003f24070 */
[----:B------:R0:W-:Y:S01]  /*6c60*/  STL [R1+0x60], R61 ;  /* 0x0000603d01007387 */ /* 0x0001e20000100800 */
[--C-:B------:R-:W-:Y:S02]  /*6c70*/  @!P4 IMAD.IADD R7, R7, 0x1, -R43.reuse ;  /* 0x000000010707c824 */ /* 0x100fe400078e0a2b */
[----:B------:R-:W-:Y:S01]  /*6c80*/  @!P3 IMAD.MOV R2, RZ, RZ, -R2 ;  /* 0x000000ffff02b224 */ /* 0x000fe200078e0a02 */
[----:B0-----:R-:W4:Y:S04]  /*6c90*/  LDL.LU R61, [R1+0x38dc] ;  /* 0x0038dc00013d7983 */ /* 0x001f280000300800 */
[----:B------:R-:W-:Y:S01]  /*6ca0*/  @!P5 IMAD.IADD R5, R5, 0x1, -R43 ;  /* 0x000000010505d824 */ /* 0x000fe200078e0a2b */
[----:B------:R-:W-:Y:S04]  /*6cb0*/  STL [R1+0x5c], R14 ;  /* 0x00005c0e01007387 */ /* 0x000fe80000100800 */
[----:B------:R0:W-:Y:S01]  /*6cc0*/  STL [R1+0x58], R10 ;  /* 0x0000580a01007387 */ /* 0x0001e20000100800 */
[----:B------:R-:W-:-:S04]  /*6cd0*/  IMAD.HI.U32 R3, R0, R6, RZ ;  /* 0x0000000600037227 */ /* 0x000fc800078e00ff */
[----:B0-----:R-:W-:Y:S02]  /*6ce0*/  IMAD.MOV.U32 R10, RZ, RZ, R7 ;  /* 0x000000ffff0a7224 */ /* 0x001fe400078e0007 */
[----:B------:R-:W-:Y:S02]  /*6cf0*/  @!P1 IMAD.IADD R4, R4, 0x1, -R43 ;  /* 0x0000000104049824 */ /* 0x000fe400078e0a2b */
[----:B------:R-:W-:Y:S01]  /*6d00*/  @!P2 IMAD.MOV R10, RZ, RZ, -R10 ;  /* 0x000000ffff0aa224 */ /* 0x000fe200078e0a0a */
[----:B------:R-:W-:Y:S01]  /*6d10*/  ISETP.GT.U32.AND P2, PT, R43, R5, PT ;  /* 0x000000052b00720c */ /* 0x000fe20003f44070 */
[----:B------:R-:W-:Y:S01]  /*6d20*/  STL [R1+0x54], R2 ;  /* 0x0000540201007387 */ /* 0x000fe20000100800 */
[----:B------:R-:W-:Y:S01]  /*6d30*/  ISETP.GE.AND P0, PT, R15, RZ, PT ;  /* 0x000000ff0f00720c */ /* 0x000fe20003f06270 */
[----:B------:R-:W-:Y:S02]  /*6d40*/  IMAD.MOV R3, RZ, RZ, -R3 ;  /* 0x000000ffff037224 */ /* 0x000fe400078e0a03 */
[----:B------:R-:W-:Y:S01]  /*6d50*/  IMAD.MOV.U32 R15, RZ, RZ, R4 ;  /* 0x000000ffff0f7224 */ /* 0x000fe200078e0004 */
[----:B------:R-:W-:-:S03]  /*6d60*/  IABS R7, R22 ;  /* 0x0000001600077213 */ /* 0x000fc60000000000 */
[----:B------:R-:W-:Y:S02]  /*6d70*/  @!P6 IMAD.MOV R15, RZ, RZ, -R15 ;  /* 0x000000ffff0fe224 */ /* 0x000fe400078e0a0f */
[----:B---3--:R-:W-:Y:S02]  /*6d80*/  IMAD.MOV.U32 R14, RZ, RZ, R18 ;  /* 0x000000ffff0e7224 */ /* 0x008fe400078e0012 */
[----:B------:R-:W-:Y:S02]  /*6d90*/  @!P2 IMAD.IADD R5, R5, 0x1, -R43 ;  /* 0x000000010505a824 */ /* 0x000fe400078e0a2b */
[----:B------:R-:W-:Y:S02]  /*6da0*/  IMAD.MOV.U32 R18, RZ, RZ, R11 ;  /* 0x000000ffff127224 */ /* 0x000fe400078e000b */
[----:B------:R-:W-:-:S04]  /*6db0*/  IMAD.HI.U32 R11, R0, R7, RZ ;  /* 0x00000007000b7227 */ /* 0x000fc800078e00ff */
[----:B------:R-:W-:-:S04]  /*6dc0*/  IMAD.MOV R11, RZ, RZ, -R11 ;  /* 0x000000ffff0b7224 */ /* 0x000fc800078e0a0b */
[----:B------:R-:W-:Y:S01]  /*6dd0*/  IMAD R7, R43, R11, R7 ;  /* 0x0000000b2b077224 */ /* 0x000fe200078e0207 */
[----:B------:R0:W-:Y:S01]  /*6de0*/  STL [R1+0x50], R10 ;  /* 0x0000500a01007387 */ /* 0x0001e20000100800 */
[----:B------:R-:W-:Y:S02]  /*6df0*/  ISETP.GE.AND P3, PT, R16, RZ, PT ;  /* 0x000000ff1000720c */ /* 0x000fe40003f66270 */
[----:B0-----:R-:W-:Y:S01]  /*6e00*/  IABS R10, R23 ;  /* 0x00000017000a7213 */ /* 0x001fe20000000000 */
[----:B------:R0:W-:Y:S01]  /*6e10*/  STL [R1+0x4c], R15 ;  /* 0x00004c0f01007387 */ /* 0x0001e20000100800 */
[----:B------:R-:W-:Y:S01]  /*6e20*/  IABS R4, R26 ;  /* 0x0000001a00047213 */ /* 0x000fe20000000000 */
[----:B0-----:R-:W-:Y:S01]  /*6e30*/  IMAD.MOV.U32 R15, RZ, RZ, R12 ;  /* 0x000000ffff0f7224 */ /* 0x001fe200078e000c */
[----:B------:R-:W-:Y:S02]  /*6e40*/  ISETP.GE.AND P4, PT, R17, RZ, PT ;  /* 0x000000ff1100720c */ /* 0x000fe40003f86270 */
[----:B------:R-:W-:-:S02]  /*6e50*/  ISETP.GE.AND P1, PT, R22, RZ, PT ;  /* 0x000000ff1600720c */ /* 0x000fc40003f26270 */
[----:B------:R-:W-:Y:S01]  /*6e60*/  ISETP.GE.AND P5, PT, R23, RZ, PT ;  /* 0x000000ff1700720c */ /* 0x000fe20003fa6270 */
[----:B--2---:R-:W-:Y:S01]  /*6e70*/  IMAD.MOV.U32 R13, RZ, RZ, R8 ;  /* 0x000000ffff0d7224 */ /* 0x004fe200078e0008 */
[----:B------:R-:W-:-:S05]  /*6e80*/  IABS R8, R16 ;  /* 0x0000001000087213 */ /* 0x000fca0000000000 */
[----:B------:R-:W-:-:S04]  /*6e90*/  IMAD.HI.U32 R9, R0, R8, RZ ;  /* 0x0000000800097227 */ /* 0x000fc800078e00ff */
[----:B------:R-:W-:-:S04]  /*6ea0*/  IMAD.MOV R9, RZ, RZ, -R9 ;  /* 0x000000ffff097224 */ /* 0x000fc800078e0a09 */
[C---:B------:R-:W-:Y:S02]  /*6eb0*/  IMAD R2, R43.reuse, R9, R8 ;  /* 0x000000092b027224 */ /* 0x040fe400078e0208 */
[----:B------:R-:W-:-:S03]  /*6ec0*/  IMAD R8, R43, R3, R6 ;  /* 0x000000032b087224 */ /* 0x000fc600078e0206 */
[C---:B------:R-:W-:Y:S02]  /*6ed0*/  ISETP.GT.U32.AND P6, PT, R43.reuse, R2, PT ;  /* 0x000000022b00720c */ /* 0x040fe40003fc4070 */
[----:B------:R-:W-:Y:S01]  /*6ee0*/  ISETP.GT.U32.AND P2, PT, R43, R8, PT ;  /* 0x000000082b00720c */ /* 0x000fe20003f44070 */
[----:B------:R-:W-:Y:S01]  /*6ef0*/  IMAD.HI.U32 R3, R0, R10, RZ ;  /* 0x0000000a00037227 */ /* 0x000fe200078e00ff */
[----:B------:R-:W-:-:S09]  /*6f00*/  IABS R9, R24 ;  /* 0x0000001800097213 */ /* 0x000fd20000000000 */
[--C-:B------:R-:W-:Y:S01]  /*6f10*/  @!P6 IMAD.IADD R2, R2, 0x1, -R43.reuse ;  /* 0x000000010202e824 */ /* 0x100fe200078e0a2b */
[----:B------:R-:W-:Y:S01]  /*6f20*/  ISETP.GT.U32.AND P6, PT, R43, R7, PT ;  /* 0x000000072b00720c */ /* 0x000fe20003fc4070 */
[----:B------:R-:W-:-:S03]  /*6f30*/  @!P2 IMAD.IADD R8, R8, 0x1, -R43 ;  /* 0x000000010808a824 */ /* 0x000fc600078e0a2b */
[----:B------:R-:W-:Y:S01]  /*6f40*/  ISETP.GT.U32.AND P2, PT, R43, R2, PT ;  /* 0x000000022b00720c */ /* 0x000fe20003f44070 */
[----:B------:R-:W-:Y:S01]  /*6f50*/  IMAD.MOV.U32 R16, RZ, RZ, R5 ;  /* 0x000000ffff107224 */ /* 0x000fe200078e0005 */
[----:B------:R-:W-:Y:S01]  /*6f60*/  IABS R6, R25 ;  /* 0x0000001900067213 */ /* 0x000fe20000000000 */
[----:B------:R-:W-:Y:S02]  /*6f70*/  IMAD.MOV R3, RZ, RZ, -R3 ;  /* 0x000000ffff037224 */ /* 0x000fe400078e0a03 */
[----:B------:R-:W-:-:S04]  /*6f80*/  IMAD.HI.U32 R12, R0, R9, RZ ;  /* 0x00000009000c7227 */ /* 0x000fc800078e00ff */
[----:B------:R-:W-:Y:S01]  /*6f90*/  @!P0 IMAD.MOV R16, RZ, RZ, -R16 ;  /* 0x000000ffff108224 */ /* 0x000fe200078e0a10 */
[----:B------:R-:W-:Y:S01]  /*6fa0*/  ISETP.GT.U32.AND P0, PT, R43, R8, PT ;  /* 0x000000082b00720c */ /* 0x000fe20003f04070 */
[----:B------:R-:W-:-:S04]  /*6fb0*/  IMAD.HI.U32 R11, R0, R6, RZ ;  /* 0x00000006000b7227 */ /* 0x000fc800078e00ff */
[----:B------:R-:W-:Y:S02]  /*6fc0*/  IMAD R10, R43, R3, R10 ;  /* 0x000000032b0a7224 */ /* 0x000fe400078e020a */
[----:B------:R-:W-:Y:S02]  /*6fd0*/  IMAD.MOV R12, RZ, RZ, -R12 ;  /* 0x000000ffff0c7224 */ /* 0x000fe400078e0a0c */
[--C-:B------:R-:W-:Y:S02]  /*6fe0*/  @!P6 IMAD.IADD R7, R7, 0x1, -R43.reuse ;  /* 0x000000010707e824 */ /* 0x100fe400078e0a2b */
[----:B------:R-:W-:Y:S02]  /*6ff0*/  @!P2 IMAD.IADD R2, R2, 0x1, -R43 ;  /* 0x000000010202a824 */ /* 0x000fe400078e0a2b */
[----:B------:R-:W-:Y:S01]  /*7000*/  IMAD.MOV R11, RZ, RZ, -R11 ;  /* 0x000000ffff0b7224 */ /* 0x000fe200078e0a0b */
[C---:B------:R-:W-:Y:S01]  /*7010*/  ISETP.GT.U32.AND P6, PT, R43.reuse, R7, PT ;  /* 0x000000072b00720c */ /* 0x040fe20003fc4070 */
[C---:B------:R-:W-:Y:S01]  /*7020*/  IMAD R9, R43.reuse, R12, R9 ;  /* 0x0000000c2b097224 */ /* 0x040fe200078e0209 */
[----:B------:R-:W-:Y:S01]  /*7030*/  IABS R12, R27 ;  /* 0x0000001b000c7213 */ /* 0x000fe20000000000 */
[----:B------:R-:W-:Y:S01]  /*7040*/  IMAD.MOV.U32 R17, RZ, RZ, R2 ;  /* 0x000000ffff117224 */ /* 0x000fe200078e0002 */
[----:B------:R-:W-:Y:S01]  /*7050*/  ISETP.GT.U32.AND P2, PT, R43, R10, PT ;  /* 0x0000000a2b00720c */ /* 0x000fe20003f44070 */
[----:B------:R-:W-:-:S04]  /*7060*/  IMAD.HI.U32 R3, R0, R4, RZ ;  /* 0x0000000400037227 */ /* 0x000fc800078e00ff */
[C---:B------:R-:W-:Y:S01]  /*7070*/  IMAD R6, R43.reuse, R11, R6 ;  /* 0x0000000b2b067224 */ /* 0x040fe200078e0206 */
[----:B------:R-:W-:Y:S01]  /*7080*/  IABS R11, R29 ;  /* 0x0000001d000b7213 */ /* 0x000fe20000000000 */
[----:B------:R-:W-:Y:S01]  /*7090*/  @!P3 IMAD.MOV R17, RZ, RZ, -R17 ;  /* 0x000000ffff11b224 */ /* 0x000fe200078e0a11 */
[C---:B------:R-:W-:Y:S01]  /*70a0*/  ISETP.GT.U32.AND P3, PT, R43.reuse, R9, PT ;  /* 0x000000092b00720c */ /* 0x040fe20003f64070 */
[----:B------:R-:W-:Y:S01]  /*70b0*/  IMAD.MOV R3, RZ, RZ, -R3 ;  /* 0x000000ffff037224 */ /* 0x000fe200078e0a03 */
[----:B------:R0:W-:Y:S01]  /*70c0*/  STL [R1+0x48], R16 ;  /* 0x0000481001007387 */ /* 0x0001e20000100800 */
[----:B------:R-:W-:Y:S02]  /*70d0*/  IMAD.MOV.U32 R5, RZ, RZ, R12 ;  /* 0x000000ffff057224 */ /* 0x000fe400078e000c */
[----:B------:R-:W-:Y:S01]  /*70e0*/  @!P0 IMAD.IADD R8, R8, 0x1, -R43 ;  /* 0x0000000108088824 */ /* 0x000fe200078e0a2b */
[----:B------:R-:W-:Y:S01]  /*70f0*/  ISETP.GT.U32.AND P0, PT, R43, R6, PT ;  /* 0x000000062b00720c */ /* 0x000fe20003f04070 */
[----:B------:R-:W-:-:S04]  /*7100*/  IMAD.HI.U32 R2, R0, R11, RZ ;  /* 0x0000000b00027227 */ /* 0x000fc800078e00ff */
[----:B0-----:R-:W-:Y:S02]  /*7110*/  IMAD.MOV.U32 R16, RZ, RZ, R15 ;  /* 0x000000ffff107224 */ /* 0x001fe400078e000f */
[----:B------:R-:W-:Y:S02]  /*7120*/  IMAD.MOV.U32 R15, RZ, RZ, R13 ;  /* 0x000000ffff0f7224 */ /* 0x000fe400078e000d */
[----:B------:R-:W-:Y:S02]  /*7130*/  IMAD R4, R43, R3, R4 ;  /* 0x000000032b047224 */ /* 0x000fe400078e0204 */
[----:B------:R-:W-:Y:S01]  /*7140*/  IMAD.HI.U32 R13, R0, R5, RZ ;  /* 0x00000005000d7227 */ /* 0x000fe200078e00ff */
[----:B------:R-:W-:-:S03]  /*7150*/  IABS R3, R28 ;  /* 0x0000001c00037213 */ /* 0x000fc60000000000 */
[----:B------:R-:W-:Y:S02]  /*7160*/  IMAD.MOV R2, RZ, RZ, -R2 ;  /* 0x000000ffff027224 */ /* 0x000fe400078e0a02 */
[----:B------:R-:W-:Y:S02]  /*7170*/  IMAD.MOV R13, RZ, RZ, -R13 ;  /* 0x000000ffff0d7224 */ /* 0x000fe400078e0a0d */
[--C-:B------:R-:W-:Y:S01]  /*7180*/  @!P6 IMAD.IADD R7, R7, 0x1, -R43.reuse ;  /* 0x000000010707e824 */ /* 0x100fe200078e0a2b */
[C---:B------:R-:W-:Y:S01]  /*7190*/  ISETP.GT.U32.AND P6, PT, R43.reuse, R4, PT ;  /* 0x000000042b00720c */ /* 0x040fe20003fc4070 */
[----:B------:R-:W-:Y:S02]  /*71a0*/  @!P2 IMAD.IADD R10, R10, 0x1, -R43 ;  /* 0x000000010a0aa824 */ /* 0x000fe400078e0a2b */
[C---:B------:R-:W-:Y:S02]  /*71b0*/  IMAD R2, R43.reuse, R2, R11 ;  /* 0x000000022b027224 */ /* 0x040fe400078e020b */
[----:B------:R-:W-:-:S02]  /*71c0*/  IMAD R5, R43, R13, R5 ;  /* 0x0000000d2b057224 */ /* 0x000fc400078e0205 */
[----:B------:R-:W-:Y:S01]  /*71d0*/  @!P3 IMAD.IADD R9, R9, 0x1, -R43 ;  /* 0x000000010909b824 */ /* 0x000fe200078e0a2b */
[C---:B------:R-:W-:Y:S01]  /*71e0*/  ISETP.GT.U32.AND P3, PT, R43.reuse, R10, PT ;  /* 0x0000000a2b00720c */ /* 0x040fe20003f64070 */
[----:B------:R-:W-:Y:S02]  /*71f0*/  IMAD.MOV.U32 R11, RZ, RZ, R7 ;  /* 0x000000ffff0b7224 */ /* 0x000fe400078e0007 */
[----:B------:R-:W-:Y:S01]  /*7200*/  IMAD.HI.U32 R12, R0, R3, RZ ;  /* 0x00000003000c7227 */ /* 0x000fe200078e00ff */
[----:B------:R0:W-:Y:S03]  /*7210*/  STL [R1+0x44], R17 ;  /* 0x0000441101007387 */ /* 0x0001e60000100800 */
[----:B------:R-:W-:Y:S01]  /*7220*/  @!P0 IMAD.IADD R6, R6, 0x1, -R43 ;  /* 0x0000000106068824 */ /* 0x000fe200078e0a2b */
[C---:B------:R-:W-:Y:S01]  /*7230*/  ISETP.GT.U32.AND P0, PT, R43.reuse, R9, PT ;  /* 0x000000092b00720c */ /* 0x040fe20003f04070 */
[----:B------:R-:W-:Y:S01]  /*7240*/  @!P1 IMAD.MOV R11, RZ, RZ, -R11 ;  /* 0x000000ffff0b9224 */ /* 0x000fe200078e0a0b */
[----:B------:R-:W-:Y:S01]  /*7250*/  ISETP.GT.U32.AND P1, PT, R43, R5, PT ;  /* 0x000000052b00720c */ /* 0x000fe20003f24070 */
[----:B------:R-:W-:-:S02]  /*7260*/  IMAD.MOV R12, RZ, RZ, -R12 ;  /* 0x000000ffff0c7224 */ /* 0x000fc400078e0a0c */
[----:B0-----:R-:W-:Y:S02]  /*7270*/  IMAD.MOV.U32 R17, RZ, RZ, R8 ;  /* 0x000000ffff117224 */ /* 0x001fe400078e0008 */
[C---:B------:R-:W-:Y:S02]  /*7280*/  IMAD R3, R43.reuse, R12, R3 ;  /* 0x0000000c2b037224 */ /* 0x040fe400078e0203 */
[----:B------:R-:W-:Y:S01]  /*7290*/  @!P6 IMAD.IADD R4, R4, 0x1, -R43 ;  /* 0x000000010404e824 */ /* 0x000fe200078e0a2b */
[C---:B------:R-:W-:Y:S01]  /*72a0*/  ISETP.GT.U32.AND P6, PT, R43.reuse, R6, PT ;  /* 0x000000062b00720c */ /* 0x040fe20003fc4070 */
[----:B------:R-:W-:Y:S01]  /*72b0*/  @!P4 IMAD.MOV R17, RZ, RZ, -R17 ;  /* 0x000000ffff11c224 */ /* 0x000fe200078e0a11 */
[----:B------:R-:W-:Y:S01]  /*72c0*/  IABS R7, R30 ;  /* 0x0000001e00077213 */ /* 0x000fe20000000000 */
[--C-:B------:R-:W-:Y:S01]  /*72d0*/  @!P3 IMAD.IADD R10, R10, 0x1, -R43.reuse ;  /* 0x000000010a0ab824 */ /* 0x100fe200078e0a2b */
[----:B------:R-:W-:Y:S01]  /*72e0*/  ISETP.GT.U32.AND P3, PT, R43, R3, PT ;  /* 0x000000032b00720c */ /* 0x000fe20003f64070 */
[--C-:B------:R-:W-:Y:S01]  /*72f0*/  @!P0 IMAD.IADD R9, R9, 0x1, -R43.reuse ;  /* 0x0000000109098824 */ /* 0x100fe200078e0a2b */
[----:B------:R0:W-:Y:S01]  /*7300*/  STL [R1+0x40], R17 ;  /* 0x0000401101007387 */ /* 0x0001e20000100800 */
[----:B------:R-:W-:Y:S01]  /*7310*/  @!P1 IMAD.IADD R5, R5, 0x1, -R43 ;  /* 0x0000000105059824 */ /* 0x000fe200078e0a2b */
[----:B------:R-:W-:-:S02]  /*7320*/  ISETP.GE.AND P2, PT, R24, RZ, PT ;  /* 0x000000ff1800720c */ /* 0x000fc40003f46270 */
[----:B------:R1:W-:Y:S01]  /*7330*/  STL [R1+0x3c], R11 ;  /* 0x00003c0b01007387 */ /* 0x0003e20000100800 */
[----:B------:R-:W-:Y:S02]  /*7340*/  IABS R8, R31 ;  /* 0x0000001f00087213 */ /* 0x000fe40000000000 */
[----:B------:R-:W-:Y:S01]  /*7350*/  ISETP.GE.AND P0, PT, R25, RZ, PT ;  /* 0x000000ff1900720c */ /* 0x000fe20003f06270 */
[----:B0-----:R-:W-:Y:S02]  /*7360*/  IMAD.MOV.U32 R17, RZ, RZ, R10 ;  /* 0x000000ffff117224 */ /* 0x001fe400078e000a */
[----:B-1----:R-:W-:-:S04]  /*7370*/  IMAD.HI.U32 R11, R0, R7, RZ ;  /* 0x00000007000b7227 */ /* 0x002fc800078e00ff */
[----:B------:R-:W-:Y:S01]  /*7380*/  @!P5 IMAD.MOV R17, RZ, RZ, -R17 ;  /* 0x000000ffff11d224 */ /* 0x000fe200078e0a11 */
[----:B------:R-:W-:Y:S01]  /*7390*/  ISETP.GT.U32.AND P5, PT, R43, R5, PT ;  /* 0x000000052b00720c */ /* 0x000fe20003fa4070 */
[----:B------:R-:W-:Y:S02]  /*73a0*/  IMAD.MOV R12, RZ, RZ, -R11 ;  /* 0x000000ffff0c7224 */ /* 0x000fe400078e0a0b */
[----:B------:R-:W-:Y:S02]  /*73b0*/  @!P6 IMAD.IADD R6, R6, 0x1, -R43 ;  /* 0x000000010606e824 */ /* 0x000fe400078e0a2b */
[----:B------:R-:W-:-:S04]  /*73c0*/  IMAD.HI.U32 R11, R0, R8, RZ ;  /* 0x00000008000b7227 */ /* 0x000fc800078e00ff */
[----:B------:R-:W-:Y:S02]  /*73d0*/  IMAD.MOV.U32 R13, RZ, RZ, R9 ;  /* 0x000000ffff0d7224 */ /* 0x000fe400078e0009 */
[----:B------:R-:W-:Y:S02]  /*73e0*/  @!P3 IMAD.IADD R3, R3, 0x1, -R43 ;  /* 0x000000010303b824 */ /* 0x000fe400078e0a2b */
[C---:B------:R-:W-:Y:S02]  /*73f0*/  IMAD R7, R43.reuse, R12, R7 ;  /* 0x0000000c2b077224 */ /* 0x040fe400078e0207 */
[----:B------:R-:W-:Y:S02]  /*7400*/  IMAD.MOV R11, RZ, RZ, -R11 ;  /* 0x000000ffff0b7224 */ /* 0x000fe400078e0a0b */
[----:B------:R-:W-:Y:S01]  /*7410*/  IMAD.MOV.U32 R9, RZ, RZ, R6 ;  /* 0x000000ffff097224 */ /* 0x000fe200078e0006 */
[C---:B------:R-:W-:Y:S01]  /*7420*/  ISETP.GT.U32.AND P4, PT, R43.reuse, R4, PT ;  /* 0x000000042b00720c */ /* 0x040fe20003f84070 */
[----:B------:R-:W-:Y:S01]  /*7430*/  @!P2 IMAD.MOV R13, RZ, RZ, -R13 ;  /* 0x000000ffff0da224 */ /* 0x000fe200078e0a0d */
[C---:B------:R-:W-:Y:S01]  /*7440*/  ISETP.GT.U32.AND P2, PT, R43.reuse, R3, PT ;  /* 0x000000032b00720c */ /* 0x040fe20003f44070 */
[----:B------:R-:W-:Y:S01]  /*7450*/  @!P0 IMAD.MOV R9, RZ, RZ, -R9 ;  /* 0x000000ffff098224 */ /* 0x000fe200078e0a09 */
[C---:B------:R-:W-:Y:S01]  /*7460*/  ISETP.GT.U32.AND P0, PT, R43.reuse, R7, PT ;  /* 0x000000072b00720c */ /* 0x040fe20003f04070 */
[C---:B------:R-:W-:Y:S01]  /*7470*/  IMAD R8, R43.reuse, R11, R8 ;  /* 0x0000000b2b087224 */ /* 0x040fe200078e0208 */
[----:B------:R-:W-:Y:S01]  /*7480*/  ISETP.GT.U32.AND P6, PT, R43, R2, PT ;  /* 0x000000022b00720c */ /* 0x000fe20003fc4070 */
[----:B------:R-:W-:Y:S01]  /*7490*/  @!P5 IMAD.IADD R5, R5, 0x1, -R43 ;  /* 0x000000010505d824 */ /* 0x000fe200078e0a2b */
[----:B------:R-:W-:-:S02]  /*74a0*/  IABS R6, R32 ;  /* 0x0000002000067213 */ /* 0x000fc40000000000 */
[----:B------:R-:W-:Y:S01]  /*74b0*/  ISETP.GT.U32.AND P5, PT, R43, R8, PT ;  /* 0x000000082b00720c */ /* 0x000fe20003fa4070 */
[----:B------:R-:W-:Y:S01]  /*74c0*/  STL [R1+0x38], R17 ;  /* 0x0000381101007387 */ /* 0x000fe20000100800 */
[----:B------:R-:W-:-:S03]  /*74d0*/  ISETP.GE.AND P3, PT, R28, RZ, PT ;  /* 0x000000ff1c00720c */ /* 0x000fc60003f66270 */
[----:B------:R-:W-:Y:S01]  /*74e0*/  STL [R1+0x34], R13 ;  /* 0x0000340d01007387 */ /* 0x000fe20000100800 */
[----:B------:R-:W-:-:S03]  /*74f0*/  @!P4 IMAD.IADD R4, R4, 0x1, -R43 ;  /* 0x000000010404c824 */ /* 0x000fc600078e0a2b */
[----:B------:R0:W-:Y:S01]  /*7500*/  STL [R1+0x30], R9 ;  /* 0x0000300901007387 */ /* 0x0001e20000100800 */
[----:B------:R-:W-:Y:S01]  /*7510*/  IABS R10, R34 ;  /* 0x00000022000a7213 */ /* 0x000fe20000000000 */
[----:B------:R-:W-:Y:S01]  /*7520*/  IMAD.MOV.U32 R11, RZ, RZ, R5 ;  /* 0x000000ffff0b7224 */ /* 0x000fe200078e0005 */
[----:B------:R-:W-:Y:S01]  /*7530*/  ISETP.GE.AND P4, PT, R26, RZ, PT ;  /* 0x000000ff1a00720c */ /* 0x000fe20003f86270 */
[--C-:B------:R-:W-:Y:S01]  /*7540*/  @!P2 IMAD.IADD R3, R3, 0x1, -R43.reuse ;  /* 0x000000010303a824 */ /* 0x100fe200078e0a2b */
[----:B------:R-:W-:Y:S01]  /*7550*/  ISETP.GE.AND P1, PT, R27, RZ, PT ;  /* 0x000000ff1b00720c */ /* 0x000fe20003f26270 */
[----:B------:R-:W-:Y:S02]  /*7560*/  @!P0 IMAD.IADD R7, R7, 0x1, -R43 ;  /* 0x0000000107078824 */ /* 0x000fe400078e0a2b */
[----:B0-----:R-:W-:-:S04]  /*7570*/  IMAD.HI.U32 R9, R0, R6, RZ ;  /* 0x0000000600097227 */ /* 0x001fc800078e00ff */
[----:B------:R-:W-:Y:S02]  /*7580*/  IMAD.MOV R5, RZ, RZ, -R9 ;  /* 0x000000ffff057224 */ /* 0x000fe400078e0a09 */
[----:B------:R-:W-:Y:S02]  /*7590*/  IMAD.MOV.U32 R9, RZ, RZ, R10 ;  /* 0x000000ffff097224 */ /* 0x000fe400078e000a */
[--C-:B------:R-:W-:Y:S02]  /*75a0*/  @!P6 IMAD.IADD R2, R2, 0x1, -R43.reuse ;  /* 0x000000010202e824 */ /* 0x100fe400078e0a2b */
[----:B------:R-:W-:Y:S01]  /*75b0*/  @!P5 IMAD.IADD R8, R8, 0x1, -R43 ;  /* 0x000000010808d824 */ /* 0x000fe200078e0a2b */
[C---:B------:R-:W-:Y:S01]  /*75c0*/  ISETP.GT.U32.AND P5, PT, R43.reuse, R7, PT ;  /* 0x000000072b00720c */ /* 0x040fe20003fa4070 */
[C---:B------:R-:W-:Y:S02]  /*75d0*/  IMAD R5, R43.reuse, R5, R6 ;  /* 0x000000052b057224 */ /* 0x040fe400078e0206 */
[----:B------:R-:W-:Y:S01]  /*75e0*/  IMAD.MOV.U32 R10, RZ, RZ, R3 ;  /* 0x000000ffff0a7224 */ /* 0x000fe200078e0003 */
[----:B------:R-:W-:-:S03]  /*75f0*/  ISETP.GT.U32.AND P6, PT, R43, R2, PT ;  /* 0x000000022b00720c */ /* 0x000fc60003fc4070 */
[----:B------:R-:W-:Y:S01]  /*7600*/  @!P3 IMAD.MOV R10, RZ, RZ, -R10 ;  /* 0x000000ffff0ab224 */ /* 0x000fe200078e0a0a */
[----:B------:R-:W-:Y:S01]  /*7610*/  ISETP.GT.U32.AND P3, PT, R43, R5, PT ;  /* 0x000000052b00720c */ /* 0x000fe20003f64070 */
[----:B------:R-:W-:Y:S01]  /*7620*/  @!P4 IMAD.MOV R4, RZ, RZ, -R4 ;  /* 0x000000ffff04c224 */ /* 0x000fe200078e0a04 */
[----:B------:R-:W-:Y:S01]  /*7630*/  ISETP.GE.AND P4, PT, R29, RZ, PT ;  /* 0x000000ff1d00720c */ /* 0x000fe20003f86270 */
[----:B------:R-:W-:Y:S01]  /*7640*/  @!P1 IMAD.MOV R11, RZ, RZ, -R11 ;  /* 0x000000ffff0b9224 */ /* 0x000fe200078e0a0b */
[----:B------:R-:W-:Y:S02]  /*7650*/  ISETP.GE.AND P2, PT, R30, RZ, PT ;  /* 0x000000ff1e00720c */ /* 0x000fe40003f46270 */
[----:B------:R-:W-:Y:S01]  /*7660*/  ISETP.GT.U32.AND P1, PT, R43, R8, PT ;  /* 0x000000082b00720c */ /* 0x000fe20003f24070 */
[----:B------:R0:W-:Y:S01]  /*7670*/  STL [R1+0x20], R4 ;  /* 0x0000200401007387 */ /* 0x0001e20000100800 */
[----:B------:R-:W-:-:S03]  /*7680*/  @!P5 IMAD.IADD R7, R7, 0x1, -R43 ;  /* 0x000000010707d824 */ /* 0x000fc600078e0a2b */
[----:B------:R-:W-:Y:S01]  /*7690*/  STL [R1+0x1c], R11 ;  /* 0x00001c0b01007387 */ /* 0x000fe20000100800 */
[--C-:B------:R-:W-:Y:S01]  /*76a0*/  @!P6 IMAD.IADD R2, R2, 0x1, -R43.reuse ;  /* 0x000000010202e824 */ /* 0x100fe200078e0a2b */
[----:B------:R-:W-:Y:S01]  /*76b0*/  ISETP.GE.AND P6, PT, R31, RZ, PT ;  /* 0x000000ff1f00720c */ /* 0x000fe20003fc6270 */
[----:B------:R-:W-:Y:S01]  /*76c0*/  @!P3 IMAD.IADD R5, R5, 0x1, -R43 ;  /* 0x000000010505b824 */ /* 0x000fe200078e0a2b */
[----:B------:R1:W-:Y:S01]  /*76d0*/  STL [R1+0x18], R10 ;  /* 0x0000180a01007387 */ /* 0x0003e20000100800 */
[----:B0-----:R-:W-:Y:S01]  /*76e0*/  IABS R4, R33 ;  /* 0x0000002100047213 */ /* 0x001fe20000000000 */
[----:B------:R-:W-:-:S04]  /*76f0*/  @!P4 IMAD.MOV R2, RZ, RZ, -R2 ;  /* 0x000000ffff02c224 */ /* 0x000fc800078e0a02 */
[----:B------:R-:W-:-:S04]  /*7700*/  IMAD.HI.U32 R6, R0, R4, RZ ;  /* 0x0000000400067227 */ /* 0x000fc800078e00ff */
[----:B-1----:R-:W-:Y:S02]  /*7710*/  IMAD.MOV.U32 R10, RZ, RZ, R7 ;  /* 0x000000ffff0a7224 */ /* 0x002fe400078e0007 */
[----:B------:R-:W-:-:S04]  /*7720*/  IMAD.HI.U32 R3, R0, R9, RZ ;  /* 0x0000000900037227 */ /* 0x000fc800078e00ff */
[----:B------:R-:W-:Y:S01]  /*7730*/  @!P2 IMAD.MOV R10, RZ, RZ, -R10 ;  /* 0x000000ffff0aa224 */ /* 0x000fe200078e0a0a */
[C---:B------:R-:W-:Y:S01]  /*7740*/  ISETP.GT.U32.AND P2, PT, R43.reuse, R5, PT ;  /* 0x000000052b00720c */ /* 0x040fe20003f44070 */
[----:B------:R-:W-:Y:S02]  /*7750*/  IMAD.MOV R6, RZ, RZ, -R6 ;  /* 0x000000ffff067224 */ /* 0x000fe400078e0a06 */
[----:B------:R-:W-:Y:S01]  /*7760*/  @!P1 IMAD.IADD R8, R8, 0x1, -R43 ;  /* 0x0000000108089824 */ /* 0x000fe200078e0a2b */
[----:B------:R0:W-:Y:S01]  /*7770*/  STL [R1+0x14], R2 ;  /* 0x0000140201007387 */ /* 0x0001e20000100800 */
[----:B------:R-:W-:Y:S02]  /*7780*/  IMAD.MOV R3, RZ, RZ, -R3 ;  /* 0x000000ffff037224 */ /* 0x000fe400078e0a03 */
[----:B------:R-:W-:Y:S02]  /*7790*/  IMAD.MOV.U32 R7, RZ, RZ, R8 ;  /* 0x000000ffff077224 */ /* 0x000fe400078e0008 */
[----:B0-----:R-:W-:-:S02]  /*77a0*/  IMAD R2, R43, R6, R4 ;  /* 0x000000062b027224 */ /* 0x001fc400078e0204 */
[C---:B------:R-:W-:Y:S02]  /*77b0*/  IMAD R4, R43.reuse, R3, R9 ;  /* 0x000000032b047224 */ /* 0x040fe400078e0209 */
[----:B------:R-:W-:Y:S01]  /*77c0*/  @!P6 IMAD.MOV R7, RZ, RZ, -R7 ;  /* 0x000000ffff07e224 */ /* 0x000fe200078e0a07 */
[----:B------:R-:W-:Y:S01]  /*77d0*/  ISETP.GT.U32.AND P6, PT, R43, R2, PT ;  /* 0x000000022b00720c */ /* 0x000fe20003fc4070 */
[----:B------:R-:W-:Y:S01]  /*77e0*/  @!P2 IMAD.IADD R5, R5, 0x1, -R43 ;  /* 0x000000010505a824 */ /* 0x000fe200078e0a2b */
[----:B------:R-:W-:Y:S02]  /*77f0*/  ISETP.GT.U32.AND P2, PT, R43, R4, PT ;  /* 0x000000042b00720c */ /* 0x000fe40003f44070 */
[----:B------:R-:W-:-:S09]  /*7800*/  ISETP.GE.AND P0, PT, R32, RZ, PT ;  /* 0x000000ff2000720c */ /* 0x000fd20003f06270 */
[--C-:B------:R-:W-:Y:S02]  /*7810*/  @!P6 IMAD.IADD R2, R2, 0x1, -R43.reuse ;  /* 0x000000010202e824 */ /* 0x100fe400078e0a2b */
[----:B------:R-:W-:-:S03]  /*7820*/  @!P2 IMAD.IADD R4, R4, 0x1, -R43 ;  /* 0x000000010404a824 */ /* 0x000fc600078e0a2b */
[----:B------:R-:W-:Y:S01]  /*7830*/  ISETP.GT.U32.AND P2, PT, R43, R2, PT ;  /* 0x000000022b00720c */ /* 0x000fe20003f44070 */
[----:B------:R-:W-:Y:S01]  /*7840*/  IMAD.MOV.U32 R8, RZ, RZ, R5 ;  /* 0x000000ffff087224 */ /* 0x000fe200078e0005 */
[----:B------:R-:W-:-:S03]  /*7850*/  ISETP.GE.AND P4, PT, R33, RZ, PT ;  /* 0x000000ff2100720c */ /* 0x000fc60003f86270 */
[----:B------:R-:W-:Y:S01]  /*7860*/  @!P0 IMAD.MOV R8, RZ, RZ, -R8 ;  /* 0x000000ffff088224 */ /* 0x000fe200078e0a08 */
[----:B------:R-:W-:Y:S04]  /*7870*/  STL [R1+0x10], R10 ;  /* 0x0000100a01007387 */ /* 0x000fe80000100800 */
[----:B------:R-:W-:Y:S03]  /*7880*/  STL [R1+0xc], R7 ;  /* 0x00000c0701007387 */ /* 0x000fe60000100800 */
[----:B------:R-:W-:Y:S01]  /*7890*/  @!P2 IMAD.IADD R2, R2, 0x1, -R43 ;  /* 0x000000010202a824 */ /* 0x000fe200078e0a2b */
[----:B------:R0:W-:Y:S03]  /*78a0*/  STL [R1+0x8], R8 ;  /* 0x0000080801007387 */ /* 0x0001e60000100800 */
[----:B0-----:R-:W-:-:S04]  /*78b0*/  IMAD.MOV.U32 R8, RZ, RZ, R2 ;  /* 0x000000ffff087224 */ /* 0x001fc800078e0002 */
[----:B------:R-:W-:-:S05]  /*78c0*/  @!P4 IMAD.MOV R8, RZ, RZ, -R8 ;  /* 0x000000ffff08c224 */ /* 0x000fca00078e0a08 */
[----:B------:R0:W-:Y:S04]  /*78d0*/  STL [R1+0x4], R8 ;  /* 0x0000040801007387 */ /* 0x0001e80000100800 */
[----:B------:R-:W2:Y:S01]  /*78e0*/  LDL.LU R23, [R1+0x24] ;  /* 0x0000240001177983 */ /* 0x000ea20000300800 */
[----:B------:R-:W-:Y:S02]  /*78f0*/  ISETP.GT.U32.AND P0, PT, R43, R4, PT ;  /* 0x000000042b00720c */ /* 0x000fe40003f04070 */
[----:B------:R-:W-:-:S11]  /*7900*/  ISETP.GE.AND P5, PT, R34, RZ, PT ;  /* 0x000000ff2200720c */ /* 0x000fd60003fa6270 */
[----:B------:R-:W-:-:S04]  /*7910*/  @!P0 IMAD.IADD R4, R4, 0x1, -R43 ;  /* 0x0000000104048824 */ /* 0x000fc800078e0a2b */
[----:B0-----:R-:W-:-:S04]  /*7920*/  IMAD.MOV.U32 R8, RZ, RZ, R4 ;  /* 0x000000ffff087224 */ /* 0x001fc800078e0004 */
[----:B------:R-:W-:-:S05]  /*7930*/  @!P5 IMAD.MOV R8, RZ, RZ, -R8 ;  /* 0x000000ffff08d224 */ /* 0x000fca00078e0a08 */
[----:B------:R0:W-:Y:S04]  /*7940*/  STL [R1], R8 ;  /* 0x0000000801007387 */ /* 0x0001e80000100800 */
[----:B------:R-:W3:Y:S04]  /*7950*/  LDL.LU R17, [R1+0x28] ;  /* 0x0000280001117983 */ /* 0x000ee80000300800 */
[----:B------:R-:W3:Y:S04]  /*7960*/  LDL.LU R13, [R1+0x2c] ;  /* 0x00002c00010d7983 */ /* 0x000ee80000300800 */
[----:B------:R-:W3:Y:S01]  /*7970*/  LDL.LU R22, [R1+0x80] ;  /* 0x0000800001167983 */ /* 0x000ee20000300800 */
[----:B------:R-:W-:-:S05]  /*7980*/  IABS R25, R35 ;  /* 0x0000002300197213 */ /* 0x000fca0000000000 */
[----:B------:R-:W-:-:S04]  /*7990*/  IMAD.HI.U32 R6, R0, R25, RZ ;  /* 0x0000001900067227 */ /* 0x000fc800078e00ff */
[----:B------:R-:W-:-:S04]  /*79a0*/  IMAD.MOV R6, RZ, RZ, -R6 ;  /* 0x000000ffff067224 */ /* 0x000fc800078e0a06 */
[----:B------:R-:W-:Y:S01]  /*79b0*/  IMAD R25, R43, R6, R25 ;  /* 0x000000062b197224 */ /* 0x000fe200078e0219 */
[----:B------:R-:W-:-:S04]  /*79c0*/  IABS R27, R36 ;  /* 0x00000024001b7213 */ /* 0x000fc80000000000 */
[----:B------:R-:W-:Y:S02]  /*79d0*/  ISETP.GT.U32.AND P6, PT, R43, R25, PT ;  /* 0x000000192b00720c */ /* 0x000fe40003fc4070 */
[----:B------:R-:W-:Y:S01]  /*79e0*/  IABS R29, R37 ;  /* 0x00000025001d7213 */ /* 0x000fe20000000000 */
[----:B------:R-:W-:Y:S01]  /*79f0*/  IMAD.HI.U32 R3, R0, R27, RZ ;  /* 0x0000001b00037227 */ /* 0x000fe200078e00ff */
[----:B------:R-:W-:-:S03]  /*7a00*/  IABS R31, R38 ;  /* 0x00000026001f7213 */ /* 0x000fc60000000000 */
[----:B------:R-:W-:Y:S01]  /*7a10*/  IMAD.HI.U32 R7, R0, R29, RZ ;  /* 0x0000001d00077227 */ /* 0x000fe200078e00ff */
[----:B------:R-:W-:-:S03]  /*7a20*/  IABS R33, R50 ;  /* 0x0000003200217213 */ /* 0x000fc60000000000 */
[----:B------:R-:W-:Y:S02]  /*7a30*/  IMAD.MOV R3, RZ, RZ, -R3 ;  /* 0x000000ffff037224 */ /* 0x000fe400078e0a03 */
[----:B------:R-:W-:-:S04]  /*7a40*/  IMAD.HI.U32 R6, R0, R31, RZ ;  /* 0x0000001f00067227 */ /* 0x000fc800078e00ff */
[----:B------:R-:W-:Y:S02]  /*7a50*/  IMAD.MOV R7, RZ, RZ, -R7 ;  /* 0x000000ffff077224 */ /* 0x000fe400078e0a07 */
[----:B------:R-:W-:Y:S02]  /*7a60*/  @!P6 IMAD.IADD R25, R25, 0x1, -R43 ;  /* 0x000000011919e824 */ /* 0x000fe400078e0a2b */
[C---:B------:R-:W-:Y:S02]  /*7a70*/  IMAD R27, R43.reuse, R3, R27 ;  /* 0x000000032b1b7224 */ /* 0x040fe400078e021b */
[----:B------:R-:W-:Y:S01]  /*7a80*/  IMAD.MOV R6, RZ, RZ, -R6 ;  /* 0x000000ffff067224 */ /* 0x000fe200078e0a06 */
[C---:B------:R-:W-:Y:S01]  /*7a90*/  ISETP.GT.U32.AND P6, PT, R43.reuse, R25, PT ;  /* 0x000000192b00720c */ /* 0x040fe20003fc4070 */
[----:B------:R-:W-:Y:S02]  /*7aa0*/  IMAD R29, R43, R7, R29 ;  /* 0x000000072b1d7224 */ /* 0x000fe400078e021d */
[----:B------:R-:W-:Y:S01]  /*7ab0*/  IMAD.HI.U32 R3, R0, R33, RZ ;  /* 0x0000002100037227 */ /* 0x000fe200078e00ff */
[----:B------:R-:W-:-:S02]  /*7ac0*/  ISETP.GE.AND P3, PT, R36, RZ, PT ;  /* 0x000000ff2400720c */ /* 0x000fc40003f66270 */
[----:B------:R-:W-:Y:S01]  /*7ad0*/  IABS R36, R51 ;  /* 0x0000003300247213 */ /* 0x000fe20000000000 */
[C---:B------:R-:W-:Y:S01]  /*7ae0*/  IMAD R31, R43.reuse, R6, R31 ;  /* 0x000000062b1f7224 */ /* 0x040fe200078e021f */
[C---:B------:R-:W-:Y:S01]  /*7af0*/  ISETP.GT.U32.AND P2, PT, R43.reuse, R27, PT ;  /* 0x0000001b2b00720c */ /* 0x040fe20003f44070 */
[----:B------:R-:W-:Y:S01]  /*7b00*/  IMAD.MOV R3, RZ, RZ, -R3 ;  /* 0x000000ffff037224 */ /* 0x000fe200078e0a03 */
[----:B------:R-:W-:Y:S01]  /*7b10*/  ISETP.GT.U32.AND P4, PT, R43, R29, PT ;  /* 0x0000001d2b00720c */ /* 0x000fe20003f84070 */
[----:B------:R-:W-:Y:S01]  /*7b20*/  IMAD.HI.U32 R7, R0, R36, RZ ;  /* 0x0000002400077227 */ /* 0x000fe200078e00ff */
[----:B------:R-:W-:Y:S02]  /*7b30*/  ISETP.GE.AND P1, PT, R35, RZ, PT ;  /* 0x000000ff2300720c */ /* 0x000fe40003f26270 */
[C---:B------:R-:W-:Y:S01]  /*7b40*/  ISETP.GT.U32.AND P0, PT, R43.reuse, R31, PT ;  /* 0x0000001f2b00720c */ /* 0x040fe20003f04070 */
[----:B------:R-:W-:Y:S02]  /*7b50*/  IMAD R33, R43, R3, R33 ;  /* 0x000000032b217224 */ /* 0x000fe400078e0221 */
[----:B------:R-:W-:-:S02]  /*7b60*/  IMAD.MOV R7, RZ, RZ, -R7 ;  /* 0x000000ffff077224 */ /* 0x000fc400078e0a07 */
[--C-:B------:R-:W-:Y:S01]  /*7b70*/  @!P6 IMAD.IADD R25, R25, 0x1, -R43.reuse ;  /* 0x000000011919e824 */ /* 0x100fe200078e0a2b */
[----:B------:R-:W-:Y:S01]  /*7b80*/  ISETP.GT.U32.AND P6, PT, R43, R33, PT ;  /* 0x000000212b00720c */ /* 0x000fe20003fc4070 */
[--C-:B------:R-:W-:Y:S01]  /*7b90*/  @!P2 IMAD.IADD R27, R27, 0x1, -R43.reuse ;  /* 0x000000011b1ba824 */ /* 0x100fe200078e0a2b */
[----:B------:R-:W-:Y:S01]  /*7ba0*/  IABS R3, R59 ;  /* 0x0000003b00037213 */ /* 0x000fe20000000000 */
[----:B------:R-:W-:Y:S02]  /*7bb0*/  IMAD R36, R43, R7, R36 ;  /* 0x000000072b247224 */ /* 0x000fe400078e0224 */
[--C-:B------:R-:W-:Y:S01]  /*7bc0*/  @!P4 IMAD.IADD R29, R29, 0x1, -R43.reuse ;  /* 0x000000011d1dc824 */ /* 0x100fe200078e0a2b */
[----:B------:R-:W-:Y:S01]  /*7bd0*/  IABS R5, R60 ;  /* 0x0000003c00057213 */ /* 0x000fe20000000000 */
[----:B------:R-:W-:Y:S01]  /*7be0*/  @!P0 IMAD.IADD R31, R31, 0x1, -R43 ;  /* 0x000000011f1f8824 */ /* 0x000fe200078e0a2b */
[C---:B------:R-:W-:Y:S01]  /*7bf0*/  ISETP.GT.U32.AND P4, PT, R43.reuse, R27, PT ;  /* 0x0000001b2b00720c */ /* 0x040fe20003f84070 */
[----:B------:R-:W-:Y:S01]  /*7c00*/  @!P1 IMAD.MOV R25, RZ, RZ, -R25 ;  /* 0x000000ffff199224 */ /* 0x000fe200078e0a19 */
[C---:B------:R-:W-:Y:S01]  /*7c10*/  ISETP.GT.U32.AND P0, PT, R43.reuse, R29, PT ;  /* 0x0000001d2b00720c */ /* 0x040fe20003f04070 */
[----:B------:R-:W-:Y:S01]  /*7c20*/  IMAD.HI.U32 R6, R0, R3, RZ ;  /* 0x0000000300067227 */ /* 0x000fe200078e00ff */
[----:B------:R-:W-:-:S03]  /*7c30*/  ISETP.GT.U32.AND P1, PT, R43, R36, PT ;  /* 0x000000242b00720c */ /* 0x000fc60003f24070 */
[----:B------:R-:W-:Y:S02]  /*7c40*/  IMAD.MOV R6, RZ, RZ, -R6 ;  /* 0x000000ffff067224 */ /* 0x000fe400078e0a06 */
[----:B------:R-:W-:-:S04]  /*7c50*/  IMAD.HI.U32 R2, R0, R5, RZ ;  /* 0x0000000500027227 */ /* 0x000fc800078e00ff */
[----:B------:R-:W-:Y:S01]  /*7c60*/  @!P6 IMAD.IADD R33, R33, 0x1, -R43 ;  /* 0x000000012121e824 */ /* 0x000fe200078e0a2b */
[C---:B------:R-:W-:Y:S01]  /*7c70*/  ISETP.GT.U32.AND P6, PT, R43.reuse, R31, PT ;  /* 0x0000001f2b00720c */ /* 0x040fe20003fc4070 */
[C---:B------:R-:W-:Y:S01]  /*7c80*/  IMAD R3, R43.reuse, R6, R3 ;  /* 0x000000062b037224 */ /* 0x040fe200078e0203 */
[----:B----4-:R-:W-:Y:S01]  /*7c90*/  IABS R6, R61 ;  /* 0x0000003d00067213 */ /* 0x010fe20000000000 */
[----:B------:R-:W-:Y:S01]  /*7ca0*/  IMAD.MOV R2, RZ, RZ, -R2 ;  /* 0x000000ffff027224 */ /* 0x000fe200078e0a02 */
[----:B------:R-:W-:Y:S01]  /*7cb0*/  ISETP.GT.U32.AND P5, PT, R43, R33, PT ;  /* 0x000000212b00720c */ /* 0x000fe20003fa4070 */
[----:B------:R-:W-:Y:S01]  /*7cc0*/  @!P4 IMAD.IADD R27, R27, 0x1, -R43 ;  /* 0x000000011b1bc824 */ /* 0x000fe200078e0a2b */
[C---:B------:R-:W-:Y:S01]  /*7cd0*/  ISETP.GT.U32.AND P4, PT, R43.reuse, R3, PT ;  /* 0x000000032b00720c */ /* 0x040fe20003f84070 */
[----:B------:R-:W-:Y:S02]  /*7ce0*/  IMAD R2, R43, R2, R5 ;  /* 0x000000022b027224 */ /* 0x000fe400078e0205 */
[--C-:B------:R-:W-:Y:S01]  /*7cf0*/  @!P0 IMAD.IADD R29, R29, 0x1, -R43.reuse ;  /* 0x000000011d1d8824 */ /* 0x100fe200078e0a2b */
[----:B------:R-:W-:Y:S01]  /*7d00*/  ISETP.GE.AND P0, PT, R38, RZ, PT ;  /* 0x000000ff2600720c */ /* 0x000fe20003f06270 */
[----:B------:R-:W-:-:S02]  /*7d10*/  @!P1 IMAD.IADD R36, R36, 0x1, -R43 ;  /* 0x0000000124249824 */ /* 0x000fc400078e0a2b */
[----:B------:R-:W-:Y:S01]  /*7d20*/  IMAD.HI.U32 R5, R0, R6, RZ ;  /* 0x0000000600057227 */ /* 0x000fe200078e00ff */
[----:B------:R-:W-:-:S03]  /*7d30*/  ISETP.GE.AND P2, PT, R37, RZ, PT ;  /* 0x000000ff2500720c */ /* 0x000fc60003f46270 */
[----:B------:R-:W-:Y:S01]  /*7d40*/  @!P3 IMAD.MOV R27, RZ, RZ, -R27 ;  /* 0x000000ffff1bb224 */ /* 0x000fe200078e0a1b */
[----:B------:R-:W-:Y:S01]  /*7d50*/  ISETP.GT.U32.AND P3, PT, R43, R36, PT ;  /* 0x000000242b00720c */ /* 0x000fe20003f64070 */
[----:B------:R-:W-:Y:S02]  /*7d60*/  IMAD.MOV R7, RZ, RZ, -R5 ;  /* 0x000000ffff077224 */ /* 0x000fe400078e0a05 */
[--C-:B------:R-:W-:Y:S01]  /*7d70*/  @!P6 IMAD.IADD R31, R31, 0x1, -R43.reuse ;  /* 0x000000011f1fe824 */ /* 0x100fe200078e0a2b */
[C---:B------:R-:W-:Y:S01]  /*7d80*/  ISETP.GT.U32.AND P6, PT, R43.reuse, R2, PT ;  /* 0x000000022b00720c */ /* 0x040fe20003fc4070 */
[----:B------:R-:W-:Y:S02]  /*7d90*/  IMAD R6, R43, R7, R6 ;  /* 0x000000072b067224 */ /* 0x000fe400078e0206 */
[--C-:B------:R-:W-:Y:S01]  /*7da0*/  @!P5 IMAD.IADD R33, R33, 0x1, -R43.reuse ;  /* 0x000000012121d824 */ /* 0x100fe200078e0a2b */
[----:B------:R-:W-:Y:S01]  /*7db0*/  ISETP.GE.AND P5, PT, R50, RZ, PT ;  /* 0x000000ff3200720c */ /* 0x000fe20003fa6270 */
[----:B------:R-:W-:-:S02]  /*7dc0*/  @!P4 IMAD.IADD R3, R3, 0x1, -R43 ;  /* 0x000000010303c824 */ /* 0x000fc400078e0a2b */
[----:B------:R-:W-:Y:S01]  /*7dd0*/  @!P0 IMAD.MOV R31, RZ, RZ, -R31 ;  /* 0x000000ffff1f8224 */ /* 0x000fe200078e0a1f */
[C---:B------:R-:W-:Y:S01]  /*7de0*/  ISETP.GT.U32.AND P0, PT, R43.reuse, R6, PT ;  /* 0x000000062b00720c */ /* 0x040fe20003f04070 */
[----:B------:R-:W-:Y:S01]  /*7df0*/  @!P2 IMAD.MOV R29, RZ, RZ, -R29 ;  /* 0x000000ffff1da224 */ /* 0x000fe200078e0a1d */
[----:B------:R-:W-:Y:S01]  /*7e00*/  ISETP.GT.U32.AND P2, PT, R43, R3, PT ;  /* 0x000000032b00720c */ /* 0x000fe20003f44070 */
[--C-:B------:R-:W-:Y:S02]  /*7e10*/  @!P3 IMAD.IADD R36, R36, 0x1, -R43.reuse ;  /* 0x000000012424b824 */ /* 0x100fe400078e0a2b */
[----:B------:R-:W-:Y:S01]  /*7e20*/  @!P6 IMAD.IADD R2, R2, 0x1, -R43 ;  /* 0x000000010202e824 */ /* 0x000fe200078e0a2b */
[----:B------:R-:W-:-:S04]  /*7e30*/  ISETP.GE.AND P4, PT, R59, RZ, PT ;  /* 0x000000ff3b00720c */ /* 0x000fc80003f86270 */
[----:B------:R-:W-:Y:S01]  /*7e40*/  ISETP.GT.U32.AND P6, PT, R43, R2, PT ;  /* 0x000000022b00720c */ /* 0x000fe20003fc4070 */
[----:B------:R-:W-:Y:S01]  /*7e50*/  @!P5 IMAD.MOV R33, RZ, RZ, -R33 ;  /* 0x000000ffff21d224 */ /* 0x000fe200078e0a21 */
[----:B------:R-:W-:Y:S01]  /*7e60*/  ISETP.GE.AND P5, PT, R60, RZ, PT ;  /* 0x000000ff3c00720c */ /* 0x000fe20003fa6270 */
[--C-:B------:R-:W-:Y:S02]  /*7e70*/  @!P0 IMAD.IADD R6, R6, 0x1, -R43.reuse ;  /* 0x0000000106068824 */ /* 0x100fe400078e0a2b */
[----:B------:R-:W-:-:S04]  /*7e80*/  @!P2 IMAD.IADD R3, R3, 0x1, -R43 ;  /* 0x000000010303a824 */ /* 0x000fc800078e0a2b */
[----:B------:R-:W-:-:S04]  /*7e90*/  IMAD.MOV.U32 R11, RZ, RZ, R3 ;  /* 0x000000ffff0b7224 */ /* 0x000fc800078e0003 */
[----:B------:R-:W-:Y:S02]  /*7ea0*/  @!P6 IMAD.IADD R2, R2, 0x1, -R43 ;  /* 0x000000010202e824 */ /* 0x000fe400078e0a2b */
[----:B------:R-:W-:Y:S02]  /*7eb0*/  @!P4 IMAD.MOV R11, RZ, RZ, -R11 ;  /* 0x000000ffff0bc224 */ /* 0x000fe400078e0a0b */
[----:B------:R-:W-:Y:S01]  /*7ec0*/  @!P5 IMAD.MOV R2, RZ, RZ, -R2 ;  /* 0x000000ffff02d224 */ /* 0x000fe200078e0a02 */
[----:B--2---:R-:W-:-:S05]  /*7ed0*/  IABS R4, R23 ;  /* 0x0000001700047213 */ /* 0x004fca0000000000 */
[----:B------:R-:W-:-:S04]  /*7ee0*/  IMAD.HI.U32 R5, R0, R4, RZ ;  /* 0x0000000400057227 */ /* 0x000fc800078e00ff */
[----:B------:R-:W-:-:S04]  /*7ef0*/  IMAD.MOV R5, RZ, RZ, -R5 ;  /* 0x000000ffff057224 */ /* 0x000fc800078e0a05 */
[----:B------:R-:W-:-:S05]  /*7f00*/  IMAD R4, R43, R5, R4 ;  /* 0x000000052b047224 */ /* 0x000fca00078e0204 */
[----:B------:R-:W-:-:S13]  /*7f10*/  ISETP.GT.U32.AND P3, PT, R43, R4, PT ;  /* 0x000000042b00720c */ /* 0x000fda0003f64070 */
[----:B------:R-:W-:Y:S01]  /*7f20*/  @!P3 IMAD.IADD R4, R4, 0x1, -R43 ;  /* 0x000000010404b824 */ /* 0x000fe200078e0a2b */
[----:B------:R-:W-:Y:S02]  /*7f30*/  ISETP.GT.U32.AND P3, PT, R43, R6, PT ;  /* 0x000000062b00720c */ /* 0x000fe40003f64070 */
[----:B---3--:R-:W-:Y:S02]  /*7f40*/  IABS R7, R17 ;  /* 0x0000001100077213 */ /* 0x008fe40000000000 */
[----:B------:R-:W-:Y:S02]  /*7f50*/  ISETP.GE.AND P0, PT, R17, RZ, PT ;  /* 0x000000ff1100720c */ /* 0x000fe40003f06270 */
[----:B------:R-:W2:Y:S01]  /*7f60*/  LDL.LU R17, [R1+0x8c] ;  /* 0x00008c0001117983 */ /* 0x000ea20000300800 */
[----:B------:R-:W-:-:S03]  /*7f70*/  ISETP.GE.AND P6, PT, R23, RZ, PT ;  /* 0x000000ff1700720c */ /* 0x000fc60003fc6270 */
[----:B------:R-:W3:Y:S01]  /*7f80*/  LDL.LU R32, [R1+0xb0] ;  /* 0x0000b00001207983 */ /* 0x000ee20000300800 */
[----:B------:R-:W-:-:S03]  /*7f90*/  IABS R9, R22 ;  /* 0x0000001600097213 */ /* 0x000fc60000000000 */
[----:B------:R-:W4:Y:S01]  /*7fa0*/  LDL.LU R24, [R1+0xb4] ;  /* 0x0000b40001187983 */ /* 0x000f220000300800 */
[----:B------:R-:W-:Y:S01]  /*7fb0*/  @!P3 IMAD.IADD R6, R6, 0x1, -R43 ;  /* 0x000000010606b824 */ /* 0x000fe200078e0a2b */
[----:B------:R-:W-:Y:S02]  /*7fc0*/  ISETP.GE.AND P3, PT, R22, RZ, PT ;  /* 0x000000ff1600720c */ /* 0x000fe40003f66270 */
[----:B------:R1:W-:Y:S04]  /*7fd0*/  STL [R1+0x124], R11 ;  /* 0x0001240b01007387 */ /* 0x0003e80000100800 */
[----:B------:R-:W2:Y:S04]  /*7fe0*/  LDL.LU R23, [R1+0x84] ;  /* 0x0000840001177983 */ /* 0x000ea80000300800 */
[----:B------:R2:W-:Y:S04]  /*7ff0*/  STL [R1+0x130], R2 ;  /* 0x0001300201007387 */ /* 0x0005e80000100800 */
[----:B------:R-:W2:Y:S01]  /*8000*/  LDL.LU R22, [R1+0x88] ;  /* 0x0000880001167983 */ /* 0x000ea20000300800 */
[----:B------:R-:W-:-:S13]  /*8010*/  ISETP.GE.AND P2, PT, R61, RZ, PT ;  /* 0x000000ff3d00720c */ /* 0x000fda0003f46270 */
[----:B------:R-:W-:-:S05]  /*8020*/  @!P2 IMAD.MOV R6, RZ, RZ, -R6 ;  /* 0x000000ffff06a224 */ /* 0x000fca00078e0a06 */
[----:B------:R4:W-:Y:S01]  /*8030*/  STL [R1+0x148], R6 ;  /* 0x0001480601007387 */ /* 0x0009e20000100800 */
[----:B0-----:R-:W-:Y:S01]  /*8040*/  IMAD.HI.U32 R8, R0, R7, RZ ;  /* 0x0000000700087227 */ /* 0x001fe200078e00ff */
[----:B------:R-:W-:-:S03]  /*8050*/  ISETP.GE.AND P1, PT, R51, RZ, PT ;  /* 0x000000ff3300720c */ /* 0x000fc60003f26270 */
[----:B------:R-:W-:Y:S02]  /*8060*/  IMAD.MOV R10, RZ, RZ, -R8 ;  /* 0x000000ffff0a7224 */ /* 0x000fe400078e0a08 */
[----:B------:R-:W-:Y:S02]  /*8070*/  IMAD.MOV.U32 R8, RZ, RZ, R9 ;  /* 0x000000ffff087224 */ /* 0x000fe400078e0009 */
[----:B------:R-:W-:-:S05]  /*8080*/  IMAD R9, R43, R10, R7 ;  /* 0x0000000a2b097224 */ /* 0x000fca00078e0207 */
[C---:B------:R-:W-:Y:S01]  /*8090*/  ISETP.GT.U32.AND P4, PT, R43.reuse, R9, PT ;  /* 0x000000092b00720c */ /* 0x040fe20003f84070 */
[----:B------:R-:W-:Y:S01]  /*80a0*/  @!P1 IMAD.MOV R36, RZ, RZ, -R36 ;  /* 0x000000ffff249224 */ /* 0x000fe200078e0a24 */
[----:B------:R-:W-:Y:S02]  /*80b0*/  ISETP.GT.U32.AND P1, PT, R43, R4, PT ;  /* 0x000000042b00720c */ /* 0x000fe40003f24070 */
[----:B------:R-:W-:Y:S01]  /*80c0*/  IABS R5, R13 ;  /* 0x0000000d00057213 */ /* 0x000fe20000000000 */
[----:B------:R-:W-:-:S04]  /*80d0*/  IMAD.HI.U32 R3, R0, R8, RZ ;  /* 0x0000000800037227 */ /* 0x000fc800078e00ff */
[----:B------:R-:W-:-:S04]  /*80e0*/  IMAD.HI.U32 R7, R0, R5, RZ ;  /* 0x0000000500077227 */ /* 0x000fc800078e00ff */
[----:B------:R-:W-:Y:S02]  /*80f0*/  @!P4 IMAD.IADD R9, R9, 0x1, -R43 ;  /* 0x000000010909c824 */ /* 0x000fe400078e0a2b */
[----:B------:R-:W-:-:S03]  /*8100*/  IMAD.MOV R7, RZ, RZ, -R7 ;  /* 0x000000ffff077224 */ /* 0x000fc600078e0a07 */
[C---:B------:R-:W-:Y:S01]  /*8110*/  ISETP.GT.U32.AND P4, PT, R43.reuse, R9, PT ;  /* 0x000000092b00720c */ /* 0x040fe20003f84070 */
[----:B------:R-:W-:Y:S01]  /*8120*/  @!P1 IMAD.IADD R4, R4, 0x1, -R43 ;  /* 0x0000000104049824 */ /* 0x000fe200078e0a2b */
[----:B--2---:R-:W-:Y:S02]  /*8130*/  ISETP.GE.AND P2, PT, R22, RZ, PT ;  /* 0x000000ff1600720c */ /* 0x004fe40003f46270 */
[----:B-1----:R-:W-:Y:S02]  /*8140*/  IABS R11, R22 ;  /* 0x00000016000b7213 */ /* 0x002fe40000000000 */
[----:B------:R-:W2:Y:S04]  /*8150*/  LDL.LU R22, [R1+0xb8] ;  /* 0x0000b80001167983 */ /* 0x000ea80000300800 */
[----:B------:R-:W2:Y:S01]  /*8160*/  LDL.LU R30, [R1+0xbc] ;  /* 0x0000bc00011e7983 */ /* 0x000ea20000300800 */
[----:B------:R-:W-:Y:S01]  /*8170*/  IMAD.MOV R3, RZ, RZ, -R3 ;  /* 0x000000ffff037224 */ /* 0x000fe200078e0a03 */
[----:B------:R-:W-:Y:S01]  /*8180*/  IABS R2, R23 ;  /* 0x0000001700027213 */ /* 0x000fe20000000000 */
[----:B------:R-:W-:Y:S01]  /*8190*/  IMAD R5, R43, R7, R5 ;  /* 0x000000072b057224 */ /* 0x000fe200078e0205 */
[----:B------:R-:W2:Y:S01]  /*81a0*/  LDL.LU R28, [R1+0xd0] ;  /* 0x0000d000011c7983 */ /* 0x000ea20000300800 */
[----:B------:R-:W-:-:S02]  /*81b0*/  IMAD.MOV.U32 R12, RZ, RZ, R4 ;  /* 0x000000ffff0c7224 */ /* 0x000fc400078e0004 */
[C---:B------:R-:W-:Y:S02]  /*81c0*/  IMAD R3, R43.reuse, R3, R8 ;  /* 0x000000032b037224 */ /* 0x040fe400078e0208 */
[----:B------:R-:W-:Y:S01]  /*81d0*/  @!P6 IMAD.MOV R12, RZ, RZ, -R12 ;  /* 0x000000ffff0ce224 */ /* 0x000fe200078e0a0c */
[----:B------:R-:W-:Y:S01]  /*81e0*/  ISETP.GT.U32.AND P6, PT, R43, R5, PT ;  /* 0x000000052b00720c */ /* 0x000fe20003fc4070 */
[----:B------:R-:W-:Y:S01]  /*81f0*/  IMAD.HI.U32 R10, R0, R2, RZ ;  /* 0x00000002000a7227 */ /* 0x000fe200078e00ff */
[----:B------:R-:W-:-:S03]  /*8200*/  ISETP.GE.AND P5, PT, R13, RZ, PT ;  /* 0x000000ff0d00720c */ /* 0x000fc60003fa6270 */
[----:B------:R-:W-:Y:S01]  /*8210*/  @!P4 IMAD.IADD R9, R9, 0x1, -R43 ;  /* 0x000000010909c824 */ /* 0x000fe200078e0a2b */
[C---:B------:R-:W-:Y:S01]  /*8220*/  ISETP.GT.U32.AND P4, PT, R43.reuse, R3, PT ;  /* 0x000000032b00720c */ /* 0x040fe20003f84070 */
[----:B------:R-:W-:Y:S02]  /*8230*/  IMAD.MOV R10, RZ, RZ, -R10 ;  /* 0x000000ffff0a7224 */ /* 0x000fe400078e0a0a */
[----:B------:R-:W-:Y:S02]  /*8240*/  IMAD.MOV.U32 R13, RZ, RZ, R9 ;  /* 0x000000ffff0d7224 */ /* 0x000fe400078e0009 */
[----:B------:R-:W-:Y:S02]  /*8250*/  IMAD R2, R43, R10, R2 ;  /* 0x0000000a2b027224 */ /* 0x000fe400078e0202 */
[----:B------:R-:W-:Y:S01]  /*8260*/  @!P0 IMAD.MOV R13, RZ, RZ, -R13 ;  /* 0x000000ffff0d8224 */ /* 0x000fe200078e0a0d */
[----:B------:R-:W-:Y:S01]  /*8270*/  STL [R1+0x150], R12 ;  /* 0x0001500c01007387 */ /* 0x000fe20000100800 */
[----:B------:R-:W-:Y:S01]  /*8280*/  @!P6 IMAD.IADD R5, R5, 0x1, -R43 ;  /* 0x000000010505e824 */ /* 0x000fe200078e0a2b */
[----:B------:R-:W-:-:S02]  /*8290*/  ISETP.GT.U32.AND P6, PT, R43, R2, PT ;  /* 0x000000022b00720c */ /* 0x000fc40003fc4070 */
[----:B------:R-:W-:Y:S01]  /*82a0*/  STL [R1+0x14c], R13 ;  /* 0x00014c0d01007387 */ /* 0x000fe20000100800 */
[----:B------:R-:W-:-:S03]  /*82b0*/  @!P4 IMAD.IADD R3, R3, 0x1, -R43 ;  /* 0x000000010303c824 */ /* 0x000fc600078e0a2b */
[----:B------:R-:W2:Y:S01]  /*82c0*/  LDL.LU R26, [R1+0xd4] ;  /* 0x0000d400011a7983 */ /* 0x000ea20000300800 */
[C---:B------:R-:W-:Y:S01]  /*82d0*/  ISETP.GT.U32.AND P4, PT, R43.reuse, R5, PT ;  /* 0x000000052b00720c */ /* 0x040fe20003f84070 */
[----:B------:R-:W-:Y:S01]  /*82e0*/  IMAD.HI.U32 R4, R0, R11, RZ ;  /* 0x0000000b00047227 */ /* 0x000fe200078e00ff */
[----:B------:R-:W-:-:S03]  /*82f0*/  ISETP.GT.U32.AND P0, PT, R43, R3, PT ;  /* 0x000000032b00720c */ /* 0x000fc60003f04070 */
[----:B------:R-:W-:Y:S01]  /*8300*/  IMAD.MOV R4, RZ, RZ, -R4 ;  /* 0x000000ffff047224 */ /* 0x000fe200078e0a04 */
[----:B----4-:R-:W-:Y:S01]  /*8310*/  IABS R6, R24 ;  /* 0x0000001800067213 */ /* 0x010fe20000000000 */
[----:B------:R-:W-:Y:S02]  /*8320*/  @!P6 IMAD.IADD R2, R2, 0x1, -R43 ;  /* 0x000000010202e824 */ /* 0x000fe400078e0a2b */
[C---:B------:R-:W-:Y:S01]  /*8330*/  IMAD R11, R43.reuse, R4, R11 ;  /* 0x000000042b0b7224 */ /* 0x040fe200078e020b */
[----:B---3--:R-:W-:Y:S01]  /*8340*/  IABS R7, R32 ;  /* 0x0000002000077213 */ /* 0x008fe20000000000 */
[----:B------:R-:W-:Y:S01]  /*8350*/  IMAD.HI.U32 R4, R0, R6, RZ ;  /* 0x0000000600047227 */ /* 0x000fe200078e00ff */
[----:B------:R-:W-:-:S03]  /*8360*/  ISETP.GT.U32.AND P6, PT, R43, R2, PT ;  /* 0x000000022b00720c */ /* 0x000fc60003fc4070 */
[----:B------:R-:W-:Y:S01]  /*8370*/  @!P4 IMAD.IADD R5, R5, 0x1, -R43 ;  /* 0x000000010505c824 */ /* 0x000fe200078e0a2b */
[----:B------:R-:W-:Y:S01]  /*8380*/  ISETP.GT.U32.AND P4, PT, R43, R11, PT ;  /* 0x0000000b2b00720c */ /* 0x000fe20003f84070 */
[----:B------:R-:W-:Y:S02]  /*8390*/  IMAD.MOV R4, RZ, RZ, -R4 ;  /* 0x000000ffff047224 */ /* 0x000fe400078e0a04 */
[----:B------:R-:W-:Y:S02]  /*83a0*/  IMAD.MOV.U32 R34, RZ, RZ, R5 ;  /* 0x000000ffff227224 */ /* 0x000fe400078e0005 */
[----:B------:R-:W-:Y:S02]  /*83b0*/  @!P0 IMAD.IADD R3, R3, 0x1, -R43 ;  /* 0x0000000103038824 */ /* 0x000fe400078e0a2b */
[----:B------:R-:W-:Y:S01]  /*83c0*/  IMAD.HI.U32 R10, R0, R7, RZ ;  /* 0x00000007000a7227 */ /* 0x000fe200078e00ff */
[----:B------:R-:W-:Y:S02]  /*83d0*/  ISETP.GE.AND P1, PT, R23, RZ, PT ;  /* 0x000000ff1700720c */ /* 0x000fe40003f26270 */
[----:B------:R-:W3:Y:S01]  /*83e0*/  LDL.LU R23, [R1+0xd8] ;  /* 0x0000d80001177983 */ /* 0x000ee20000300800 */
[----:B------:R-:W-:-:S02]  /*83f0*/  @!P5 IMAD.MOV R34, RZ, RZ, -R34 ;  /* 0x000000ffff22d224 */ /* 0x000fc400078e0a22 */
[----:B------:R-:W-:Y:S02]  /*8400*/  IMAD R6, R43, R4, R6 ;  /* 0x000000042b067224 */ /* 0x000fe400078e0206 */
[----:B------:R-:W-:Y:S02]  /*8410*/  @!P3 IMAD.MOV R3, RZ, RZ, -R3 ;  /* 0x000000ffff03b224 */ /* 0x000fe400078e0a03 */
[----:B------:R-:W-:Y:S01]  /*8420*/  IMAD.MOV R10, RZ, RZ, -R10 ;  /* 0x000000ffff0a7224 */ /* 0x000fe200078e0a0a */
[----:B------:R-:W-:Y:S01]  /*8430*/  STL [R1+0x144], R34 ;  /* 0x0001442201007387 */ /* 0x000fe20000100800 */
[--C-:B------:R-:W-:Y:S01]  /*8440*/  @!P6 IMAD.IADD R2, R2, 0x1, -R43.reuse ;  /* 0x000000010202e824 */ /* 0x100fe200078e0a2b */
[----:B------:R-:W-:Y:S01]  /*8450*/  IABS R8, R17 ;  /* 0x0000001100087213 */ /* 0x000fe20000000000 */
[----:B------:R-:W-:Y:S01]  /*8460*/  @!P4 IMAD.IADD R11, R11, 0x1, -R43 ;  /* 0x000000010b0bc824 */ /* 0x000fe200078e0a2b */
[C---:B------:R-:W-:Y:S01]  /*8470*/  ISETP.GT.U32.AND P6, PT, R43.reuse, R6, PT ;  /* 0x000000062b00720c */ /* 0x040fe20003fc4070 */
[----:B------:R-:W-:Y:S01]  /*8480*/  IMAD R7, R43, R10, R7 ;  /* 0x0000000a2b077224 */ /* 0x000fe200078e0207 */
[----:B------:R-:W-:Y:S01]  /*8490*/  ISETP.GE.AND P4, PT, R17, RZ, PT ;  /* 0x000000ff1100720c */ /* 0x000fe20003f86270 */
[----:B------:R0:W-:Y:S04]  /*84a0*/  STL [R1+0x140], R3 ;  /* 0x0001400301007387 */ /* 0x0001e80000100800 */
[----:B------:R-:W4:Y:S06]  /*84b0*/  LDL.LU R17, [R1+0xdc] ;  /* 0x0000dc0001117983 */ /* 0x000f2c0000300800 */
[----:B------:R-:W-:-:S02]  /*84c0*/  @!P6 IMAD.IADD R6, R6, 0x1, -R43 ;  /* 0x000000010606e824 */ /* 0x000fc400078e0a2b */
[----:B0-----:R-:W-:-:S03]  /*84d0*/  IMAD.MOV.U32 R3, RZ, RZ, R2 ;  /* 0x000000ffff037224 */ /* 0x001fc600078e0002 */
[----:B------:R-:W-:Y:S01]  /*84e0*/  ISETP.GT.U32.AND P3, PT, R43, R6, PT ;  /* 0x000000062b00720c */ /* 0x000fe20003f64070 */
[----:B------:R-:W-:-:S05]  /*84f0*/  @!P1 IMAD.MOV R3, RZ, RZ, -R3 ;  /* 0x000000ffff039224 */ /* 0x000fca00078e0a03 */
[----:B------:R-:W-:Y:S07]  /*8500*/  STL [R1+0x13c], R3 ;  /* 0x00013c0301007387 */ /* 0x000fee0000100800 */
[----:B------:R-:W-:Y:S01]  /*8510*/  @!P3 IMAD.IADD R6, R6, 0x1, -R43 ;  /* 0x000000010606b824 */ /* 0x000fe200078e0a2b */
[----:B------:R-:W-:Y:S02]  /*8520*/  ISETP.GE.AND P3, PT, R24, RZ, PT ;  /* 0x000000ff1800720c */ /* 0x000fe40003f66270 */
[----:B------:R-:W3:Y:S01]  /*8530*/  LDL.LU R24, [R1+0xe0] ;  /* 0x0000e00001187983 */ /* 0x000ee20000300800 */
[----:B--2---:R-:W-:-:S05]  /*8540*/  IABS R10, R22 ;  /* 0x00000016000a7213 */ /* 0x004fca0000000000 */
[----:B------:R-:W-:-:S04]  /*8550*/  IMAD.HI.U32 R13, R0, R10, RZ ;  /* 0x0000000a000d7227 */ /* 0x000fc800078e00ff */
[----:B------:R-:W-:-:S04]  /*8560*/  IMAD.MOV R13, RZ, RZ, -R13 ;  /* 0x000000ffff0d7224 */ /* 0x000fc800078e0a0d */
[----:B------:R-:W-:-:S05]  /*8570*/  IMAD R10, R43, R13, R10 ;  /* 0x0000000d2b0a7224 */ /* 0x000fca00078e020a */
[----:B------:R-:W-:-:S13]  /*8580*/  ISETP.GT.U32.AND P1, PT, R43, R10, PT ;  /* 0x0000000a2b00720c */ /* 0x000fda0003f24070 */
[----:B------:R-:W-:Y:S01]  /*8590*/  @!P1 IMAD.IADD R10, R10, 0x1, -R43 ;  /* 0x000000010a0a9824 */ /* 0x000fe200078e0a2b */
[----:B------:R-:W-:Y:S02]  /*85a0*/  ISETP.GE.AND P1, PT, R22, RZ, PT ;  /* 0x000000ff1600720c */ /* 0x000fe40003f26270 */
[----:B------:R-:W2:Y:S01]  /*85b0*/  LDL.LU R22, [R1+0xe4] ;  /* 0x0000e40001167983 */ /* 0x000ea20000300800 */
[----:B------:R-:W-:-:S04]  /*85c0*/  IMAD.HI.U32 R12, R0, R8, RZ ;  /* 0x00000008000c7227 */ /* 0x000fc800078e00ff */
[----:B------:R-:W-:-:S04]  /*85d0*/  IMAD.MOV R12, RZ, RZ, -R12 ;  /* 0x000000ffff0c7224 */ /* 0x000fc800078e0a0c */
[----:B------:R-:W-:-:S05]  /*85e0*/  IMAD R8, R43, R12, R8 ;  /* 0x0000000c2b087224 */ /* 0x000fca00078e0208 */
[C---:B------:R-:W-:Y:S02]  /*85f0*/  ISETP.GT.U32.AND P5, PT, R43.reuse, R8, PT ;  /* 0x000000082b00720c */ /* 0x040fe40003fa4070 */
[----:B------:R-:W-:Y:S02]  /*8600*/  ISETP.GT.U32.AND P0, PT, R43, R7, PT ;  /* 0x000000072b00720c */ /* 0x000fe40003f04070 */
[----:B------:R-:W-:-:S05]  /*8610*/  IABS R4, R30 ;  /* 0x0000001e00047213 */ /* 0x000fca0000000000 */
[----:B------:R-:W-:-:S04]  /*8620*/  IMAD.HI.U32 R12, R0, R4, RZ ;  /* 0x00000004000c7227 */ /* 0x000fc800078e00ff */
[--C-:B------:R-:W-:Y:S01]  /*8630*/  @!P5 IMAD.IADD R8, R8, 0x1, -R43.reuse ;  /* 0x000000010808d824 */ /* 0x100fe200078e0a2b */
[----:B------:R-:W-:Y:S01]  /*8640*/  ISETP.GT.U32.AND P5, PT, R43, R11, PT ;  /* 0x0000000b2b00720c */ /* 0x000fe20003fa4070 */
[----:B------:R-:W-:Y:S01]  /*8650*/  IMAD.MOV R12, RZ, RZ, -R12 ;  /* 0x000000ffff0c7224 */ /* 0x000fe200078e0a0c */
[----:B------:R-:W-:Y:S01]  /*8660*/  IABS R9, R28 ;  /* 0x0000001c00097213 */ /* 0x000fe20000000000 */
[----:B------:R-:W-:Y:S02]  /*8670*/  @!P0 IMAD.IADD R7, R7, 0x1, -R43 ;  /* 0x0000000107078824 */ /* 0x000fe400078e0a2b */
[C---:B------:R-:W-:Y:S01]  /*8680*/  IMAD R4, R43.reuse, R12, R4 ;  /* 0x0000000c2b047224 */ /* 0x040fe200078e0204 */
[C---:B------:R-:W-:Y:S01]  /*8690*/  ISETP.GT.U32.AND P0, PT, R43.reuse, R8, PT ;  /* 0x000000082b00720c */ /* 0x040fe20003f04070 */
[----:B------:R-:W-:Y:S01]  /*86a0*/  IMAD.HI.U32 R5, R0, R9, RZ ;  /* 0x0000000900057227 */ /* 0x000fe200078e00ff */
[----:B------:R-:W-:-:S05]  /*86b0*/  ISETP.GT.U32.AND P6, PT, R43, R7, PT ;  /* 0x000000072b00720c */ /* 0x000fca0003fc4070 */
[----:B------:R-:W-:Y:S01]  /*86c0*/  @!P5 IMAD.IADD R11, R11, 0x1, -R43 ;  /* 0x000000010b0bd824 */ /* 0x000fe200078e0a2b */
[----:B------:R-:W-:Y:S01]  /*86d0*/  ISETP.GT.U32.AND P5, PT, R43, R4, PT ;  /* 0x000000042b00720c */ /* 0x000fe20003fa4070 */
[----:B------:R-:W-:Y:S01]  /*86e0*/  IMAD.MOV R5, RZ, RZ, -R5 ;  /* 0x000000ffff057224 */ /* 0x000fe200078e0a05 */
[----:B------:R-:W-:-:S03]  /*86f0*/  IABS R2, R26 ;  /* 0x0000001a00027213 */ /* 0x000fc60000000000 */
[----:B------:R-:W-:Y:S02]  /*8700*/  IMAD R9, R43, R5, R9 ;  /* 0x000000052b097224 */ /* 0x000fe400078e0209 */
[--C-:B------:R-:W-:Y:S01]  /*8710*/  @!P0 IMAD.IADD R8, R8, 0x1, -R43.reuse ;  /* 0x0000000108088824 */ /* 0x100fe200078e0a2b */
[----:B------:R-:W-:Y:S01]  /*8720*/  ISETP.GE.AND P0, PT, R32, RZ, PT ;  /* 0x000000ff2000720c */ /* 0x000fe20003f06270 */
[----:B------:R-:W-:Y:S01]  /*8730*/  @!P6 IMAD.IADD R7, R7, 0x1, -R43 ;  /* 0x000000010707e824 */ /* 0x000fe200078e0a2b */
[C---:B------:R-:W-:Y:S01]  /*8740*/  ISETP.GT.U32.AND P6, PT, R43.reuse, R9, PT ;  /* 0x000000092b00720c */ /* 0x040fe20003fc4070 */
[----:B------:R-:W-:Y:S01]  /*8750*/  @!P2 IMAD.MOV R11, RZ, RZ, -R11 ;  /* 0x000000ffff0ba224 */ /* 0x000fe200078e0a0b */
[----:B------:R-:W-:Y:S01]  /*8760*/  ISETP.GT.U32.AND P2, PT, R43, R10, PT ;  /* 0x0000000a2b00720c */ /* 0x000fe20003f44070 */
[----:B------:R-:W-:-:S04]  /*8770*/  IMAD.HI.U32 R12, R0, R2, RZ ;  /* 0x00000002000c7227 */ /* 0x000fc800078e00ff */
[--C-:B------:R-:W-:Y:S02]  /*8780*/  @!P5 IMAD.IADD R4, R4, 0x1, -R43.reuse ;  /* 0x000000010404d824 */ /* 0x100fe400078e0a2b */
[----:B------:R-:W-:Y:S02]  /*8790*/  @!P4 IMAD.MOV R8, RZ, RZ, -R8 ;  /* 0x000000ffff08c224 */ /* 0x000fe400078e0a08 */
[----:B------:R-:W-:Y:S01]  /*87a0*/  IMAD.MOV R12, RZ, RZ, -R12 ;  /* 0x000000ffff0c7224 */ /* 0x000fe200078e0a0c */
[C---:B------:R-:W-:Y:S01]  /*87b0*/  ISETP.GT.U32.AND P4, PT, R43.reuse, R4, PT ;  /* 0x000000042b00720c */ /* 0x040fe20003f84070 */
[----:B------:R-:W-:Y:S02]  /*87c0*/  STL [R1+0x138], R11 ;  /* 0x0001380b01007387 */ /* 0x000fe40000100800 */
[----:B------:R-:W-:Y:S02]  /*87d0*/  IMAD R2, R43, R12, R2 ;  /* 0x0000000c2b027224 */ /* 0x000fe400078e0202 */
[----:B------:R0:W-:Y:S01]  /*87e0*/  STL [R1+0x134], R8 ;  /* 0x0001340801007387 */ /* 0x0001e20000100800 */
[--C-:B------:R-:W-:Y:S01]  /*87f0*/  @!P6 IMAD.IADD R9, R9, 0x1, -R43.reuse ;  /* 0x000000010909e824 */ /* 0x100fe200078e0a2b */
[----:B------:R-:W-:Y:S01]  /*8800*/  ISETP.GE.AND P5, PT, R30, RZ, PT ;  /* 0x000000ff1e00720c */ /* 0x000fe20003fa6270 */
[----:B------:R-:W-:-:S02]  /*8810*/  @!P2 IMAD.IADD R10, R10, 0x1, -R43 ;  /* 0x000000010a0aa824 */ /* 0x000fc400078e0a2b */
[----:B0-----:R-:W-:-:S04]  /*8820*/  IMAD.MOV.U32 R8, RZ, RZ, R7 ;  /* 0x000000ffff087224 */ /* 0x001fc800078e0007 */
[----:B------:R-:W-:Y:S01]  /*8830*/  @!P0 IMAD.MOV R8, RZ, RZ, -R8 ;  /* 0x000000ffff088224 */ /* 0x000fe200078e0a08 */
[C---:B------:R-:W-:Y:S01]  /*8840*/  ISETP.GT.U32.AND P0, PT, R43.reuse, R2, PT ;  /* 0x000000022b00720c */ /* 0x040fe20003f04070 */
[----:B------:R-:W-:Y:S01]  /*8850*/  @!P3 IMAD.MOV R6, RZ, RZ, -R6 ;  /* 0x000000ffff06b224 */ /* 0x000fe200078e0a06 */
[----:B------:R-:W-:Y:S01]  /*8860*/  ISETP.GT.U32.AND P6, PT, R43, R9, PT ;  /* 0x000000092b00720c */ /* 0x000fe20003fc4070 */
[----:B------:R-:W-:Y:S01]  /*8870*/  @!P1 IMAD.MOV R10, RZ, RZ, -R10 ;  /* 0x000000ffff0a9224 */ /* 0x000fe200078e0a0a */
[----:B------:R-:W-:Y:S01]  /*8880*/  STL [R1+0x12c], R8 ;  /* 0x00012c0801007387 */ /* 0x000fe20000100800 */
[----:B------:R-:W-:-:S03]  /*8890*/  @!P4 IMAD.IADD R4, R4, 0x1, -R43 ;  /* 0x000000010404c824 */ /* 0x000fc600078e0a2b */
[----:B------:R-:W-:Y:S04]  /*88a0*/  STL [R1+0x120], R6 ;  /* 0x0001200601007387 */ /* 0x000fe80000100800 */
[----:B------:R0:W-:Y:S01]  /*88b0*/  STL [R1+0x11c], R10 ;  /* 0x00011c0a01007387 */ /* 0x0001e20000100800 */
[----:B------:R-:W-:Y:S01]  /*88c0*/  @!P0 IMAD.IADD R2, R2, 0x1, -R43 ;  /* 0x0000000102028824 */ /* 0x000fe200078e0a2b */
[----:B----4-:R-:W-:Y:S02]  /*88d0*/  IABS R7, R17 ;  /* 0x0000001100077213 */ /* 0x010fe40000000000 */
[----:B------:R-:W-:Y:S02]  /*88e0*/  ISETP.GE.AND P0, PT, R17, RZ, PT ;  /* 0x000000ff1100720c */ /* 0x000fe40003f06270 */
[----:B------:R-:W4:Y:S01]  /*88f0*/  LDL.LU R17, [R1+0xf0] ;  /* 0x0000f00001117983 */ /* 0x000f220000300800 */
[----:B0-----:R-:W-:-:S03]  /*8900*/  IMAD.MOV.U32 R10, RZ, RZ, R4 ;  /* 0x000000ffff0a7224 */ /* 0x001fc600078e0004 */
[----:B------:R-:W4:Y:S01]  /*8910*/  LDL.LU R32, [R1+0x108] ;  /* 0x0001080001207983 */ /* 0x000f220000300800 */
[----:B------:R-:W-:-:S03]  /*8920*/  @!P5 IMAD.MOV R10, RZ, RZ, -R10 ;  /* 0x000000ffff0ad224 */ /* 0x000fc600078e0a0a */
[----:B------:R-:W4:Y:S01]  /*8930*/  LDL.LU R30, [R1+0x10c] ;  /* 0x00010c00011e7983 */ /* 0x000f220000300800 */
[----:B------:R-:W-:Y:S01]  /*8940*/  @!P6 IMAD.IADD R9, R9, 0x1, -R43 ;  /* 0x000000010909e824 */ /* 0x000fe200078e0a2b */
[----:B---3--:R-:W-:Y:S02]  /*8950*/  IABS R5, R23 ;  /* 0x0000001700057213 */ /* 0x008fe40000000000 */
[----:B------:R-:W-:Y:S01]  /*8960*/  ISETP.GE.AND P6, PT, R23, RZ, PT ;  /* 0x000000ff1700720c */ /* 0x000fe20003fc6270 */
[----:B------:R-:W-:Y:S04]  /*8970*/  STL [R1+0x118], R10 ;  /* 0x0001180a01007387 */ /* 0x000fe80000100800 */
[----:B------:R-:W3:Y:S01]  /*8980*/  LDL.LU R23, [R1+0xe8] ;  /* 0x0000e80001177983 */ /* 0x000ee20000300800 */
[----:B------:R-:W-:-:S02]  /*8990*/  ISETP.GE.AND P3, PT, R28, RZ, PT ;  /* 0x000000ff1c00720c */ /* 0x000fc40003f66270 */
[----:B------:R-:W-:Y:S01]  /*89a0*/  ISETP.GT.U32.AND P1, PT, R43, R2, PT ;  /* 0x000000022b00720c */ /* 0x000fe20003f24070 */
[----:B------:R-:W-:Y:S01]  /*89b0*/  IMAD.HI.U32 R3, R0, R5, RZ ;  /* 0x0000000500037227 */ /* 0x000fe200078e00ff */
[----:B------:R-:W-:-:S03]  /*89c0*/  ISETP.GE.AND P4, PT, R26, RZ, PT ;  /* 0x000000ff1a00720c */ /* 0x000fc60003f86270 */
[----:B------:R-:W-:-:S06]  /*89d0*/  IMAD.MOV R3, RZ, RZ, -R3 ;  /* 0x000000ffff037224 */ /* 0x000fcc00078e0a03 */
[----:B------:R-:W-:Y:S02]  /*89e0*/  @!P3 IMAD.MOV R9, RZ, RZ, -R9 ;  /* 0x000000ffff09b224 */ /* 0x000fe400078e0a09 */
[----:B------:R-:W-:Y:S02]  /*89f0*/  @!P1 IMAD.IADD R2, R2, 0x1, -R43 ;  /* 0x0000000102029824 */ /* 0x000fe400078e0a2b */
[----:B------:R-:W-:Y:S01]  /*8a00*/  IMAD R5, R43, R3, R5 ;  /* 0x000000032b057224 */ /* 0x000fe200078e0205 */
[----:B------:R0:W-:Y:S02]  /*8a10*/  STL [R1+0x114], R9 ;  /* 0x0001140901007387 */ /* 0x0001e40000100800 */
[----:B0-----:R-:W-:-:S04]  /*8a20*/  IMAD.MOV.U32 R9, RZ, RZ, R2 ;  /* 0x000000ffff097224 */ /* 0x001fc800078e0002 */
[----:B------:R-:W-:Y:S01]  /*8a30*/  @!P4 IMAD.MOV R9, RZ, RZ, -R9 ;  /* 0x000000ffff09c224 */ /* 0x000fe200078e0a09 */
[----:B------:R-:W-:Y:S02]  /*8a40*/  IABS R6, R24 ;  /* 0x0000001800067213 */ /* 0x000fe40000000000 */
[----:B------:R-:W-:Y:S02]  /*8a50*/  ISETP.GE.AND P3, PT, R24, RZ, PT ;  /* 0x000000ff1800720c */ /* 0x000fe40003f66270 */
[----:B--2---:R-:W-:Y:S02]  /*8a60*/  IABS R3, R22 ;  /* 0x0000001600037213 */ /* 0x004fe40000000000 */
[----:B------:R-:W-:Y:S02]  /*8a70*/  ISETP.GE.AND P1, PT, R22, RZ, PT ;  /* 0x000000ff1600720c */ /* 0x000fe40003f26270 */
[----:B------:R-:W2:Y:S04]  /*8a80*/  LDL.LU R22, [R1+0xec] ;  /* 0x0000ec0001167983 */ /* 0x000ea80000300800 */
[----:B------:R-:W-:Y:S04]  /*8a90*/  STL [R1+0x104], R9 ;  /* 0x0001040901007387 */ /* 0x000fe80000100800 */
[----:B------:R-:W2:Y:S04]  /*8aa0*/  LDL.LU R28, [R1+0x110] ;  /* 0x00011000011c7983 */ /* 0x000ea80000300800 */
[----:B------:R-:W2:Y:S04]  /*8ab0*/  LDL.LU R26, [R1+0x128] ;  /* 0x00012800011a7983 */ /* 0x000ea80000300800 */
[----:B------:R-:W2:Y:S01]  /*8ac0*/  LDL.LU R24, [R1+0x154] ;  /* 0x0001540001187983 */ /* 0x000ea20000300800 */
[----:B------:R-:W-:Y:S01]  /*8ad0*/  ISETP.GT.U32.AND P2, PT, R43, R5, PT ;  /* 0x000000052b00720c */ /* 0x000fe20003f44070 */
[----:B------:R-:W-:-:S04]  /*8ae0*/  IMAD.HI.U32 R8, R0, R7, RZ ;  /* 0x0000000700087227 */ /* 0x000fc800078e00ff */
[----:B------:R-:W-:-:S04]  /*8af0*/  IMAD.MOV R8, RZ, RZ, -R8 ;  /* 0x000000ffff087224 */ /* 0x000fc800078e0a08 */
[----:B------:R-:W-:-:S04]  /*8b00*/  IMAD R7, R43, R8, R7 ;  /* 0x000000082b077224 */ /* 0x000fc800078e0207 */
[----:B------:R-:W-:Y:S01]  /*8b10*/  @!P2 IMAD.IADD R5, R5, 0x1, -R43 ;  /* 0x000000010505a824 */ /* 0x000fe200078e0a2b */
[----:B------:R-:W-:-:S04]  /*8b20*/  ISETP.GT.U32.AND P5, PT, R43, R7, PT ;  /* 0x000000072b00720c */ /* 0x000fc80003fa4070 */
[----:B------:R-:W-:Y:S01]  /*8b30*/  ISETP.GT.U32.AND P2, PT, R43, R5, PT ;  /* 0x000000052b00720c */ /* 0x000fe20003f44070 */
[----:B------:R-:W-:-:S04]  /*8b40*/  IMAD.HI.U32 R8, R0, R6, RZ ;  /* 0x0000000600087227 */ /* 0x000fc800078e00ff */
[----:B------:R-:W-:-:S04]  /*8b50*/  IMAD.MOV R8, RZ, RZ, -R8 ;  /* 0x000000ffff087224 */ /* 0x000fc800078e0a08 */
[----:B------:R-:W-:-:S04]  /*8b60*/  @!P5 IMAD.IADD R7, R7, 0x1, -R43 ;  /* 0x000000010707d824 */ /* 0x000fc800078e0a2b */
[----:B------:R-:W-:Y:S01]  /*8b70*/  @!P2 IMAD.IADD R5, R5, 0x1, -R43 ;  /* 0x000000010505a824 */ /* 0x000fe200078e0a2b */
[----:B------:R-:W-:Y:S01]  /*8b80*/  ISETP.GT.U32.AND P5, PT, R43, R7, PT ;  /* 0x000000072b00720c */ /* 0x000fe20003fa4070 */
[----:B------:R-:W-:-:S04]  /*8b90*/  IMAD.HI.U32 R4, R0, R3, RZ ;  /* 0x0000000300047227 */ /* 0x000fc800078e00ff */
[C---:B------:R-:W-:Y:S02]  /*8ba0*/  IMAD R6, R43.reuse, R8, R6 ;  /* 0x000000082b067224 */ /* 0x040fe400078e0206 */
[----:B------:R-:W-:Y:S02]  /*8bb0*/  IMAD.MOV.U32 R12, RZ, RZ, R5 ;  /* 0x000000ffff0c7224 */ /* 0x000fe400078e0005 */
[----:B------:R-:W-:Y:S02]  /*8bc0*/  IMAD.MOV R4, RZ, RZ, -R4 ;  /* 0x000000ffff047224 */ /* 0x000fe400078e0a04 */
[----:B------:R-:W-:Y:S01]  /*8bd0*/  @!P6 IMAD.MOV R12, RZ, RZ, -R12 ;  /* 0x000000ffff0ce224 */ /* 0x000fe200078e0a0c */
[C---:B------:R-:W-:Y:S01]  /*8be0*/  ISETP.GT.U32.AND P6, PT, R43.reuse, R6, PT ;  /* 0x000000062b00720c */ /* 0x040fe20003fc4070 */
[----:B------:R-:W-:Y:S02]  /*8bf0*/  IMAD R3, R43, R4, R3 ;  /* 0x000000042b037224 */ /* 0x000fe400078e0203 */
[----:B------:R-:W-:-:S03]  /*8c00*/  @!P5 IMAD.IADD R7, R7, 0x1, -R43 ;  /* 0x000000010707d824 */ /* 0x000fc600078e0a2b */
[----:B------:R-:W-:Y:S01]  /*8c10*/  ISETP.GT.U32.AND P5, PT, R43, R3, PT ;  /* 0x000000032b00720c */ /* 0x000fe20003fa4070 */
[----:B------:R-:W-:-:S06]  /*8c20*/  IMAD.MOV.U32 R13, RZ, RZ, R7 ;  /* 0x000000ffff0d7224 */ /* 0x000fcc00078e0007 */
[----:B------:R-:W-:Y:S02]  /*8c30*/  @!P6 IMAD.IADD R6, R6, 0x1, -R43 ;  /* 0x000000010606e824 */ /* 0x000fe400078e0a2b */
[----:B------:R-:W-:-:S04]  /*8c40*/  @!P0 IMAD.MOV R13, RZ, RZ, -R13 ;  /* 0x000000ffff0d8224 */ /* 0x000fc800078e0a0d */
[----:B------:R-:W-:Y:S01]  /*8c50*/  @!P5 IMAD.IADD R3, R3, 0x1, -R43 ;  /* 0x000000010303d824 */ /* 0x000fe200078e0a2b */
[----:B------:R-:W-:Y:S01]  /*8c60*/  ISETP.GT.U32.AND P5, PT, R43, R6, PT ;  /* 0x000000062b00720c */ /* 0x000fe20003fa4070 */
[----:B------:R0:W-:Y:S04]  /*8c70*/  STL [R1+0x100], R12 ;  /* 0x0001000c01007387 */ /* 0x0001e80000100800 */
[----:B------:R-:W-:Y:S01]  /*8c80*/  STL [R1+0xfc], R13 ;  /* 0x0000fc0d01007387 */ /* 0x000fe20000100800 */
[----:B---3--:R-:W-:-:S05]  /*8c90*/  IABS R2, R23 ;  /* 0x0000001700027213 */ /* 0x008fca0000000000 */
[----:B------:R-:W-:-:S04]  /*8ca0*/  IMAD.HI.U32 R8, R0, R2, RZ ;  /* 0x0000000200087227 */ /* 0x000fc800078e00ff */
[----:B------:R-:W-:-:S04]  /*8cb0*/  IMAD.MOV R8, RZ, RZ, -R8 ;  /* 0x000000ffff087224 */ /* 0x000fc800078e0a08 */
[----:B------:R-:W-:-:S05]  /*8cc0*/  IMAD R2, R43, R8, R2 ;  /* 0x000000082b027224 */ /* 0x000fca00078e0202 */
[----:B------:R-:W-:Y:S02]  /*8cd0*/  ISETP.GT.U32.AND P6, PT, R43, R2, PT ;  /* 0x000000022b00720c */ /* 0x000fe40003fc4070 */
[----:B------:R-:W-:Y:S02]  /*8ce0*/  ISETP.GE.AND P2, PT, R23, RZ, PT ;  /* 0x000000ff1700720c */ /* 0x000fe40003f46270 */
[----:B------:R-:W3:Y:S01]  /*8cf0*/  LDL.LU R23, [R1+0x158] ;  /* 0x0001580001177983 */ /* 0x000ee20000300800 */
[----:B------:R-:W-:-:S08]  /*8d00*/  ISETP.GT.U32.AND P0, PT, R43, R3, PT ;  /* 0x000000032b00720c */ /* 0x000fd00003f04070 */
[--C-:B------:R-:W-:Y:S02]  /*8d10*/  @!P6 IMAD.IADD R2, R2, 0x1, -R43.reuse ;  /* 0x000000010202e824 */ /* 0x100fe400078e0a2b */
[----:B------:R-:W-:-:S03]  /*8d20*/  @!P5 IMAD.IADD R6, R6, 0x1, -R43 ;  /* 0x000000010606d824 */ /* 0x000fc600078e0a2b */
[----:B------:R-:W-:Y:S01]  /*8d30*/  ISETP.GT.U32.AND P6, PT, R43, R2, PT ;  /* 0x000000022b00720c */ /* 0x000fe20003fc4070 */
[----:B------:R-:W-:Y:S02]  /*8d40*/  IMAD.MOV.U32 R34, RZ, RZ, R6 ;  /* 0x000000ffff227224 */ /* 0x000fe400078e0006 */
[----:B------:R-:W-:Y:S02]  /*8d50*/  @!P0 IMAD.IADD R3, R3, 0x1, -R43 ;  /* 0x0000000103038824 */ /* 0x000fe400078e0a2b */
[----:B------:R-:W-:-:S08]  /*8d60*/  @!P3 IMAD.MOV R34, RZ, RZ, -R34 ;  /* 0x000000ffff22b224 */ /* 0x000fd000078e0a22 */
[----:B------:R-:W-:Y:S02]  /*8d70*/  @!P6 IMAD.IADD R2, R2, 0x1, -R43 ;  /* 0x000000010202e824 */ /* 0x000fe400078e0a2b */
[----:B------:R-:W-:Y:S01]  /*8d80*/  @!P1 IMAD.MOV R3, RZ, RZ, -R3 ;  /* 0x000000ffff039224 */ /* 0x000fe200078e0a03 */
[----:B----4-:R-:W-:Y:S02]  /*8d90*/  IABS R10, R17 ;  /* 0x00000011000a7213 */ /* 0x010fe40000000000 */
[----:B--2---:R-:W-:-:S05]  /*8da0*/  IABS R11, R22 ;  /* 0x00000016000b7213 */ /* 0x004fca0000000000 */
[----:B------:R-:W-:-:S04]  /*8db0*/  IMAD.HI.U32 R5, R0, R11, RZ ;  /* 0x0000000b00057227 */ /* 0x000fc800078e00ff */
[----:B------:R-:W-:-:S04]  /*8dc0*/  IMAD.MOV R5, RZ, RZ, -R5 ;  /* 0x000000ffff057224 */ /* 0x000fc800078e0a05 */
[----:B------:R-:W-:Y:S01]  /*8dd0*/  IMAD R11, R43, R5, R11 ;  /* 0x000000052b0b7224 */ /* 0x000fe200078e020b */
[----:B------:R-:W-:-:S04]  /*8de0*/  IABS R7, R24 ;  /* 0x0000001800077213 */ /* 0x000fc80000000000 */
[----:B------:R-:W-:Y:S01]  /*8df0*/  ISETP.GT.U32.AND P5, PT, R43, R11, PT ;  /* 0x0000000b2b00720c */ /* 0x000fe20003fa4070 */
[----:B------:R-:W-:-:S04]  /*8e00*/  IMAD.HI.U32 R6, R0, R7, RZ ;  /* 0x0000000700067227 */ /* 0x000fc800078e00ff */
[----:B------:R-:W-:-:S04]  /*8e10*/  IMAD.MOV R6, RZ, RZ, -R6 ;  /* 0x000000ffff067224 */ /* 0x000fc800078e0a06 */
[----:B------:R-:W-:Y:S02]  /*8e20*/  IMAD R7, R43, R6, R7 ;  /* 0x000000062b077224 */ /* 0x000fe400078e0207 */
[----:B------:R-:W-:Y:S01]  /*8e30*/  IMAD.MOV.U32 R6, RZ, RZ, R2 ;  /* 0x000000ffff067224 */ /* 0x000fe200078e0002 */
[----:B------:R-:W-:Y:S01]  /*8e40*/  ISETP.GE.AND P4, PT, R22, RZ, PT ;  /* 0x000000ff1600720c */ /* 0x000fe20003f86270 */
[----:B------:R-:W-:Y:S01]  /*8e50*/  @!P5 IMAD.IADD R11, R11, 0x1, -R43 ;  /* 0x000000010b0bd824 */ /* 0x000fe200078e0a2b */
[----:B------:R-:W2:Y:S01]  /*8e60*/  LDL.LU R22, [R1+0x15c] ;  /* 0x00015c0001167983 */ /* 0x000ea20000300800 */
[----:B------:R-:W-:Y:S01]  /*8e70*/  @!P2 IMAD.MOV R6, RZ, RZ, -R6 ;  /* 0x000000ffff06a224 */ /* 0x000fe200078e0a06 */
[----:B------:R-:W-:Y:S02]  /*8e80*/  ISETP.GE.AND P5, PT, R17, RZ, PT ;  /* 0x000000ff1100720c */ /* 0x000fe40003fa6270 */
[----:B------:R-:W-:Y:S01]  /*8e90*/  STL [R1+0xf8], R34 ;  /* 0x0000f82201007387 */ /* 0x000fe20000100800 */
[----:B------:R-:W-:-:S03]  /*8ea0*/  IMAD.MOV.U32 R17, RZ, RZ, R14 ;  /* 0x000000ffff117224 */ /* 0x000fc600078e000e */
[----:B------:R-:W-:Y:S04]  /*8eb0*/  STL [R1+0xf4], R3 ;  /* 0x0000f40301007387 */ /* 0x000fe80000100800 */
[----:B------:R-:W-:Y:S04]  /*8ec0*/  STL [R1+0xf0], R6 ;  /* 0x0000f00601007387 */ /* 0x000fe80000100800 */
[----:B------:R-:W4:Y:S01]  /*8ed0*/  LDL.LU R14, [R1+0x160] ;  /* 0x00016000010e7983 */ /* 0x000f220000300800 */
[----:B------:R-:W-:Y:S01]  /*8ee0*/  IABS R4, R32 ;  /* 0x0000002000047213 */ /* 0x000fe20000000000 */
[----:B0-----:R-:W-:Y:S01]  /*8ef0*/  IMAD.HI.U32 R12, R0, R10, RZ ;  /* 0x0000000a000c7227 */ /* 0x001fe200078e00ff */
[----:B------:R-:W-:-:S03]  /*8f00*/  IABS R9, R30 ;  /* 0x0000001e00097213 */ /* 0x000fc60000000000 */
[----:B------:R-:W-:-:S04]  /*8f10*/  IMAD.HI.U32 R8, R0, R4, RZ ;  /* 0x0000000400087227 */ /* 0x000fc800078e00ff */
[----:B------:R-:W-:Y:S02]  /*8f20*/  IMAD.MOV R12, RZ, RZ, -R12 ;  /* 0x000000ffff0c7224 */ /* 0x000fe400078e0a0c */
[----:B------:R-:W-:Y:S02]  /*8f30*/  IMAD.MOV R8, RZ, RZ, -R8 ;  /* 0x000000ffff087224 */ /* 0x000fe400078e0a08 */
[----:B------:R-:W-:Y:S02]  /*8f40*/  IMAD R10, R43, R12, R10 ;  /* 0x0000000c2b0a7224 */ /* 0x000fe400078e020a */
[----:B------:R-:W-:-:S03]  /*8f50*/  IMAD.HI.U32 R5, R0, R9, RZ ;  /* 0x0000000900057227 */ /* 0x000fc600078e00ff */
[C---:B------:R-:W-:Y:S01]  /*8f60*/  ISETP.GT.U32.AND P3, PT, R43.reuse, R10, PT ;  /* 0x0000000a2b00720c */ /* 0x040fe20003f64070 */
[----:B------:R-:W-:Y:S02]  /*8f70*/  IMAD R4, R43, R8, R4 ;  /* 0x000000082b047224 */ /* 0x000fe400078e0204 */
[----:B------:R-:W-:-:S03]  /*8f80*/  IMAD.MOV R5, RZ, RZ, -R5 ;  /* 0x000000ffff057224 */ /* 0x000fc600078e0a05 */
[C---:B------:R-:W-:Y:S01]  /*8f90*/  ISETP.GT.U32.AND P0, PT, R43.reuse, R4, PT ;  /* 0x000000042b00720c */ /* 0x040fe20003f04070 */
[----:B------:R-:W-:-:S05]  /*8fa0*/  IMAD R9, R43, R5, R9 ;  /* 0x000000052b097224 */ /* 0x000fca00078e0209 */
[C---:B------:R-:W-:Y:S01]  /*8fb0*/  ISETP.GT.U32.AND P6, PT, R43.reuse, R9, PT ;  /* 0x000000092b00720c */ /* 0x040fe20003fc4070 */
[----:B------:R-:W-:Y:S01]  /*8fc0*/  @!P3 IMAD.IADD R10, R10, 0x1, -R43 ;  /* 0x000000010a0ab824 */ /* 0x000fe200078e0a2b */
[----:B------:R-:W-:Y:S02]  /*8fd0*/  ISETP.GT.U32.AND P3, PT, R43, R11, PT ;  /* 0x0000000b2b00720c */ /* 0x000fe40003f64070 */
[----:B------:R-:W-:-:S03]  /*8fe0*/  IABS R5, R26 ;  /* 0x0000001a00057213 */ /* 0x000fc60000000000 */
[----:B------:R-:W-:Y:S01]  /*8ff0*/  @!P0 IMAD.IADD R4, R4, 0x1, -R43 ;  /* 0x0000000104048824 */ /* 0x000fe200078e0a2b */
[----:B------:R-:W-:Y:S01]  /*9000*/  ISETP.GT.U32.AND P0, PT, R43, R10, PT ;  /* 0x0000000a2b00720c */ /* 0x000fe20003f04070 */
[----:B------:R-:W-:-:S04]  /*9010*/  IMAD.HI.U32 R12, R0, R5, RZ ;  /* 0x00000005000c7227 */ /* 0x000fc800078e00ff */
[--C-:B------:R-:W-:Y:S01]  /*9020*/  @!P6 IMAD.IADD R9, R9, 0x1, -R43.reuse ;  /* 0x000000010909e824 */ /* 0x100fe200078e0a2b */
[----:B------:R-:W-:Y:S01]  /*9030*/  ISETP.GT.U32.AND P6, PT, R43, R4, PT ;  /* 0x000000042b00720c */ /* 0x000fe20003fc4070 */
[----:B------:R-:W-:Y:S02]  /*9040*/  IMAD.MOV R12, RZ, RZ, -R12 ;  /* 0x000000ffff0c7224 */ /* 0x000fe400078e0a0c */
[----:B------:R-:W-:Y:S01]  /*9050*/  @!P3 IMAD.IADD R11, R11, 0x1, -R43 ;  /* 0x000000010b0bb824 */ /* 0x000fe200078e0a2b */
[C---:B------:R-:W-:Y:S01]  /*9060*/  ISETP.GT.U32.AND P1, PT, R43.reuse, R9, PT ;  /* 0x000000092b00720c */ /* 0x040fe20003f24070 */
[----:B------:R-:W-:Y:S02]  /*9070*/  IMAD R5, R43, R12, R5 ;  /* 0x0000000c2b057224 */ /* 0x000fe400078e0205 */
[----:B------:R-:W-:Y:S01]  /*9080*/  @!P0 IMAD.IADD R10, R10, 0x1, -R43 ;  /* 0x000000010a0a8824 */ /* 0x000fe200078e0a2b */
[----:B------:R-:W-:Y:S01]  /*9090*/  ISETP.GE.AND P0, PT, R32, RZ, PT ;  /* 0x000000ff2000720c */ /* 0x000fe20003f06270 */
[----:B------:R-:W-:-:S02]  /*90a0*/  @!P4 IMAD.MOV R11, RZ, RZ, -R11 ;  /* 0x000000ffff0bc224 */ /* 0x000fc400078e0a0b */
[----:B------:R-:W-:Y:S02]  /*90b0*/  @!P5 IMAD.MOV R10, RZ, RZ, -R10 ;  /* 0x000000ffff0ad224 */ /* 0x000fe400078e0a0a */
[--C-:B------:R-:W-:Y:S01]  /*90c0*/  @!P6 IMAD.IADD R4, R4, 0x1, -R43.reuse ;  /* 0x000000010404e824 */ /* 0x100fe200078e0a2b */
[----:B------:R-:W-:Y:S04]  /*90d0*/  STL [R1+0xec], R11 ;  /* 0x0000ec0b01007387 */ /* 0x000fe80000100800 */
[----:B------:R0:W-:Y:S01]  /*90e0*/  STL [R1+0xe8], R10 ;  /* 0x0000e80a01007387 */ /* 0x0001e20000100800 */
[----:B------:R-:W-:Y:S01]  /*90f0*/  @!P1 IMAD.IADD R9, R9, 0x1, -R43 ;  /* 0x0000000109099824 */ /* 0x000fe200078e0a2b */
[----:B------:R-:W-:Y:S01]  /*9100*/  ISETP.GE.AND P1, PT, R30, RZ, PT ;  /* 0x000000ff1e00720c */ /* 0x000fe20003f26270 */
[----:B0-----:R-:W-:Y:S01]  /*9110*/  IMAD.MOV.U32 R10, RZ, RZ, R4 ;  /* 0x000000ffff0a7224 */ /* 0x001fe200078e0004 */
[----:B---3--:R-:W-:-:S05]  /*9120*/  IABS R3, R23 ;  /* 0x0000001700037213 */ /* 0x008fca0000000000 */
[----:B------:R-:W-:-:S04]  /*9130*/  IMAD.HI.U32 R12, R0, R3, RZ ;  /* 0x00000003000c7227 */ /* 0x000fc800078e00ff */
[----:B------:R-:W-:-:S04]  /*9140*/  IMAD.MOV R12, RZ, RZ, -R12 ;  /* 0x000000ffff0c7224 */ /* 0x000fc800078e0a0c */
[----:B------:R-:W-:Y:S02]  /*9150*/  IMAD R3, R43, R12, R3 ;  /* 0x0000000c2b037224 */ /* 0x000fe400078e0203 */
[----:B------:R-:W-:-:S03]  /*9160*/  @!P0 IMAD.MOV R10, RZ, RZ, -R10 ;  /* 0x000000ffff0a8224 */ /* 0x000fc600078e0a0a */
[----:B------:R-:W-:Y:S01]  /*9170*/  ISETP.GT.U32.AND P0, PT, R43, R3, PT ;  /* 0x000000032b00720c */ /* 0x000fe20003f04070 */
[----:B------:R-:W-:Y:S01]  /*9180*/  @!P1 IMAD.MOV R9, RZ, RZ, -R9 ;  /* 0x000000ffff099224 */ /* 0x000fe200078e0a09 */
[----:B------:R-:W-:Y:S04]  /*9190*/  STL [R1+0xe4], R10 ;  /* 0x0000e40a01007387 */ /* 0x000fe80000100800 */
[----:B------:R-:W-:Y:S07]  /*91a0*/  STL [R1+0xe0], R9 ;  /* 0x0000e00901007387 */ /* 0x000fee0000100800 */
[----:B------:R-:W-:Y:S01]  /*91b0*/  @!P0 IMAD.IADD R3, R3, 0x1, -R43 ;  /* 0x0000000103038824 */ /* 0x000fe200078e0a2b */
[----:B------:R-:W-:-:S02]  /*91c0*/  IABS R8, R28 ;  /* 0x0000001c00087213 */ /* 0x000fc40000000000 */
[----:B----4-:R-:W-:Y:S02]  /*91d0*/  IABS R4, R14 ;  /* 0x0000000e00047213 */ /* 0x010fe40000000000 */
[----:B------:R-:W-:Y:S01]  /*91e0*/  ISETP.GE.AND P0, PT, R14, RZ, PT ;  /* 0x000000ff0e00720c */ /* 0x000fe20003f06270 */
[----:B------:R-:W-:Y:S02]  /*91f0*/  IMAD.MOV.U32 R14, RZ, RZ, R20 ;  /* 0x000000ffff0e7224 */ /* 0x000fe400078e0014 */
[----:B------:R-:W-:Y:S02]  /*9200*/  IMAD.MOV.U32 R20, RZ, RZ, R41 ;  /* 0x000000ffff147224 */ /* 0x000fe400078e0029 */
[----:B------:R-:W3:Y:S01]  /*9210*/  LDL.LU R41, [R1+0x174] ;  /* 0x0001740001297983 */ /* 0x000ee20000300800 */
[----:B------:R-:W-:-:S04]  /*9220*/  IMAD.HI.U32 R13, R0, R8, RZ ;  /* 0x00000008000d7227 */ /* 0x000fc800078e00ff */
[----:B------:R-:W-:-:S04]  /*9230*/  IMAD.MOV R13, RZ, RZ, -R13 ;  /* 0x000000ffff0d7224 */ /* 0x000fc800078e0a0d */
[----:B------:R-:W-:-:S05]  /*9240*/  IMAD R8, R43, R13, R8 ;  /* 0x0000000d2b087224 */ /* 0x000fca00078e0208 */
[C---:B------:R-:W-:Y:S02]  /*9250*/  ISETP.GT.U32.AND P2, PT, R43.reuse, R8, PT ;  /* 0x000000082b00720c */ /* 0x040fe40003f44070 */
[----:B------:R-:W-:Y:S02]  /*9260*/  ISETP.GT.U32.AND P3, PT, R43, R5, PT ;  /* 0x000000052b00720c */ /* 0x000fe40003f64070 */
[----:B--2---:R-:W-:-:S09]  /*9270*/  IABS R2, R22 ;  /* 0x0000001600027213 */ /* 0x004fd20000000000 */
[----:B------:R-:W-:Y:S02]  /*9280*/  @!P2 IMAD.IADD R8, R8, 0x1, -R43 ;  /* 0x000000010808a824 */ /* 0x000fe400078e0a2b */
[----:B------:R-:W-:-:S03]  /*9290*/  IMAD.HI.U32 R6, R0, R2, RZ ;  /* 0x0000000200067227 */ /* 0x000fc600078e00ff */
[----:B------:R-:W-:Y:S01]  /*92a0*/  ISETP.GT.U32.AND P4, PT, R43, R8, PT ;  /* 0x000000082b00720c */ /* 0x000fe20003f84070 */
[----:B------:R-:W-:Y:S02]  /*92b0*/  @!P3 IMAD.IADD R5, R5, 0x1, -R43 ;  /* 0x000000010505b824 */ /* 0x000fe400078e0a2b */
[----:B------:R-:W-:Y:S01]  /*92c0*/  IMAD.MOV R6, RZ, RZ, -R6 ;  /* 0x000000ffff067224 */ /* 0x000fe200078e0a06 */
[C---:B------:R-:W-:Y:S02]  /*92d0*/  ISETP.GT.U32.AND P6, PT, R43.reuse, R7, PT ;  /* 0x000000072b00720c */ /* 0x040fe40003fc4070 */
[----:B------:R-:W-:Y:S01]  /*92e0*/  ISETP.GE.AND P2, PT, R28, RZ, PT ;  /* 0x000000ff1c00720c */ /* 0x000fe20003f46270 */
[C---:B------:R-:W-:Y:S01]  /*92f0*/  IMAD R2, R43.reuse, R6, R2 ;  /* 0x000000062b027224 */ /* 0x040fe200078e0202 */
[----:B------:R-:W-:-:S05]  /*9300*/  ISETP.GT.U32.AND P5, PT, R43, R5, PT ;  /* 0x000000052b00720c */ /* 0x000fca0003fa4070 */
[----:B------:R-:W-:Y:S01]  /*9310*/  @!P4 IMAD.IADD R8, R8, 0x1, -R43 ;  /* 0x000000010808c824 */ /* 0x000fe200078e0a2b */
[----:B------:R-:W-:Y:S01]  /*9320*/  ISETP.GT.U32.AND P4, PT, R43, R2, PT ;  /* 0x000000022b00720c */ /* 0x000fe20003f84070 */
[----:B------:R-:W-:Y:S01]  /*9330*/  IMAD.HI.U32 R6, R0, R4, RZ ;  /* 0x0000000400067227 */ /* 0x000fe200078e00ff */
[----:B------:R-:W-:-:S03]  /*9340*/  ISETP.GE.AND P3, PT, R26, RZ, PT ;  /* 0x000000ff1a00720c */ /* 0x000fc60003f66270 */
[--C-:B------:R-:W-:Y:S02]  /*9350*/  @!P6 IMAD.IADD R7, R7, 0x1, -R43.reuse ;  /* 0x000000010707e824 */ /* 0x100fe400078e0a2b */
[----:B------:R-:W-:Y:S02]  /*9360*/  @!P2 IMAD.MOV R8, RZ, RZ, -R8 ;  /* 0x000000ffff08a224 */ /* 0x000fe400078e0a08 */
[--C-:B------:R-:W-:Y:S02]  /*9370*/  @!P5 IMAD.IADD R5, R5, 0x1, -R43.reuse ;  /* 0x000000010505d824 */ /* 0x100fe400078e0a2b */
[----:B------:R-:W-:Y:S01]  /*9380*/  IMAD.MOV R6, RZ, RZ, -R6 ;  /* 0x000000ffff067224 */ /* 0x000fe200078e0a06 */
[C---:B------:R-:W-:Y:S01]  /*9390*/  ISETP.GT.U32.AND P6, PT, R43.reuse, R7, PT ;  /* 0x000000072b00720c */ /* 0x040fe20003fc4070 */
[----:B------:R0:W-:Y:S01]  /*93a0*/  STL [R1+0xdc], R8 ;  /* 0x0000dc0801007387 */ /* 0x0001e20000100800 */
[----:B------:R-:W-:Y:S02]  /*93b0*/  @!P4 IMAD.IADD R2, R2, 0x1, -R43 ;  /* 0x000000010202c824 */ /* 0x000fe400078e0a2b */
[C---:B------:R-:W-:Y:S01]  /*93c0*/  IMAD R4, R43.reuse, R6, R4 ;  /* 0x000000062b047224 */ /* 0x040fe200078e0204 */
[C---:B------:R-:W-:Y:S01]  /*93d0*/  ISETP.GT.U32.AND P2, PT, R43.reuse, R3, PT ;  /* 0x000000032b00720c */ /* 0x040fe20003f44070 */
[----:B0-----:R-:W-:Y:S01]  /*93e0*/  IMAD.MOV.U32 R8, RZ, RZ, R5 ;  /* 0x000000ffff087224 */ /* 0x001fe200078e0005 */
[----:B------:R-:W-:-:S03]  /*93f0*/  ISETP.GT.U32.AND P4, PT, R43, R2, PT ;  /* 0x000000022b00720c */ /* 0x000fc60003f84070 */
[----:B------:R-:W-:Y:S01]  /*9400*/  @!P3 IMAD.MOV R8, RZ, RZ, -R8 ;  /* 0x000000ffff08b224 */ /* 0x000fe200078e0a08 */
[----:B------:R-:W-:Y:S02]  /*9410*/  ISETP.GT.U32.AND P3, PT, R43, R4, PT ;  /* 0x000000042b00720c */ /* 0x000fe40003f64070 */
[----:B------:R-:W-:Y:S02]  /*9420*/  ISETP.GE.AND P5, PT, R23, RZ, PT ;  /* 0x000000ff1700720c */ /* 0x000fe40003fa6270 */
[----:B------:R-:W-:Y:S01]  /*9430*/  IABS R11, R17 ;  /* 0x00000011000b7213 */ /* 0x000fe20000000000 */
[----:B------:R-:W-:Y:S01]  /*9440*/  @!P6 IMAD.IADD R7, R7, 0x1, -R43 ;  /* 0x000000010707e824 */ /* 0x000fe200078e0a2b */
[----:B------:R-:W-:Y:S02]  /*9450*/  ISETP.GE.AND P6, PT, R22, RZ, PT ;  /* 0x000000ff1600720c */ /* 0x000fe40003fc6270 */
[----:B------:R-:W-:Y:S01]  /*9460*/  IABS R10, R16 ;  /* 0x00000010000a7213 */ /* 0x000fe20000000000 */
[----:B------:R-:W-:-:S04]  /*9470*/  IMAD.HI.U32 R6, R0, R11, RZ ;  /* 0x0000000b00067227 */ /* 0x000fc800078e00ff */
[----:B------:R-:W-:Y:S02]  /*9480*/  IMAD.MOV R6, RZ, RZ, -R6 ;  /* 0x000000ffff067224 */ /* 0x000fe400078e0a06 */
[--C-:B------:R-:W-:Y:S02]  /*9490*/  @!P2 IMAD.IADD R3, R3, 0x1, -R43.reuse ;  /* 0x000000010303a824 */ /* 0x100fe400078e0a2b */
[--C-:B------:R-:W-:Y:S02]  /*94a0*/  @!P4 IMAD.IADD R2, R2, 0x1, -R43.reuse ;  /* 0x000000010202c824 */ /* 0x100fe400078e0a2b */
[----:B------:R-:W-:Y:S02]  /*94b0*/  @!P3 IMAD.IADD R4, R4, 0x1, -R43 ;  /* 0x000000010404b824 */ /* 0x000fe400078e0a2b */
[----:B------:R-:W-:Y:S01]  /*94c0*/  IMAD.HI.U32 R5, R0, R10, RZ ;  /* 0x0000000a00057227 */ /* 0x000fe200078e00ff */
[----:B------:R0:W-:Y:S03]  /*94d0*/  STL [R1+0xd8], R8 ;  /* 0x0000d80801007387 */ /* 0x0001e60000100800 */
[----:B------:R-:W-:-:S02]  /*94e0*/  IMAD R11, R43, R6, R11 ;  /* 0x000000062b0b7224 */ /* 0x000fc400078e020b */
[----:B------:R-:W-:Y:S01]  /*94f0*/  @!P5 IMAD.MOV R3, RZ, RZ, -R3 ;  /* 0x000000ffff03d224 */ /* 0x000fe200078e0a03 */
[C---:B------:R-:W-:Y:S01]  /*9500*/  ISETP.GT.U32.AND P5, PT, R43.reuse, R4, PT ;  /* 0x000000042b00720c */ /* 0x040fe20003fa4070 */
[----:B------:R-:W-:Y:S02]  /*9510*/  IMAD.MOV.U32 R12, RZ, RZ, R2 ;  /* 0x000000ffff0c7224 */ /* 0x000fe400078e0002 */
[----:B------:R-:W-:Y:S01]  /*9520*/  IMAD.MOV R5, RZ, RZ, -R5 ;  /* 0x000000ffff057224 */ /* 0x000fe200078e0a05 */
[----:B0-----:R-:W-:Y:S01]  /*9530*/  IABS R8, R15 ;  /* 0x0000000f00087213 */ /* 0x001fe20000000000 */
[----:B------:R-:W-:Y:S01]  /*9540*/  @!P6 IMAD.MOV R12, RZ, RZ, -R12 ;  /* 0x000000ffff0ce224 */ /* 0x000fe200078e0a0c */
[C---:B------:R-:W-:Y:S01]  /*9550*/  ISETP.GT.U32.AND P6, PT, R43.reuse, R11, PT ;  /* 0x0000000b2b00720c */ /* 0x040fe20003fc4070 */
[----:B------:R-:W-:Y:S02]  /*9560*/  IMAD R10, R43, R5, R10 ;  /* 0x000000052b0a7224 */ /* 0x000fe400078e020a */
[----:B------:R-:W-:Y:S01]  /*9570*/  IMAD.HI.U32 R5, R0, R8, RZ ;  /* 0x0000000800057227 */ /* 0x000fe200078e00ff */
[----:B------:R-:W-:-:S03]  /*9580*/  ISETP.GE.AND P1, PT, R24, RZ, PT ;  /* 0x000000ff1800720c */ /* 0x000fc60003f26270 */
[----:B------:R-:W-:Y:S02]  /*9590*/  IMAD.MOV R5, RZ, RZ, -R5 ;  /* 0x000000ffff057224 */ /* 0x000fe400078e0a05 */
[--C-:B------:R-:W-:Y:S01]  /*95a0*/  @!P5 IMAD.IADD R4, R4, 0x1, -R43.reuse ;  /* 0x000000010404d824 */ /* 0x100fe200078e0a2b */
[C---:B------:R-:W-:Y:S01]  /*95b0*/  ISETP.GT.U32.AND P5, PT, R43.reuse, R10, PT ;  /* 0x0000000a2b00720c */ /* 0x040fe20003fa4070 */
[----:B------:R-:W-:Y:S02]  /*95c0*/  IMAD R8, R43, R5, R8 ;  /* 0x000000052b087224 */ /* 0x000fe400078e0208 */
[----:B------:R-:W-:-:S03]  /*95d0*/  @!P6 IMAD.IADD R11, R11, 0x1, -R43 ;  /* 0x000000010b0be824 */ /* 0x000fc600078e0a2b */
[----:B------:R-:W-:Y:S01]  /*95e0*/  ISETP.GT.U32.AND P6, PT, R43, R8, PT ;  /* 0x000000082b00720c */ /* 0x000fe20003fc4070 */
[----:B------:R-:W-:Y:S01]  /*95f0*/  @!P1 IMAD.MOV R7, RZ, RZ, -R7 ;  /* 0x000000ffff079224 */ /* 0x000fe200078e0a07 */
[----:B------:R-:W-:Y:S02]  /*9600*/  IABS R9, R14 ;  /* 0x0000000e00097213 */ /* 0x000fe40000000000 */
[----:B------:R-:W-:Y:S02]  /*9610*/  IABS R6, R18 ;  /* 0x0000001200067213 */ /* 0x000fe40000000000 */
[----:B------:R-:W-:Y:S01]  /*9620*/  STL [R1+0xd4], R7 ;  /* 0x0000d40701007387 */ /* 0x000fe20000100800 */
[----:B------:R-:W-:-:S03]  /*9630*/  @!P5 IMAD.IADD R10, R10, 0x1, -R43 ;  /* 0x000000010a0ad824 */ /* 0x000fc600078e0a2b */
[----:B------:R0:W-:Y:S01]  /*9640*/  STL [R1+0xd0], R3 ;  /* 0x0000d00301007387 */ /* 0x0001e20000100800 */
[----:B------:R-:W-:Y:S01]  /*9650*/  IMAD.MOV.U32 R13, RZ, RZ, R4 ;  /* 0x000000ffff0d7224 */ /* 0x000fe200078e0004 */
[----:B------:R-:W-:Y:S01]  /*9660*/  IABS R2, R19 ;  /* 0x0000001300027213 */ /* 0x000fe20000000000 */
[----:B------:R-:W-:Y:S01]  /*9670*/  @!P6 IMAD.IADD R8, R8, 0x1, -R43 ;  /* 0x000000010808e824 */ /* 0x000fe200078e0a2b */
[----:B------:R-:W-:Y:S01]  /*9680*/  ISETP.GT.U32.AND P6, PT, R43, R10, PT ;  /* 0x0000000a2b00720c */ /* 0x000fe20003fc4070 */
[----:B------:R-:W-:-:S04]  /*9690*/  IMAD.HI.U32 R5, R0, R6, RZ ;  /* 0x0000000600057227 */ /* 0x000fc800078e00ff */
[----:B0-----:R-:W-:Y:S01]  /*96a0*/  IMAD.HI.U32 R3, R0, R9, RZ ;  /* 0x0000000900037227 */ /* 0x001fe200078e00ff */
[----:B------:R-:W-:-:S03]  /*96b0*/  ISETP.GT.U32.AND P5, PT, R43, R11, PT ;  /* 0x0000000b2b00720c */ /* 0x000fc60003fa4070 */
[----:B------:R-:W-:Y:S02]  /*96c0*/  IMAD.MOV R3, RZ, RZ, -R3 ;  /* 0x000000ffff037224 */ /* 0x000fe400078e0a03 */
[----:B------:R-:W-:Y:S01]  /*96d0*/  @!P0 IMAD.MOV R13, RZ, RZ, -R13 ;  /* 0x000000ffff0d8224 */ /* 0x000fe200078e0a0d */
[C---:B------:R-:W-:Y:S01]  /*96e0*/  ISETP.GT.U32.AND P0, PT, R43.reuse, R8, PT ;  /* 0x000000082b00720c */ /* 0x040fe20003f04070 */
[----:B------:R-:W-:Y:S02]  /*96f0*/  IMAD R9, R43, R3, R9 ;  /* 0x000000032b097224 */ /* 0x000fe400078e0209 */
[----:B------:R-:W-:-:S04]  /*9700*/  IMAD.HI.U32 R3, R0, R2, RZ ;  /* 0x0000000200037227 */ /* 0x000fc800078e00ff */
[----:B------:R-:W-:Y:S01]  /*9710*/  IMAD.MOV R5, RZ, RZ, -R5 ;  /* 0x000000ffff057224 */ /* 0x000fe200078e0a05 */
[----:B------:R-:W-:Y:S01]  /*9720*/  ISETP.GE.AND P1, PT, R17, RZ, PT ;  /* 0x000000ff1100720c */ /* 0x000fe20003f26270 */
[----:B------:R-:W-:Y:S01]  /*9730*/  IMAD.MOV R3, RZ, RZ, -R3 ;  /* 0x000000ffff037224 */ /* 0x000fe200078e0a03 */
[----:B------:R-:W-:Y:S01]  /*9740*/  STL [R1+0xac], R12 ;  /* 0x0000ac0c01007387 */ /* 0x000fe20000100800 */
[C---:B------:R-:W-:Y:S02]  /*9750*/  IMAD R6, R43.reuse, R5, R6 ;  /* 0x000000052b067224 */ /* 0x040fe400078e0206 */
[C---:B------:R-:W-:Y:S02]  /*9760*/  IMAD R2, R43.reuse, R3, R2 ;  /* 0x000000032b027224 */ /* 0x040fe400078e0202 */
[--C-:B------:R-:W-:Y:S01]  /*9770*/  @!P6 IMAD.IADD R10, R10, 0x1, -R43.reuse ;  /* 0x000000010a0ae824 */ /* 0x100fe200078e0a2b */
[----:B------:R-:W-:Y:S01]  /*9780*/  ISETP.GT.U32.AND P6, PT, R43, R6, PT ;  /* 0x000000062b00720c */ /* 0x000fe20003fc4070 */
[--C-:B------:R-:W-:Y:S01]  /*9790*/  @!P5 IMAD.IADD R11, R11, 0x1, -R43.reuse ;  /* 0x000000010b0bd824 */ /* 0x100fe200078e0a2b */
[----:B------:R-:W-:Y:S01]  /*97a0*/  ISETP.GE.AND P3, PT, R14, RZ, PT ;  /* 0x000000ff0e00720c */ /* 0x000fe20003f66270 */
[----:B------:R-:W-:Y:S01]  /*97b0*/  @!P0 IMAD.IADD R8, R8, 0x1, -R43 ;  /* 0x0000000108088824 */ /* 0x000fe200078e0a2b */
[----:B------:R-:W-:Y:S01]  /*97c0*/  ISETP.GT.U32.AND P0, PT, R43, R2, PT ;  /* 0x000000022b00720c */ /* 0x000fe20003f04070 */
[----:B------:R-:W-:Y:S01]  /*97d0*/  IMAD.MOV.U32 R14, RZ, RZ, R11 ;  /* 0x000000ffff0e7224 */ /* 0x000fe200078e000b */
[----:B------:R-:W-:-:S03]  /*97e0*/  IABS R3, R20 ;  /* 0x0000001400037213 */ /* 0x000fc60000000000 */
[----:B------:R-:W-:Y:S01]  /*97f0*/  @!P1 IMAD.MOV R14, RZ, RZ, -R14 ;  /* 0x000000ffff0e9224 */ /* 0x000fe200078e0a0e */
[----:B------:R-:W-:Y:S01]  /*9800*/  ISETP.GE.AND P4, PT, R15, RZ, PT ;  /* 0x000000ff0f00720c */ /* 0x000fe20003f86270 */
[----:B------:R0:W-:Y:S01]  /*9810*/  STL [R1+0xa8], R13 ;  /* 0x0000a80d01007387 */ /* 0x0001e20000100800 */
[----:B------:R-:W-:Y:S01]  /*9820*/  IABS R4, R39 ;  /* 0x0000002700047213 */ /* 0x000fe20000000000 */
[----:B------:R-:W-:Y:S01]  /*9830*/  @!P6 IMAD.IADD R6, R6, 0x1, -R43 ;  /* 0x000000010606e824 */ /* 0x000fe200078e0a2b */
[----:B------:R-:W-:-:S03]  /*9840*/  ISETP.GT.U32.AND P5, PT, R43, R9, PT ;  /* 0x000000092b00720c */ /* 0x000fc60003fa4070 */
[----:B------:R-:W-:Y:S01]  /*9850*/  @!P0 IMAD.IADD R2, R2, 0x1, -R43 ;  /* 0x0000000102028824 */ /* 0x000fe200078e0a2b */
[----:B------:R-:W-:Y:S01]  /*9860*/  ISETP.GT.U32.AND P0, PT, R43, R6, PT ;  /* 0x000000062b00720c */ /* 0x000fe20003f04070 */
[----:B0-----:R-:W-:-:S04]  /*9870*/  IMAD.HI.U32 R13, R0, R3, RZ ;  /* 0x00000003000d7227 */ /* 0x001fc800078e00ff */
[----:B------:R-:W-:-:S04]  /*9880*/  IMAD.HI.U32 R11, R0, R4, RZ ;  /* 0x00000004000b7227 */ /* 0x000fc800078e00ff */
[----:B------:R-:W-:Y:S01]  /*9890*/  IMAD.MOV R13, RZ, RZ, -R13 ;  /* 0x000000ffff0d7224 */ /* 0x000fe200078e0a0d */
[----:B------:R-:W-:Y:S01]  /*98a0*/  ISETP.GE.AND P2, PT, R16, RZ, PT ;  /* 0x000000ff1000720c */ /* 0x000fe20003f46270 */
[----:B------:R-:W-:Y:S02]  /*98b0*/  IMAD.MOV R11, RZ, RZ, -R11 ;  /* 0x000000ffff0b7224 */ /* 0x000fe400078e0a0b */
[C---:B------:R-:W-:Y:S02]  /*98c0*/  IMAD R3, R43.reuse, R13, R3 ;  /* 0x0000000d2b037224 */ /* 0x040fe400078e0203 */
[C---:B------:R-:W-:Y:S02]  /*98d0*/  IMAD R4, R43.reuse, R11, R4 ;  /* 0x0000000b2b047224 */ /* 0x040fe400078e0204 */
[----:B------:R-:W-:Y:S01]  /*98e0*/  @!P4 IMAD.MOV R8, RZ, RZ, -R8 ;  /* 0x000000ffff08c224 */ /* 0x000fe200078e0a08 */
[----:B------:R-:W-:Y:S01]  /*98f0*/  ISETP.GT.U32.AND P4, PT, R43, R3, PT ;  /* 0x000000032b00720c */ /* 0x000fe20003f84070 */
[--C-:B------:R-:W-:Y:S01]  /*9900*/  @!P5 IMAD.IADD R9, R9, 0x1, -R43.reuse ;  /* 0x000000010909d824 */ /* 0x100fe200078e0a2b */
[----:B------:R-:W-:Y:S01]  /*9910*/  IABS R5, R42 ;  /* 0x0000002a00057213 */ /* 0x000fe20000000000 */
[----:B------:R-:W-:Y:S01]  /*9920*/  @!P0 IMAD.IADD R6, R6, 0x1, -R43 ;  /* 0x0000000106068824 */ /* 0x000fe200078e0a2b */
[C---:B------:R-:W-:Y:S01]  /*9930*/  ISETP.GT.U32.AND P0, PT, R43.reuse, R4, PT ;  /* 0x000000042b00720c */ /* 0x040fe20003f04070 */
[----:B------:R-:W-:Y:S01]  /*9940*/  @!P2 IMAD.MOV R10, RZ, RZ, -R10 ;  /* 0x000000ffff0aa224 */ /* 0x000fe200078e0a0a */
[----:B------:R-:W-:-:S02]  /*9950*/  ISETP.GT.U32.AND P2, PT, R43, R2, PT ;  /* 0x000000022b00720c */ /* 0x000fc40003f44070 */
[----:B------:R-:W-:Y:S01]  /*9960*/  IABS R28, R40 ;  /* 0x00000028001c7213 */ /* 0x000fe20000000000 */
[----:B------:R-:W-:Y:S04]  /*9970*/  STL [R1+0xa4], R14 ;  /* 0x0000a40e01007387 */ /* 0x000fe80000100800 */
[--C-:B------:R-:W-:Y:S01]  /*9980*/  @!P4 IMAD.IADD R3, R3, 0x1, -R43.reuse ;  /* 0x000000010303c824 */ /* 0x100fe200078e0a2b */
[----:B------:R0:W-:Y:S03]  /*9990*/  STL [R1+0xa0], R10 ;  /* 0x0000a00a01007387 */ /* 0x0001e60000100800 */
[----:B------:R-:W-:Y:S01]  /*99a0*/  @!P0 IMAD.IADD R4, R4, 0x1, -R43 ;  /* 0x0000000104048824 */ /* 0x000fe200078e0a2b */
[----:B------:R1:W-:Y:S01]  /*99b0*/  STL [R1+0x9c], R8 ;  /* 0x00009c0801007387 */ /* 0x0003e20000100800 */
[----:B------:R-:W-:Y:S01]  /*99c0*/  ISETP.GT.U32.AND P0, PT, R43, R3, PT ;  /* 0x000000032b00720c */ /* 0x000fe20003f04070 */
[----:B0-----:R-:W-:-:S04]  /*99d0*/  IMAD.HI.U32 R10, R0, R28, RZ ;  /* 0x0000001c000a7227 */ /* 0x001fc800078e00ff */
[----:B------:R-:W-:Y:S02]  /*99e0*/  IMAD.MOV R10, RZ, RZ, -R10 ;  /* 0x000000ffff0a7224 */ /* 0x000fe400078e0a0a */
[----:B------:R-:W-:Y:S01]  /*99f0*/  @!P2 IMAD.IADD R2, R2, 0x1, -R43 ;  /* 0x000000010202a824 */ /* 0x000fe200078e0a2b */
[----:B------:R-:W-:Y:S01]  /*9a00*/  ISETP.GE.AND P2, PT, R19, RZ, PT ;  /* 0x000000ff1300720c */ /* 0x000fe20003f46270 */
[----:B------:R-:W-:Y:S01]  /*9a10*/  IMAD R28, R43, R10, R28 ;  /* 0x0000000a2b1c7224 */ /* 0x000fe200078e021c */
[----:B---3--:R-:W-:-:S05]  /*9a20*/  IABS R7, R41 ;  /* 0x0000002900077213 */ /* 0x008fca0000000000 */
[----:B------:R-:W-:-:S04]  /*9a30*/  IMAD.HI.U32 R12, R0, R7, RZ ;  /* 0x00000007000c7227 */ /* 0x000fc800078e00ff */
[----:B------:R-:W-:-:S04]  /*9a40*/  IMAD.MOV R12, RZ, RZ, -R12 ;  /* 0x000000ffff0c7224 */ /* 0x000fc800078e0a0c */
[----:B------:R-:W-:-:S05]  /*9a50*/  IMAD R7, R43, R12, R7 ;  /* 0x0000000c2b077224 */ /* 0x000fca00078e0207 */
[----:B------:R-:W-:Y:S01]  /*9a60*/  ISETP.GT.U32.AND P1, PT, R43, R7, PT ;  /* 0x000000072b00720c */ /* 0x000fe20003f24070 */
[----:B------:R-:W-:-:S12]  /*9a70*/  IMAD.HI.U32 R12, R0, R5, RZ ;  /* 0x00000005000c7227 */ /* 0x000fd800078e00ff */
[----:B------:R-:W-:-:S05]  /*9a80*/  @!P1 IMAD.IADD R7, R7, 0x1, -R43 ;  /* 0x0000000107079824 */ /* 0x000fca00078e0a2b */
[C---:B------:R-:W-:Y:S02]  /*9a90*/  ISETP.GT.U32.AND P6, PT, R43.reuse, R7, PT ;  /* 0x000000072b00720c */ /* 0x040fe40003fc4070 */
[----:B------:R-:W-:Y:S01]  /*9aa0*/  ISETP.GT.U32.AND P1, PT, R43, R9, PT ;  /* 0x000000092b00720c */ /* 0x000fe20003f24070 */
[----:B------:R-:W-:Y:S01]  /*9ab0*/  IMAD.MOV R12, RZ, RZ, -R12 ;  /* 0x000000ffff0c7224 */ /* 0x000fe200078e0a0c */
[----:B------:R-:W-:Y:S02]  /*9ac0*/  ISETP.GE.AND P5, PT, R41, RZ, PT ;  /* 0x000000ff2900720c */ /* 0x000fe40003fa6270 */
[----:B------:R-:W-:Y:S01]  /*9ad0*/  IABS R41, R21 ;  /* 0x0000001500297213 */ /* 0x000fe20000000000 */
[----:B------:R-:W-:-:S06]  /*9ae0*/  IMAD R5, R43, R12, R5 ;  /* 0x0000000c2b057224 */ /* 0x000fcc00078e0205 */
[--C-:B------:R-:W-:Y:S01]  /*9af0*/  @!P6 IMAD.IADD R7, R7, 0x1, -R43.reuse ;  /* 0x000000010707e824 */ /* 0x100fe200078e0a2b */
[----:B------:R-:W-:Y:S01]  /*9b00*/  ISETP.GE.AND P6, PT, R18, RZ, PT ;  /* 0x000000ff1200720c */ /* 0x000fe20003fc6270 */
[----:B------:R-:W-:Y:S01]  /*9b10*/  @!P1 IMAD.IADD R9, R9, 0x1, -R43 ;  /* 0x0000000109099824 */ /* 0x000fe200078e0a2b */
[----:B------:R-:W-:Y:S01]  /*9b20*/  ISETP.GT.U32.AND P1, PT, R43, R5, PT ;  /* 0x000000052b00720c */ /* 0x000fe20003f24070 */
[----:B-1----:R-:W-:-:S04]  /*9b30*/  IMAD.HI.U32 R8, R0, R41, RZ ;  /* 0x0000002900087227 */ /* 0x002fc800078e00ff */
[----:B------:R-:W-:-:S04]  /*9b40*/  IMAD.MOV R8, RZ, RZ, -R8 ;  /* 0x000000ffff087224 */ /* 0x000fc800078e0a08 */
[C---:B------:R-:W-:Y:S02]  /*9b50*/  IMAD R41, R43.reuse, R8, R41 ;  /* 0x000000082b297224 */ /* 0x040fe400078e0229 */
[----:B------:R-:W-:Y:S01]  /*9b60*/  @!P6 IMAD.MOV R6, RZ, RZ, -R6 ;  /* 0x000000ffff06e224 */ /* 0x000fe200078e0a06 */
[----:B------:R-:W-:Y:S01]  /*9b70*/  ISETP.GT.U32.AND P6, PT, R43, R28, PT ;  /* 0x0000001c2b00720c */ /* 0x000fe20003fc4070 */
[--C-:B------:R-:W-:Y:S01]  /*9b80*/  @!P0 IMAD.IADD R3, R3, 0x1, -R43.reuse ;  /* 0x0000000103038824 */ /* 0x100fe200078e0a2b */
[----:B------:R-:W-:Y:S01]  /*9b90*/  ISETP.GT.U32.AND P0, PT, R43, R41, PT ;  /* 0x000000292b00720c */ /* 0x000fe20003f04070 */
[----:B------:R-:W-:Y:S01]  /*9ba0*/  @!P1 IMAD.IADD R5, R5, 0x1, -R43 ;  /* 0x0000000105059824 */ /* 0x000fe200078e0a2b */
[----:B------:R-:W-:Y:S01]  /*9bb0*/  ISETP.GE.AND P1, PT, R42, RZ, PT ;  /* 0x000000ff2a00720c */ /* 0x000fe20003f26270 */
[----:B------:R-:W-:Y:S02]  /*9bc0*/  @!P3 IMAD.MOV R9, RZ, RZ, -R9 ;  /* 0x000000ffff09b224 */ /* 0x000fe400078e0a09 */
[----:B------:R-:W-:-:S02]  /*9bd0*/  @!P5 IMAD.MOV R7, RZ, RZ, -R7 ;  /* 0x000000ffff07d224 */ /* 0x000fc400078e0a07 */
[----:B------:R-:W-:Y:S02]  /*9be0*/  IMAD.MOV.U32 R42, RZ, RZ, R48 ;  /* 0x000000ffff2a7224 */ /* 0x000fe400078e0030 */
[----:B------:R-:W-:Y:S02]  /*9bf0*/  IMAD.MOV.U32 R48, RZ, RZ, R44 ;  /* 0x000000ffff307224 */ /* 0x000fe400078e002c */
[----:B------:R-:W-:Y:S01]  /*9c00*/  @!P2 IMAD.MOV R2, RZ, RZ, -R2 ;  /* 0x000000ffff02a224 */ /* 0x000fe200078e0a02 */
[----:B------:R-:W-:Y:S01]  /*9c10*/  STL [R1+0x98], R9 ;  /* 0x0000980901007387 */ /* 0x000fe20000100800 */
[----:B------:R-:W-:Y:S01]  /*9c20*/  IMAD.MOV.U32 R44, RZ, RZ, R52 ;  /* 0x000000ffff2c7224 */ /* 0x000fe200078e0034 */
[----:B------:R-:W-:Y:S02]  /*9c30*/  ISETP.GT.U32.AND P5, PT, R43, R5, PT ;  /* 0x000000052b00720c */ /* 0x000fe40003fa4070 */
[----:B------:R-:W-:Y:S01]  /*9c40*/  IABS R52, R47 ;  /* 0x0000002f00347213 */ /* 0x000fe20000000000 */
[----:B------:R0:W-:Y:S01]  /*9c50*/  STL [R1+0x94], R7 ;  /* 0x0000940701007387 */ /* 0x0001e20000100800 */
[----:B------:R-:W-:Y:S01]  /*9c60*/  @!P6 IMAD.IADD R28, R28, 0x1, -R43 ;  /* 0x000000011c1ce824 */ /* 0x000fe200078e0a2b */
[----:B------:R-:W-:-:S02]  /*9c70*/  ISETP.GE.AND P4, PT, R20, RZ, PT ;  /* 0x000000ff1400720c */ /* 0x000fc40003f86270 */
[----:B------:R1:W-:Y:S04]  /*9c80*/  STL [R1+0x90], R6 ;  /* 0x0000900601007387 */ /* 0x0003e80000100800 */
[----:B------:R2:W-:Y:S01]  /*9c90*/  STL [R1+0x8c], R2 ;  /* 0x00008c0201007387 */ /* 0x0005e20000100800 */
[----:B------:R-:W-:Y:S01]  /*9ca0*/  @!P0 IMAD.IADD R41, R41, 0x1, -R43 ;  /* 0x0000000129298824 */ /* 0x000fe200078e0a2b */
[----:B------:R-:W-:Y:S01]  /*9cb0*/  ISETP.GT.U32.AND P3, PT, R43, R4, PT ;  /* 0x000000042b00720c */ /* 0x000fe20003f64070 */
[----:B0-----:R-:W-:Y:S02]  /*9cc0*/  IMAD.MOV.U32 R7, RZ, RZ, R3 ;  /* 0x000000ffff077224 */ /* 0x001fe400078e0003 */
[----:B-1----:R-:W-:Y:S01]  /*9cd0*/  IMAD.HI.U32 R6, R0, R52, RZ ;  /* 0x0000003400067227 */ /* 0x002fe200078e00ff */
[----:B--2---:R-:W-:-:S03]  /*9ce0*/  IABS R2, R56 ;  /* 0x0000003800027213 */ /* 0x004fc60000000000 */
[----:B------:R-:W-:Y:S01]  /*9cf0*/  IMAD.MOV R6, RZ, RZ, -R6 ;  /* 0x000000ffff067224 */ /* 0x000fe200078e0a06 */
[----:B------:R-:W-:Y:S01]  /*9d00*/  ISETP.GT.U32.AND P0, PT, R43, R28, PT ;  /* 0x0000001c2b00720c */ /* 0x000fe20003f04070 */
[----:B------:R-:W-:Y:S01]  /*9d10*/  IMAD.HI.U32 R3, R0, R2, RZ ;  /* 0x0000000200037227 */ /* 0x000fe200078e00ff */
[----:B------:R-:W-:-:S03]  /*9d20*/  ISETP.GE.AND P6, PT, R47, RZ, PT ;  /* 0x000000ff2f00720c */ /* 0x000fc60003fc6270 */
[----:B------:R-:W-:Y:S02]  /*9d30*/  @!P5 IMAD.IADD R5, R5, 0x1, -R43 ;  /* 0x000000010505d824 */ /* 0x000fe400078e0a2b */
[C---:B------:R-:W-:Y:S02]  /*9d40*/  IMAD R52, R43.reuse, R6, R52 ;  /* 0x000000062b347224 */ /* 0x040fe400078e0234 */
[----:B------:R-:W-:Y:S02]  /*9d50*/  IMAD.MOV R3, RZ, RZ, -R3 ;  /* 0x000000ffff037224 */ /* 0x000fe400078e0a03 */
[----:B------:R-:W-:Y:S01]  /*9d60*/  @!P4 IMAD.MOV R7, RZ, RZ, -R7 ;  /* 0x000000ffff07c224 */ /* 0x000fe200078e0a07 */
[C---:B------:R-:W-:Y:S01]  /*9d70*/  ISETP.GT.U32.AND P4, PT, R43.reuse, R41, PT ;  /* 0x000000292b00720c */ /* 0x040fe20003f84070 */
[----:B------:R-:W-:Y:S01]  /*9d80*/  IMAD.MOV.U32 R47, RZ, RZ, R48 ;  /* 0x000000ffff2f7224 */ /* 0x000fe200078e0030 */
[----:B------:R-:W-:Y:S01]  /*9d90*/  IABS R48, R42 ;  /* 0x0000002a00307213 */ /* 0x000fe20000000000 */
[----:B------:R-:W-:Y:S01]  /*9da0*/  @!P1 IMAD.MOV R5, RZ, RZ, -R5 ;  /* 0x000000ffff059224 */ /* 0x000fe200078e0a05 */
[C---:B------:R-:W-:Y:S01]  /*9db0*/  ISETP.GT.U32.AND P1, PT, R43.reuse, R52, PT ;  /* 0x000000342b00720c */ /* 0x040fe20003f24070 */
[----:B------:R-:W-:Y:S01]  /*9dc0*/  IMAD R2, R43, R3, R2 ;  /* 0x000000032b027224 */ /* 0x000fe200078e0202 */
[----:B------:R-:W-:Y:S01]  /*9dd0*/  ISETP.GE.AND P5, PT, R40, RZ, PT ;  /* 0x000000ff2800720c */ /* 0x000fe20003fa6270 */
[--C-:B------:R-:W-:Y:S01]  /*9de0*/  @!P3 IMAD.IADD R4, R4, 0x1, -R43.reuse ;  /* 0x000000010404b824 */ /* 0x100fe200078e0a2b */
[----:B------:R-:W-:Y:S01]  /*9df0*/  ISETP.GE.AND P3, PT, R21, RZ, PT ;  /* 0x000000ff1500720c */ /* 0x000fe20003f66270 */
[----:B------:R-:W-:Y:S01]  /*9e00*/  @!P0 IMAD.IADD R28, R28, 0x1, -R43 ;  /* 0x000000011c1c8824 */ /* 0x000fe200078e0a2b */
[----:B------:R-:W-:Y:S01]  /*9e10*/  ISETP.GT.U32.AND P0, PT, R43, R2, PT ;  /* 0x000000022b00720c */ /* 0x000fe20003f04070 */
[----:B------:R-:W-:Y:S01]  /*9e20*/  IMAD.HI.U32 R3, R0, R48, RZ ;  /* 0x0000003000037227 */ /* 0x000fe200078e00ff */
[----:B------:R-:W-:-:S03]  /*9e30*/  ISETP.GE.AND P2, PT, R39, RZ, PT ;  /* 0x000000ff2700720c */ /* 0x000fc60003f46270 */
[----:B------:R-:W-:Y:S02]  /*9e40*/  IMAD.MOV R3, RZ, RZ, -R3 ;  /* 0x000000ffff037224 */ /* 0x000fe400078e0a03 */
[--C-:B------:R-:W-:Y:S02]  /*9e50*/  @!P4 IMAD.IADD R41, R41, 0x1, -R43.reuse ;  /* 0x000000012929c824 */ /* 0x100fe400078e0a2b */
[--C-:B------:R-:W-:Y:S02]  /*9e60*/  @!P1 IMAD.IADD R52, R52, 0x1, -R43.reuse ;  /* 0x0000000134349824 */ /* 0x100fe400078e0a2b */
[C---:B------:R-:W-:Y:S01]  /*9e70*/  IMAD R48, R43.reuse, R3, R48 ;  /* 0x000000032b307224 */ /* 0x040fe200078e0230 */
[----:B------:R-:W-:Y:S01]  /*9e80*/  IABS R32, R49 ;  /* 0x0000003100207213 */ /* 0x000fe20000000000 */
[----:B------:R-:W-:Y:S01]  /*9e90*/  @!P5 IMAD.MOV R28, RZ, RZ, -R28 ;  /* 0x000000ffff1cd224 */ /* 0x000fe200078e0a1c */
[----:B------:R-:W-:Y:S01]  /*9ea0*/  ISETP.GT.U32.AND P5, PT, R43, R52, PT ;  /* 0x000000342b00720c */ /* 0x000fe20003fa4070 */
[----:B------:R-:W-:-:S02]  /*9eb0*/  @!P0 IMAD.IADD R2, R2, 0x1, -R43 ;  /* 0x0000000102028824 */ /* 0x000fc400078e0a2b */
[----:B------:R-:W-:Y:S01]  /*9ec0*/  @!P3 IMAD.MOV R41, RZ, RZ, -R41 ;  /* 0x000000ffff29b224 */ /* 0x000fe200078e0a29 */
[C---:B------:R-:W-:Y:S01]  /*9ed0*/  ISETP.GT.U32.AND P3, PT, R43.reuse, R48, PT ;  /* 0x000000302b00720c */ /* 0x040fe20003f64070 */
[----:B------:R-:W-:Y:S01]  /*9ee0*/  IMAD.HI.U32 R3, R0, R32, RZ ;  /* 0x0000002000037227 */ /* 0x000fe200078e00ff */
[----:B------:R-:W-:-:S03]  /*9ef0*/  ISETP.GT.U32.AND P0, PT, R43, R2, PT ;  /* 0x000000022b00720c */ /* 0x000fc60003f04070 */
[----:B------:R-:W-:Y:S01]  /*9f00*/  @!P2 IMAD.MOV R4, RZ, RZ, -R4 ;  /* 0x000000ffff04a224 */ /* 0x000fe200078e0a04 */
[----:B------:R-:W-:Y:S01]  /*9f10*/  ISETP.GE.AND P2, PT, R56, RZ, PT ;  /* 0x000000ff3800720c */ /* 0x000fe20003f46270 */
[----:B------:R-:W-:Y:S01]  /*9f20*/  IMAD.MOV R3, RZ, RZ, -R3 ;  /* 0x000000ffff037224 */ /* 0x000fe200078e0a03 */
[----:B------:R-:W-:Y:S01]  /*9f30*/  IABS R21, R47 ;  /* 0x0000002f00157213 */ /* 0x000fe20000000000 */
[--C-:B------:R-:W-:Y:S02]  /*9f40*/  @!P5 IMAD.IADD R52, R52, 0x1, -R43.reuse ;  /* 0x000000013434d824 */ /* 0x100fe400078e0a2b */
[C---:B------:R-:W-:Y:S02]  /*9f50*/  IMAD R32, R43.reuse, R3, R32 ;  /* 0x000000032b207224 */ /* 0x040fe400078e0220 */
[--C-:B------:R-:W-:Y:S01]  /*9f60*/  @!P3 IMAD.IADD R48, R48, 0x1, -R43.reuse ;  /* 0x000000013030b824 */ /* 0x100fe200078e0a2b */
[----:B------:R-:W-:Y:S01]  /*9f70*/  STL [R1+0x88], R7 ;  /* 0x0000880701007387 */ /* 0x000fe20000100800 */
[----:B------:R-:W-:Y:S01]  /*9f80*/  @!P0 IMAD.IADD R2, R2, 0x1, -R43 ;  /* 0x0000000102028824 */ /* 0x000fe200078e0a2b */
[C---:B------:R-:W-:Y:S01]  /*9f90*/  ISETP.GT.U32.AND P0, PT, R43.reuse, R32, PT ;  /* 0x000000202b00720c */ /* 0x040fe20003f04070 */
[----:B------:R-:W-:Y:S01]  /*9fa0*/  @!P6 IMAD.MOV R52, RZ, RZ, -R52 ;  /* 0x000000ffff34e224 */ /* 0x000fe200078e0a34 */
[----:B------:R0:W-:Y:S01]  /*9fb0*/  STL [R1+0x84], R5 ;  /* 0x0000840501007387 */ /* 0x0001e20000100800 */
[----:B------:R-:W-:Y:S01]  /*9fc0*/  ISETP.GT.U32.AND P6, PT, R43, R48, PT ;  /* 0x000000302b00720c */ /* 0x000fe20003fc4070 */
[----:B------:R-:W-:-:S02]  /*9fd0*/  @!P2 IMAD.MOV R2, RZ, RZ, -R2 ;  /* 0x000000ffff02a224 */ /* 0x000fc400078e0a02 */
[----:B------:R1:W-:Y:S01]  /*9fe0*/  STL [R1+0x80], R4 ;  /* 0x0000800401007387 */ /* 0x0003e20000100800 */
[----:B0-----:R-:W-:-:S03]  /*9ff0*/  IMAD.HI.U32 R5, R0, R21, RZ ;  /* 0x0000001500057227 */ /* 0x001fc600078e00ff */
[----:B------:R-:W-:Y:S01]  /*a000*/  STL [R1+0x3874], R28 ;  /* 0x0038741c01007387 */ /* 0x000fe20000100800 */
[----:B------:R-:W-:-:S03]  /*a010*/  IMAD.MOV R5, RZ, RZ, -R5 ;  /* 0x000000ffff057224 */ /* 0x000fc600078e0a05 */
[----:B------:R-:W-:Y:S04]  /*a020*/  STL [R1+0x3878], R41 ;  /* 0x0038782901007387 */ /* 0x000fe80000100800 */
[----:B------:R-:W-:Y:S01]  /*a030*/  STL [R1+0x387c], R52 ;  /* 0x00387c3401007387 */ /* 0x000fe20000100800 */
[----:B------:R-:W-:-:S03]  /*a040*/  IMAD R21, R43, R5, R21 ;  /* 0x000000052b157224 */ /* 0x000fc600078e0215 */
[----:B------:R-:W-:Y:S01]  /*a050*/  STL [R1+0x3880], R2 ;  /* 0x0038800201007387 */ /* 0x000fe20000100800 */
[----:B------:R-:W-:-:S03]  /*a060*/  ISETP.GE.AND P1, PT, R49, RZ, PT ;  /* 0x000000ff3100720c */ /* 0x000fc60003f26270 */
[----:B------:R-:W2:Y:S01]  /*a070*/  LDL.LU R56, [R1+0x20c] ;  /* 0x00020c0001387983 */ /* 0x000ea20000300800 */
[----:B------:R-:W-:Y:S01]  /*a080*/  IABS R49, R45 ;  /* 0x0000002d00317213 */ /* 0x000fe20000000000 */
[--C-:B------:R-:W-:Y:S01]  /*a090*/  @!P0 IMAD.IADD R32, R32, 0x1, -R43.reuse ;  /* 0x0000000120208824 */ /* 0x100fe200078e0a2b */
[----:B------:R-:W-:Y:S01]  /*a0a0*/  ISETP.GE.AND P2, PT, R45, RZ, PT ;  /* 0x000000ff2d00720c */ /* 0x000fe20003f46270 */
[----:B------:R-:W-:Y:S01]  /*a0b0*/  @!P6 IMAD.IADD R48, R48, 0x1, -R43 ;  /* 0x000000013030e824 */ /* 0x000fe200078e0a2b */
[----:B------:R-:W3:Y:S01]  /*a0c0*/  LDL.LU R45, [R1+0x214] ;  /* 0x00021400012d7983 */ /* 0x000ee20000300800 */
[C---:B------:R-:W-:Y:S02]  /*a0d0*/  ISETP.GT.U32.AND P6, PT, R43.reuse, R21, PT ;  /* 0x000000152b00720c */ /* 0x040fe40003fc4070 */
[----:B------:R-:W-:Y:S02]  /*a0e0*/  ISETP.GT.U32.AND P0, PT, R43, R32, PT ;  /* 0x000000202b00720c */ /* 0x000fe40003f04070 */
[----:B------:R-:W-:-:S09]  /*a0f0*/  ISETP.GE.AND P4, PT, R42, RZ, PT ;  /* 0x000000ff2a00720c */ /* 0x000fd20003f86270 */
[--C-:B------:R-:W-:Y:S02]  /*a100*/  @!P6 IMAD.IADD R21, R21, 0x1, -R43.reuse ;  /* 0x000000011515e824 */ /* 0x100fe400078e0a2b */
[----:B------:R-:W-:-:S03]  /*a110*/  @!P0 IMAD.IADD R32, R32, 0x1, -R43 ;  /* 0x0000000120208824 */ /* 0x000fc600078e0a2b */
[----:B------:R-:W-:Y:S01]  /*a120*/  ISETP.GT.U32.AND P6, PT, R43, R21, PT ;  /* 0x000000152b00720c */ /* 0x000fe20003fc4070 */
[----:B------:R-:W-:Y:S01]  /*a130*/  @!P4 IMAD.MOV R48, RZ, RZ, -R48 ;  /* 0x000000ffff30c224 */ /* 0x000fe200078e0a30 */
[----:B------:R-:W-:Y:S01]  /*a140*/  ISETP.GE.AND P5, PT, R47, RZ, PT ;  /* 0x000000ff2f00720c */ /* 0x000fe20003fa6270 */
[----:B------:R-:W-:Y:S01]  /*a150*/  @!P1 IMAD.MOV R32, RZ, RZ, -R32 ;  /* 0x000000ffff209224 */ /* 0x000fe200078e0a20 */
[----:B------:R-:W-:Y:S02]  /*a160*/  IABS R11, R44 ;  /* 0x0000002c000b7213 */ /* 0x000fe40000000000 */
[----:B------:R-:W-:Y:S01]  /*a170*/  STL [R1+0x3884], R48 ;  /* 0x0038843001007387 */ /* 0x000fe20000100800 */
[----:B------:R-:W-:Y:S02]  /*a180*/  IABS R50, R53 ;  /* 0x0000003500327213 */ /* 0x000fe40000000000 */
[----:B------:R-:W-:Y:S01]  /*a190*/  ISETP.GE.AND P1, PT, R53, RZ, PT ;  /* 0x000000ff3500720c */ /* 0x000fe20003f26270 */
[----:B------:R0:W-:Y:S04]  /*a1a0*/  STL [R1+0x3888], R32 ;  /* 0x0038882001007387 */ /* 0x0001e80000100800 */
[----:B------:R-:W4:Y:S01]  /*a1b0*/  LDL.LU R53, [R1+0x218] ;  /* 0x0002180001357983 */ /* 0x000f220000300800 */
[----:B-1----:R-:W-:-:S04]  /*a1c0*/  IMAD.HI.U32 R4, R0, R11, RZ ;  /* 0x0000000b00047227 */ /* 0x002fc800078e00ff */
[----:B------:R-:W-:Y:S02]  /*a1d0*/  @!P6 IMAD.IADD R21, R21, 0x1, -R43 ;  /* 0x000000011515e824 */ /* 0x000fe400078e0a2b */
[----:B------:R-:W-:Y:S02]  /*a1e0*/  IMAD.MOV R4, RZ, RZ, -R4 ;  /* 0x000000ffff047224 */ /* 0x000fe400078e0a04 */
[----:B------:R-:W-:Y:S01]  /*a1f0*/  @!P5 IMAD.MOV R21, RZ, RZ, -R21 ;  /* 0x000000ffff15d224 */ /* 0x000fe200078e0a15 */
[----:B------:R-:W-:Y:S01]  /*a200*/  ISETP.GE.AND P3, PT, R44, RZ, PT ;  /* 0x000000ff2c00720c */ /* 0x000fe20003f66270 */
[----:B------:R-:W-:Y:S01]  /*a210*/  IMAD R11, R43, R4, R11 ;  /* 0x000000042b0b7224 */ /* 0x000fe200078e020b */
[----:B------:R-:W-:Y:S02]  /*a220*/  IABS R44, R54 ;  /* 0x00000036002c7213 */ /* 0x000fe40000000000 */
[----:B------:R-:W-:Y:S01]  /*a230*/  STL [R1+0x388c], R21 ;  /* 0x00388c1501007387 */ /* 0x000fe20000100800 */
[----:B------:R-:W-:-:S03]  /*a240*/  ISETP.GE.AND P5, PT, R54, RZ, PT ;  /* 0x000000ff3600720c */ /* 0x000fc60003fa6270 */
[----:B------:R-:W4:Y:S01]  /*a250*/  LDL.LU R54, [R1+0x21c] ;  /* 0x00021c0001367983 */ /* 0x000f220000300800 */
[----:B------:R-:W-:Y:S01]  /*a260*/  ISETP.GT.U32.AND P4, PT, R43, R11, PT ;  /* 0x0000000b2b00720c */ /* 0x000fe20003f84070 */
[----:B------:R-:W-:-:S12]  /*a270*/  IMAD.HI.U32 R4, R0, R44, RZ ;  /* 0x0000002c00047227 */ /* 0x000fd800078e00ff */
[----:B------:R-:W-:-:S05]  /*a280*/  @!P4 IMAD.IADD R11, R11, 0x1, -R43 ;  /* 0x000000010b0bc824 */ /* 0x000fca00078e0a2b */
[----:B------:R-:W-:Y:S01]  /*a290*/  ISETP.GT.U32.AND P4, PT, R43, R11, PT ;  /* 0x0000000b2b00720c */ /* 0x000fe20003f84070 */
[----:B------:R-:W-:-:S04]  /*a2a0*/  IMAD.MOV R4, RZ, RZ, -R4 ;  /* 0x000000ffff047224 */ /* 0x000fc800078e0a04 */
[----:B------:R-:W-:Y:S02]  /*a2b0*/  IMAD R44, R43, R4, R44 ;  /* 0x000000042b2c7224 */ /* 0x000fe400078e022c */
[----:B------:R-:W-:-:S06]  /*a2c0*/  IMAD.HI.U32 R3, R0, R49, RZ ;  /* 0x0000003100037227 */ /* 0x000fcc00078e00ff */
[----:B------:R-:W-:Y:S01]  /*a2d0*/  @!P4 IMAD.IADD R11, R11, 0x1, -R43 ;  /* 0x000000010b0bc824 */ /* 0x000fe200078e0a2b */
[C---:B------:R-:W-:Y:S01]  /*a2e0*/  ISETP.GT.U32.AND P4, PT, R43.reuse, R44, PT ;  /* 0x0000002c2b00720c */ /* 0x040fe20003f84070 */
[----:B------:R-:W-:Y:S02]  /*a2f0*/  IMAD.MOV R3, RZ, RZ, -R3 ;  /* 0x000000ffff037224 */ /* 0x000fe400078e0a03 */
[----:B------:R-:W-:Y:S02]  /*a300*/  IMAD.MOV.U32 R42, RZ, RZ, R46 ;  /* 0x000000ffff2a7224 */ /* 0x000fe400078e002e */
[----:B------:R-:W-:Y:S01]  /*a310*/  IMAD R49, R43, R3, R49 ;  /* 0x000000032b317224 */ /* 0x000fe200078e0231 */
[----:B------:R-:W-:Y:S01]  /*a320*/  IABS R3, R55 ;  /* 0x0000003700037213 */ /* 0x000fe20000000000 */
[----:B------:R-:W4:Y:S06]  /*a330*/  LDL.LU R46, [R1+0x220] ;  /* 0x00022000012e7983 */ /* 0x000f2c0000300800 */
[----:B------:R-:W-:Y:S01]  /*a340*/  @!P4 IMAD.IADD R44, R44, 0x1, -R43 ;  /* 0x000000012c2cc824 */ /* 0x000fe200078e0a2b */
[----:B------:R-:W-:-:S02]  /*a350*/  ISETP.GE.AND P4, PT, R55, RZ, PT ;  /* 0x000000ff3700720c */ /* 0x000fc40003f86270 */
[----:B------:R-:W4:Y:S01]  /*a360*/  LDL.LU R55, [R1+0x224] ;  /* 0x0002240001377983 */ /* 0x000f220000300800 */
[----:B------:R-:W-:Y:S01]  /*a370*/  ISETP.GT.U32.AND P0, PT, R43, R49, PT ;  /* 0x000000312b00720c */ /* 0x000fe20003f04070 */
[----:B------:R-:W-:Y:S01]  /*a380*/  IMAD.HI.U32 R5, R0, R50, RZ ;  /* 0x0000003200057227 */ /* 0x000fe200078e00ff */
[----:B------:R-:W-:Y:S01]  /*a390*/  IABS R6, R42 ;  /* 0x0000002a00067213 */ /* 0x000fe20000000000 */
[----:B------:R-:W4:Y:S02]  /*a3a0*/  LDL.LU R47, [R1+0x228] ;  /* 0x00022800012f7983 */ /* 0x000f240000300800 */
[----:B------:R-:W-:-:S08]  /*a3b0*/  IMAD.MOV R5, RZ, RZ, -R5 ;  /* 0x000000ffff057224 */ /* 0x000fd000078e0a05 */
[----:B------:R-:W-:Y:S02]  /*a3c0*/  @!P0 IMAD.IADD R49, R49, 0x1, -R43 ;  /* 0x0000000131318824 */ /* 0x000fe400078e0a2b */
[C---:B------:R-:W-:Y:S02]  /*a3d0*/  IMAD R50, R43.reuse, R5, R50 ;  /* 0x000000052b327224 */ /* 0x040fe400078e0232 */
[----:B------:R-:W-:Y:S01]  /*a3e0*/  IMAD.HI.U32 R5, R0, R3, RZ ;  /* 0x0000000300057227 */ /* 0x000fe200078e00ff */
[C---:B------:R-:W-:Y:S02]  /*a3f0*/  ISETP.GT.U32.AND P0, PT, R43.reuse, R49, PT ;  /* 0x000000312b00720c */ /* 0x040fe40003f04070 */
[----:B------:R-:W-:Y:S01]  /*a400*/  ISETP.GT.U32.AND P6, PT, R43, R50, PT ;  /* 0x000000322b00720c */ /* 0x000fe20003fc4070 */
[----:B------:R-:W-:-:S04]  /*a410*/  IMAD.MOV R5, RZ, RZ, -R5 ;  /* 0x000000ffff057224 */ /* 0x000fc800078e0a05 */
[----:B------:R-:W-:-:S06]  /*a420*/  IMAD R3, R43, R5, R3 ;  /* 0x000000052b037224 */ /* 0x000fcc00078e0203 */
[--C-:B------:R-:W-:Y:S01]  /*a430*/  @!P0 IMAD.IADD R49, R49, 0x1, -R43.reuse ;  /* 0x0000000131318824 */ /* 0x100fe200078e0a2b */
[----:B------:R-:W-:Y:S01]  /*a440*/  ISETP.GT.U32.AND P0, PT, R43, R3, PT ;  /* 0x000000032b00720c */ /* 0x000fe20003f04070 */
[----:B------:R-:W-:-:S05]  /*a450*/  @!P6 IMAD.IADD R50, R50, 0x1, -R43 ;  /* 0x000000013232e824 */ /* 0x000fca00078e0a2b */
[----:B------:R-:W-:Y:S01]  /*a460*/  ISETP.GT.U32.AND P6, PT, R43, R50, PT ;  /* 0x000000322b00720c */ /* 0x000fe20003fc4070 */
[----:B------:R-:W-:-:S06]  /*a470*/  IMAD.HI.U32 R7, R0, R6, RZ ;  /* 0x0000000600077227 */ /* 0x000fcc00078e00ff */
[----:B------:R-:W-:Y:S01]  /*a480*/  @!P0 IMAD.IADD R3, R3, 0x1, -R43 ;  /* 0x0000000103038824 */ /* 0x000fe200078e0a2b */
[----:B------:R-:W-:Y:S01]  /*a490*/  ISETP.GT.U32.AND P0, PT, R43, R44, PT ;  /* 0x0000002c2b00720c */ /* 0x000fe20003f04070 */
[----:B------:R-:W-:-:S04]  /*a4a0*/  IMAD.MOV R7, RZ, RZ, -R7 ;  /* 0x000000ffff077224 */ /* 0x000fc800078e0a07 */
[C---:B------:R-:W-:Y:S02]  /*a4b0*/  IMAD R6, R43.reuse, R7, R6 ;  /* 0x000000072b067224 */ /* 0x040fe400078e0206 */
[----:B------:R-:W-:Y:S02]  /*a4c0*/  @!P6 IMAD.IADD R50, R50, 0x1, -R43 ;  /* 0x000000013232e824 */ /* 0x000fe400078e0a2b */
[----:B------:R-:W-:Y:S01]  /*a4d0*/  @!P2 IMAD.MOV R49, RZ, RZ, -R49 ;  /* 0x000000ffff31a224 */ /* 0x000fe200078e0a31 */
[----:B------:R-:W-:-:S03]  /*a4e0*/  ISETP.GT.U32.AND P2, PT, R43, R6, PT ;  /* 0x000000062b00720c */ /* 0x000fc60003f44070 */
[----:B------:R-:W-:Y:S02]  /*a4f0*/  @!P0 IMAD.IADD R44, R44, 0x1, -R43 ;  /* 0x000000012c2c8824 */ /* 0x000fe400078e0a2b */
[----:B------:R-:W-:Y:S02]  /*a500*/  @!P3 IMAD.MOV R11, RZ, RZ, -R11 ;  /* 0x000000ffff0bb224 */ /* 0x000fe400078e0a0b */
[----:B------:R-:W-:-:S06]  /*a510*/  @!P1 IMAD.MOV R50, RZ, RZ, -R50 ;  /* 0x000000ffff329224 */ /* 0x000fcc00078e0a32 */
[----:B------:R-:W-:Y:S01]  /*a520*/  @!P2 IMAD.IADD R6, R6, 0x1, -R43 ;  /* 0x000000010606a824 */ /* 0x000fe200078e0a2b */
[----:B------:R-:W-:Y:S04]  /*a530*/  STL [R1+0x3890], R11 ;  /* 0x0038900b01007387 */ /* 0x000fe80000100800 */
[----:B------:R-:W-:Y:S01]  /*a540*/  STL [R1+0x3894], R49 ;  /* 0x0038943101007387 */ /* 0x000fe20000100800 */
[----:B------:R-:W-:-:S03]  /*a550*/  @!P5 IMAD.MOV R44, RZ, RZ, -R44 ;  /* 0x000000ffff2cd224 */ /* 0x000fc600078e0a2c */
[----:B------:R-:W-:Y:S01]  /*a560*/  STL [R1+0x3898], R50 ;  /* 0x0038983201007387 */ /* 0x000fe20000100800 */
[C---:B------:R-:W-:Y:S02]  /*a570*/  ISETP.GT.U32.AND P5, PT, R43.reuse, R6, PT ;  /* 0x000000062b00720c */ /* 0x040fe40003fa4070 */
[----:B------:R-:W-:-:S11]  /*a580*/  ISETP.GT.U32.AND P3, PT, R43, R3, PT ;  /* 0x000000032b00720c */ /* 0x000fd60003f64070 */
[--C-:B------:R-:W-:Y:S02]  /*a590*/  @!P5 IMAD.IADD R6, R6, 0x1, -R43.reuse ;  /* 0x000000010606d824 */ /* 0x100fe400078e0a2b */
[----:B------:R-:W-:Y:S01]  /*a5a0*/  @!P3 IMAD.IADD R3, R3, 0x1, -R43 ;  /* 0x000000010303b824 */ /* 0x000fe200078e0a2b */
[----:B------:R-:W-:-:S03]  /*a5b0*/  ISETP.GE.AND P3, PT, R42, RZ, PT ;  /* 0x000000ff2a00720c */ /* 0x000fc60003f66270 */
[----:B------:R-:W-:Y:S01]  /*a5c0*/  @!P4 IMAD.MOV R3, RZ, RZ, -R3 ;  /* 0x000000ffff03c224 */ /* 0x000fe200078e0a03 */
[----:B--2---:R-:W-:Y:S02]  /*a5d0*/  IABS R17, R56 ;  /* 0x0000003800117213 */ /* 0x004fe40000000000 */
[----:B---3--:R-:W-:-:S03]  /*a5e0*/  IABS R4, R45 ;  /* 0x0000002d00047213 */ /* 0x008fc60000000000 */
[----:B------:R-:W-:-:S04]  /*a5f0*/  IMAD.HI.U32 R8, R0, R17, RZ ;  /* 0x0000001100087227 */ /* 0x000fc800078e00ff */
[----:B------:R-:W-:Y:S02]  /*a600*/  IMAD.MOV R8, RZ, RZ, -R8 ;  /* 0x000000ffff087224 */ /* 0x000fe400078e0a08 */
[----:B------:R-:W-:-:S04]  /*a610*/  IMAD.HI.U32 R5, R0, R4, RZ ;  /* 0x0000000400057227 */ /* 0x000fc800078e00ff */
[----:B------:R-:W-:Y:S02]  /*a620*/  IMAD R17, R43, R8, R17 ;  /* 0x000000082b117224 */ /* 0x000fe400078e0211 */
[----:B------:R-:W-:-:S03]  /*a630*/  IMAD.MOV R5, RZ, RZ, -R5 ;  /* 0x000000ffff057224 */ /* 0x000fc600078e0a05 */
[C---:B------:R-:W-:Y:S01]  /*a640*/  ISETP.GT.U32.AND P6, PT, R43.reuse, R17, PT ;  /* 0x000000112b00720c */ /* 0x040fe20003fc4070 */
[----:B------:R-:W-:-:S05]  /*a650*/  IMAD R4, R43, R5, R4 ;  /* 0x000000052b047224 */ /* 0x000fca00078e0204 */
[----:B------:R-:W-:-:S07]  /*a660*/  ISETP.GT.U32.AND P0, PT, R43, R4, PT ;  /* 0x000000042b00720c */ /* 0x000fce0003f04070 */
[----:B------:R-:W-:Y:S01]  /*a670*/  @!P6 IMAD.IADD R17, R17, 0x1, -R43 ;  /* 0x000000011111e824 */ /* 0x000fe200078e0a2b */
[----:B----4-:R-:W-:-:S04]  /*a680*/  IABS R7, R53 ;  /* 0x0000003500077213 */ /* 0x010fc80000000000 */
[----:B------:R-:W-:Y:S01]  /*a690*/  ISETP.GT.U32.AND P2, PT, R43, R17, PT ;  /* 0x000000112b00720c */ /* 0x000fe20003f44070 */
[----:B------:R-:W-:Y:S02]  /*a6a0*/  @!P0 IMAD.IADD R4, R4, 0x1, -R43 ;  /* 0x0000000104048824 */ /* 0x000fe400078e0a2b */
[----:B------:R-:W-:-:S03]  /*a6b0*/  IMAD.HI.U32 R5, R0, R7, RZ ;  /* 0x0000000700057227 */ /* 0x000fc600078e00ff */
[----:B------:R-:W-:Y:S01]  /*a6c0*/  ISETP.GT.U32.AND P0, PT, R43, R4, PT ;  /* 0x000000042b00720c */ /* 0x000fe20003f04070 */
[----:B------:R-:W-:Y:S01]  /*a6d0*/  IMAD.MOV R5, RZ, RZ, -R5 ;  /* 0x000000ffff057224 */ /* 0x000fe200078e0a05 */
[----:B------:R-:W-:Y:S02]  /*a6e0*/  ISETP.GE.AND P6, PT, R45, RZ, PT ;  /* 0x000000ff2d00720c */ /* 0x000fe40003fc6270 */
[----:B------:R-:W2:Y:S01]  /*a6f0*/  LDL.LU R45, [R1+0x22c] ;  /* 0x00022c00012d7983 */ /* 0x000ea20000300800 */
[----:B------:R-:W-:Y:S02]  /*a700*/  IMAD R7, R43, R5, R7 ;  /* 0x000000052b077224 */ /* 0x000fe400078e0207 */
[----:B------:R-:W-:Y:S01]  /*a710*/  @!P2 IMAD.IADD R17, R17, 0x1, -R43 ;  /* 0x000000011111a824 */ /* 0x000fe200078e0a2b */
[----:B------:R-:W-:Y:S02]  /*a720*/  IABS R9, R54 ;  /* 0x0000003600097213 */ /* 0x000fe40000000000 */
[----:B------:R-:W-:-:S03]  /*a730*/  ISETP.GT.U32.AND P2, PT, R43, R7, PT ;  /* 0x000000072b00720c */ /* 0x000fc60003f44070 */
[----:B------:R-:W-:Y:S01]  /*a740*/  IMAD.HI.U32 R5, R0, R9, RZ ;  /* 0x0000000900057227 */ /* 0x000fe200078e00ff */
[----:B------:R-:W-:Y:S03]  /*a750*/  STL [R1+0x389c], R44 ;  /* 0x00389c2c01007387 */ /* 0x000fe60000100800 */
[----:B------:R-:W-:Y:S01]  /*a760*/  @!P0 IMAD.IADD R4, R4, 0x1, -R43 ;  /* 0x0000000104048824 */ /* 0x000fe200078e0a2b */
[----:B------:R-:W-:Y:S01]  /*a770*/  ISETP.GE.AND P0, PT, R53, RZ, PT ;  /* 0x000000ff3500720c */ /* 0x000fe20003f06270 */
[----:B------:R-:W-:Y:S01]  /*a780*/  IMAD.MOV R5, RZ, RZ, -R5 ;  /* 0x000000ffff057224 */ /* 0x000fe200078e0a05 */
[----:B------:R-:W3:Y:S03]  /*a790*/  LDL.LU R53, [R1+0x230] ;  /* 0x0002300001357983 */ /* 0x000ee60000300800 */
[----:B------:R-:W-:-:S02]  /*a7a0*/  IMAD R9, R43, R5, R9 ;  /* 0x000000052b097224 */ /* 0x000fc400078e0209 */
[----:B------:R-:W-:Y:S01]  /*a7b0*/  @!P2 IMAD.IADD R7, R7, 0x1, -R43 ;  /* 0x000000010707a824 */ /* 0x000fe200078e0a2b */
[----:B------:R-:W-:Y:S02]  /*a7c0*/  ISETP.GE.AND P2, PT, R54, RZ, PT ;  /* 0x000000ff3600720c */ /* 0x000fe40003f46270 */
[C---:B------:R-:W-:Y:S01]  /*a7d0*/  ISETP.GT.U32.AND P5, PT, R43.reuse, R9, PT ;  /* 0x000000092b00720c */ /* 0x040fe20003fa4070 */
[----:B------:R-:W4:Y:S01]  /*a7e0*/  LDL.LU R54, [R1+0x234] ;  /* 0x0002340001367983 */ /* 0x000f220000300800 */
[----:B------:R-:W-:Y:S02]  /*a7f0*/  ISETP.GE.AND P1, PT, R56, RZ, PT ;  /* 0x000000ff3800720c */ /* 0x000fe40003f26270 */
[----:B------:R-:W-:-:S09]  /*a800*/  ISETP.GT.U32.AND P4, PT, R43, R7, PT ;  /* 0x000000072b00720c */ /* 0x000fd20003f84070 */
[----:B------:R-:W-:-:S05]  /*a810*/  @!P5 IMAD.IADD R9, R9, 0x1, -R43 ;  /* 0x000000010909d824 */ /* 0x000fca00078e0a2b */
[----:B------:R-:W-:Y:S01]  /*a820*/  ISETP.GT.U32.AND P5, PT, R43, R9, PT ;  /* 0x000000092b00720c */ /* 0x000fe20003fa4070 */
[----:B------:R-:W-:Y:S02]  /*a830*/  @!P1 IMAD.MOV R17, RZ, RZ, -R17 ;  /* 0x000000ffff119224 */ /* 0x000fe400078e0a11 */
[----:B------:R-:W-:Y:S02]  /*a840*/  @!P3 IMAD.MOV R6, RZ, RZ, -R6 ;  /* 0x000000ffff06b224 */ /* 0x000fe400078e0a06 */
[----:B------:R-:W-:Y:S01]  /*a850*/  @!P6 IMAD.MOV R4, RZ, RZ, -R4 ;  /* 0x000000ffff04e224 */ /* 0x000fe200078e0a04 */
[----:B------:R-:W-:Y:S01]  /*a860*/  STL [R1+0x38a0], R3 ;  /* 0x0038a00301007387 */ /* 0x000fe20000100800 */
[----:B------:R-:W-:Y:S01]  /*a870*/  @!P4 IMAD.IADD R7, R7, 0x1, -R43 ;  /* 0x000000010707c824 */ /* 0x000fe200078e0a2b */
[----:B------:R-:W-:Y:S02]  /*a880*/  IABS R12, R46 ;  /* 0x0000002e000c7213 */ /* 0x000fe40000000000 */
[----:B------:R-:W-:Y:S01]  /*a890*/  STL [R1+0x38a4], R17 ;  /* 0x0038a41101007387 */ /* 0x000fe20000100800 */
[----:B------:R-:W-:-:S02]  /*a8a0*/  ISETP.GE.AND P4, PT, R46, RZ, PT ;  /* 0x000000ff2e00720c */ /* 0x000fc40003f86270 */
[----:B------:R-:W-:Y:S01]  /*a8b0*/  @!P5 IMAD.IADD R9, R9, 0x1, -R43 ;  /* 0x000000010909d824 */ /* 0x000fe200078e0a2b */
[----:B------:R-:W-:Y:S01]  /*a8c0*/  STL [R1+0x38a8], R6 ;  /* 0x0038a80601007387 */ /* 0x000fe20000100800 */
[----:B------:R-:W-:Y:S02]  /*a8d0*/  IABS R14, R55 ;  /* 0x00000037000e7213 */ /* 0x000fe40000000000 */
[----:B------:R-:W-:Y:S01]  /*a8e0*/  ISETP.GE.AND P5, PT, R55, RZ, PT ;  /* 0x000000ff3700720c */ /* 0x000fe20003fa6270 */
[----:B------:R1:W-:Y:S04]  /*a8f0*/  STL [R1+0x38ac], R4 ;  /* 0x0038ac0401007387 */ /* 0x0003e80000100800 */
[----:B------:R-:W4:Y:S04]  /*a900*/  LDL.LU R46, [R1+0x238] ;  /* 0x00023800012e7983 */ /* 0x000f280000300800 */
[----:B------:R-:W4:Y:S01]  /*a910*/  LDL.LU R55, [R1+0x23c] ;  /* 0x00023c0001377983 */ /* 0x000f220000300800 */
[----:B------:R-:W-:-:S04]  /*a920*/  IMAD.HI.U32 R10, R0, R12, RZ ;  /* 0x0000000c000a7227 */ /* 0x000fc800078e00ff */
[----:B------:R-:W-:-:S04]  /*a930*/  IMAD.HI.U32 R8, R0, R14, RZ ;  /* 0x0000000e00087227 */ /* 0x000fc800078e00ff */
[----:B------:R-:W-:Y:S02]  /*a940*/  IMAD.MOV R10, RZ, RZ, -R10 ;  /* 0x000000ffff0a7224 */ /* 0x000fe400078e0a0a */
[----:B------:R-:W-:Y:S02]  /*a950*/  IMAD.MOV R8, RZ, RZ, -R8 ;  /* 0x000000ffff087224 */ /* 0x000fe400078e0a08 */
[C---:B------:R-:W-:Y:S02]  /*a960*/  IMAD R12, R43.reuse, R10, R12 ;  /* 0x0000000a2b0c7224 */ /* 0x040fe400078e020c */
[----:B------:R-:W-:-:S03]  /*a970*/  IMAD R14, R43, R8, R14 ;  /* 0x000000082b0e7224 */ /* 0x000fc600078e020e */
[C---:B------:R-:W-:Y:S02]  /*a980*/  ISETP.GT.U32.AND P1, PT, R43.reuse, R12, PT ;  /* 0x0000000c2b00720c */ /* 0x040fe40003f24070 */
[----:B------:R-:W-:Y:S02]  /*a990*/  ISETP.GT.U32.AND P3, PT, R43, R14, PT ;  /* 0x0000000e2b00720c */ /* 0x000fe40003f64070 */
[----:B------:R-:W-:-:S09]  /*a9a0*/  IABS R18, R47 ;  /* 0x0000002f00127213 */ /* 0x000fd20000000000 */
[--C-:B------:R-:W-:Y:S02]  /*a9b0*/  @!P1 IMAD.IADD R12, R12, 0x1, -R43.reuse ;  /* 0x000000010c0c9824 */ /* 0x100fe400078e0a2b */
[----:B------:R-:W-:-:S03]  /*a9c0*/  @!P3 IMAD.IADD R14, R14, 0x1, -R43 ;  /* 0x000000010e0eb824 */ /* 0x000fc600078e0a2b */
[----:B------:R-:W-:Y:S01]  /*a9d0*/  ISETP.GT.U32.AND P3, PT, R43, R12, PT ;  /* 0x0000000c2b00720c */ /* 0x000fe20003f64070 */
[----:B------:R-:W-:Y:S01]  /*a9e0*/  IMAD.HI.U32 R5, R0, R18, RZ ;  /* 0x0000001200057227 */ /* 0x000fe200078e00ff */
[----:B------:R-:W-:Y:S02]  /*a9f0*/  ISETP.GE.AND P1, PT, R47, RZ, PT ;  /* 0x000000ff2f00720c */ /* 0x000fe40003f26270 */
[----:B------:R-:W4:Y:S01]  /*aa00*/  LDL.LU R47, [R1+0x240] ;  /* 0x00024000012f7983 */ /* 0x000f220000300800 */
[----:B------:R-:W-:Y:S02]  /*aa10*/  @!P0 IMAD.MOV R7, RZ, RZ, -R7 ;  /* 0x000000ffff078224 */ /* 0x000fe400078e0a07 */
[----:B------:R-:W-:Y:S02]  /*aa20*/  IMAD.MOV R5, RZ, RZ, -R5 ;  /* 0x000000ffff057224 */ /* 0x000fe400078e0a05 */
[----:B------:R-:W-:Y:S01]  /*aa30*/  @!P2 IMAD.MOV R9, RZ, RZ, -R9 ;  /* 0x000000ffff09a224 */ /* 0x000fe200078e0a09 */
[----:B------:R-:W-:Y:S01]  /*aa40*/  STL [R1+0x38b0], R7 ;  /* 0x0038b00701007387 */ /* 0x000fe20000100800 */
[----:B------:R-:W-:-:S02]  /*aa50*/  IMAD R18, R43, R5, R18 ;  /* 0x000000052b127224 */ /* 0x000fc400078e0212 */
[----:B------:R-:W-:Y:S01]  /*aa60*/  @!P3 IMAD.IADD R12, R12, 0x1, -R43 ;  /* 0x000000010c0cb824 */ /* 0x000fe200078e0a2b */
[----:B------:R-:W-:Y:S02]  /*aa70*/  STL [R1+0x38b4], R9 ;  /* 0x0038b40901007387 */ /* 0x000fe40000100800 */
[----:B------:R-:W-:-:S13]  /*aa80*/  ISETP.GT.U32.AND P6, PT, R43, R18, PT ;  /* 0x000000122b00720c */ /* 0x000fda0003fc4070 */
[----:B------:R-:W-:Y:S01]  /*aa90*/  @!P6 IMAD.IADD R18, R18, 0x1, -R43 ;  /* 0x000000011212e824 */ /* 0x000fe200078e0a2b */
[----:B------:R-:W-:-:S04]  /*aaa0*/  ISETP.GT.U32.AND P6, PT, R43, R14, PT ;  /* 0x0000000e2b00720c */ /* 0x000fc80003fc4070 */
[----:B------:R-:W-:-:S09]  /*aab0*/  ISETP.GT.U32.AND P0, PT, R43, R18, PT ;  /* 0x000000122b00720c */ /* 0x000fd20003f04070 */
[----:B------:R-:W-:-:S04]  /*aac0*/  @!P6 IMAD.IADD R14, R14, 0x1, -R43 ;  /* 0x000000010e0ee824 */ /* 0x000fc800078e0a2b */
[----:B------:R-:W-:Y:S02]  /*aad0*/  @!P5 IMAD.MOV R14, RZ, RZ, -R14 ;  /* 0x000000ffff0ed224 */ /* 0x000fe400078e0a0e */
[----:B------:R-:W-:Y:S02]  /*aae0*/  @!P0 IMAD.IADD R18, R18, 0x1, -R43 ;  /* 0x0000000112128824 */ /* 0x000fe400078e0a2b */
[----:B------:R-:W-:Y:S02]  /*aaf0*/  @!P4 IMAD.MOV R12, RZ, RZ, -R12 ;  /* 0x000000ffff0cc224 */ /* 0x000fe400078e0a0c */
[----:B------:R-:W-:Y:S01]  /*ab00*/  @!P1 IMAD.MOV R18, RZ, RZ, -R18 ;  /* 0x000000ffff129224 */ /* 0x000fe200078e0a12 */
[----:B--2---:R-:W-:Y:S02]  /*ab10*/  IABS R22, R45 ;  /* 0x0000002d00167213 */ /* 0x004fe40000000000 */
[----:B------:R-:W-:Y:S02]  /*ab20*/  ISETP.GE.AND P3, PT, R45, RZ, PT ;  /* 0x000000ff2d00720c */ /* 0x000fe40003f66270 */
[----:B------:R-:W2:Y:S01]  /*ab30*/  LDL.LU R45, [R1+0x244] ;  /* 0x00024400012d7983 */ /* 0x000ea20000300800 */
[----:B------:R-:W-:Y:S01]  /*ab40*/  IMAD.HI.U32 R8, R0, R22, RZ ;  /* 0x0000001600087227 */ /* 0x000fe200078e00ff */
[----:B---3--:R-:W-:-:S05]  /*ab50*/  IABS R24, R53 ;  /* 0x0000003500187213 */ /* 0x008fca0000000000 */
[----:B------:R-:W-:Y:S01]  /*ab60*/  IMAD.HI.U32 R5, R0, R24, RZ ;  /* 0x0000001800057227 */ /* 0x000fe200078e00ff */
[----:B----4-:R-:W-:-:S03]  /*ab70*/  IABS R26, R54 ;  /* 0x00000036001a7213 */ /* 0x010fc60000000000 */
[----:B------:R-:W-:Y:S02]  /*ab80*/  IMAD.MOV R5, RZ, RZ, -R5 ;  /* 0x000000ffff057224 */ /* 0x000fe400078e0a05 */
[----:B------:R-:W-:Y:S02]  /*ab90*/  IMAD.MOV R8, RZ, RZ, -R8 ;  /* 0x000000ffff087224 */ /* 0x000fe400078e0a08 */
[----:B------:R-:W-:Y:S02]  /*aba0*/  IMAD R24, R43, R5, R24 ;  /* 0x000000052b187224 */ /* 0x000fe400078e0218 */
[----:B------:R-:W-:-:S04]  /*abb0*/  IMAD.HI.U32 R5, R0, R26, RZ ;  /* 0x0000001a00057227 */ /* 0x000fc800078e00ff */
[----:B------:R-:W-:Y:S02]  /*abc0*/  IMAD R22, R43, R8, R22 ;  /* 0x000000082b167224 */ /* 0x000fe400078e0216 */
[----:B------:R-:W-:-:S03]  /*abd0*/  IMAD.MOV R5, RZ, RZ, -R5 ;  /* 0x000000ffff057224 */ /* 0x000fc600078e0a05 */
[C---:B------:R-:W-:Y:S01]  /*abe0*/  ISETP.GT.U32.AND P2, PT, R43.reuse, R22, PT ;  /* 0x000000162b00720c */ /* 0x040fe20003f44070 */
[----:B------:R-:W-:-:S05]  /*abf0*/  IMAD R26, R43, R5, R26 ;  /* 0x000000052b1a7224 */ /* 0x000fca00078e021a */
[----:B------:R-:W-:Y:S02]  /*ac00*/  ISETP.GT.U32.AND P5, PT, R43, R26, PT ;  /* 0x0000001a2b00720c */ /* 0x000fe40003fa4070 */
[----:B------:R-:W-:Y:S02]  /*ac10*/  ISETP.GE.AND P6, PT, R53, RZ, PT ;  /* 0x000000ff3500720c */ /* 0x000fe40003fc6270 */
[----:B------:R-:W3:Y:S03]  /*ac20*/  LDL.LU R53, [R1+0x248] ;  /* 0x0002480001357983 */ /* 0x000ee60000300800 */
[--C-:B------:R-:W-:Y:S01]  /*ac30*/  @!P2 IMAD.IADD R22, R22, 0x1, -R43.reuse ;  /* 0x000000011616a824 */ /* 0x100fe200078e0a2b */
[----:B------:R-:W-:Y:S02]  /*ac40*/  ISETP.GE.AND P2, PT, R54, RZ, PT ;  /* 0x000000ff3600720c */ /* 0x000fe40003f46270 */
[----:B------:R-:W4:Y:S03]  /*ac50*/  LDL.LU R54, [R1+0x24c] ;  /* 0x00024c0001367983 */ /* 0x000f260000300800 */
[----:B------:R-:W-:Y:S01]  /*ac60*/  @!P5 IMAD.IADD R26, R26, 0x1, -R43 ;  /* 0x000000011a1ad824 */ /* 0x000fe200078e0a2b */
[----:B------:R-:W-:Y:S04]  /*ac70*/  STL [R1+0x38b8], R12 ;  /* 0x0038b80c01007387 */ /* 0x000fe80000100800 */
[----:B------:R-:W-:Y:S01]  /*ac80*/  STL [R1+0x38bc], R14 ;  /* 0x0038bc0e01007387 */ /* 0x000fe20000100800 */
[----:B------:R-:W-:-:S03]  /*ac90*/  IABS R35, R55 ;  /* 0x0000003700237213 */ /* 0x000fc60000000000 */
[----:B------:R-:W-:Y:S01]  /*aca0*/  STL [R1+0x38c0], R18 ;  /* 0x0038c01201007387 */ /* 0x000fe20000100800 */
[----:B------:R-:W-:-:S03]  /*acb0*/  ISETP.GE.AND P5, PT, R55, RZ, PT ;  /* 0x000000ff3700720c */ /* 0x000fc60003fa6270 */
[----:B------:R-:W4:Y:S01]  /*acc0*/  LDL.LU R55, [R1+0x250] ;  /* 0x0002500001377983 */ /* 0x000f220000300800 */
[C---:B------:R-:W-:Y:S02]  /*acd0*/  ISETP.GT.U32.AND P0, PT, R43.reuse, R24, PT ;  /* 0x000000182b00720c */ /* 0x040fe40003f04070 */
[----:B------:R-:W-:Y:S02]  /*ace0*/  IABS R30, R46 ;  /* 0x0000002e001e7213 */ /* 0x000fe40000000000 */
[----:B------:R-:W-:-:S03]  /*acf0*/  ISETP.GT.U32.AND P4, PT, R43, R22, PT ;  /* 0x000000162b00720c */ /* 0x000fc60003f84070 */
[----:B------:R-:W-:-:S06]  /*ad00*/  IMAD.HI.U32 R5, R0, R30, RZ ;  /* 0x0000001e00057227 */ /* 0x000fcc00078e00ff */
[----:B------:R-:W-:Y:S02]  /*ad10*/  @!P0 IMAD.IADD R24, R24, 0x1, -R43 ;  /* 0x0000000118188824 */ /* 0x000fe400078e0a2b */
[----:B------:R-:W-:-:S03]  /*ad20*/  IMAD.HI.U32 R8, R0, R35, RZ ;  /* 0x0000002300087227 */ /* 0x000fc600078e00ff */
[C---:B------:R-:W-:Y:S01]  /*ad30*/  ISETP.GT.U32.AND P0, PT, R43.reuse, R24, PT ;  /* 0x000000182b00720c */ /* 0x040fe20003f04070 */
[----:B------:R-:W-:Y:S02]  /*ad40*/  IMAD.MOV R5, RZ, RZ, -R5 ;  /* 0x000000ffff057224 */ /* 0x000fe400078e0a05 */
[----:B------:R-:W-:Y:S02]  /*ad50*/  IMAD.MOV R8, RZ, RZ, -R8 ;  /* 0x000000ffff087224 */ /* 0x000fe400078e0a08 */
[C---:B------:R-:W-:Y:S02]  /*ad60*/  IMAD R30, R43.reuse, R5, R30 ;  /* 0x000000052b1e7224 */ /* 0x040fe400078e021e */
[C---:B------:R-:W-:Y:S02]  /*ad70*/  IMAD R35, R43.reuse, R8, R35 ;  /* 0x000000082b237224 */ /* 0x040fe400078e0223 */
[----:B------:R-:W-:Y:S01]  /*ad80*/  @!P4 IMAD.IADD R22, R22, 0x1, -R43 ;  /* 0x000000011616c824 */ /* 0x000fe200078e0a2b */
[----:B------:R-:W-:-:S03]  /*ad90*/  ISETP.GT.U32.AND P4, PT, R43, R30, PT ;  /* 0x0000001e2b00720c */ /* 0x000fc60003f84070 */
[----:B------:R-:W-:Y:S01]  /*ada0*/  @!P0 IMAD.IADD R24, R24, 0x1, -R43 ;  /* 0x0000000118188824 */ /* 0x000fe200078e0a2b */
[----:B------:R-:W-:Y:S02]  /*adb0*/  ISETP.GT.U32.AND P0, PT, R43, R35, PT ;  /* 0x000000232b00720c */ /* 0x000fe40003f04070 */
[----:B------:R-:W-:-:S05]  /*adc0*/  IABS R38, R47 ;  /* 0x0000002f00267213 */ /* 0x000fca0000000000 */
[----:B------:R-:W-:-:S04]  /*add0*/  IMAD.HI.U32 R5, R0, R38, RZ ;  /* 0x0000002600057227 */ /* 0x000fc800078e00ff */
[----:B------:R-:W-:Y:S02]  /*ade0*/  @!P4 IMAD.IADD R30, R30, 0x1, -R43 ;  /* 0x000000011e1ec824 */ /* 0x000fe400078e0a2b */
[----:B------:R-:W-:Y:S02]  /*adf0*/  IMAD.MOV R5, RZ, RZ, -R5 ;  /* 0x000000ffff057224 */ /* 0x000fe400078e0a05 */
[----:B------:R-:W-:Y:S01]  /*ae00*/  @!P0 IMAD.IADD R35, R35, 0x1, -R43 ;  /* 0x0000000123238824 */ /* 0x000fe200078e0a2b */
[C---:B------:R-:W-:Y:S01]  /*ae10*/  ISETP.GT.U32.AND P0, PT, R43.reuse, R30, PT ;  /* 0x0000001e2b00720c */ /* 0x040fe20003f04070 */
[C---:B------:R-:W-:Y:S01]  /*ae20*/  IMAD R38, R43.reuse, R5, R38 ;  /* 0x000000052b267224 */ /* 0x040fe200078e0226 */
[----:B------:R-:W-:Y:S01]  /*ae30*/  ISETP.GT.U32.AND P4, PT, R43, R26, PT ;  /* 0x0000001a2b00720c */ /* 0x000fe20003f84070 */
[----:B------:R-:W-:-:S10]  /*ae40*/  @!P3 IMAD.MOV R22, RZ, RZ, -R22 ;  /* 0x000000ffff16b224 */ /* 0x000fd400078e0a16 */
[--C-:B------:R-:W-:Y:S01]  /*ae50*/  @!P0 IMAD.IADD R30, R30, 0x1, -R43.reuse ;  /* 0x000000011e1e8824 */ /* 0x100fe200078e0a2b */
[C---:B------:R-:W-:Y:S01]  /*ae60*/  ISETP.GT.U32.AND P3, PT, R43.reuse, R35, PT ;  /* 0x000000232b00720c */ /* 0x040fe20003f64070 */
[--C-:B------:R-:W-:Y:S01]  /*ae70*/  @!P4 IMAD.IADD R26, R26, 0x1, -R43.reuse ;  /* 0x000000011a1ac824 */ /* 0x100fe200078e0a2b */
[----:B------:R-:W-:Y:S01]  /*ae80*/  ISETP.GE.AND P1, PT, R46, RZ, PT ;  /* 0x000000ff2e00720c */ /* 0x000fe20003f26270 */
[----:B------:R-:W-:Y:S01]  /*ae90*/  @!P6 IMAD.MOV R24, RZ, RZ, -R24 ;  /* 0x000000ffff18e224 */ /* 0x000fe200078e0a18 */
[----:B------:R-:W-:Y:S01]  /*aea0*/  ISETP.GT.U32.AND P6, PT, R43, R38, PT ;  /* 0x000000262b00720c */ /* 0x000fe20003fc4070 */
[----:B------:R-:W-:Y:S01]  /*aeb0*/  @!P2 IMAD.MOV R26, RZ, RZ, -R26 ;  /* 0x000000ffff1aa224 */ /* 0x000fe200078e0a1a */
[----:B------:R-:W-:Y:S07]  /*aec0*/  STL [R1+0x38c4], R22 ;  /* 0x0038c41601007387 */ /* 0x000fee0000100800 */
[----:B------:R-:W-:Y:S01]  /*aed0*/  @!P3 IMAD.IADD R35, R35, 0x1, -R43 ;  /* 0x000000012323b824 */ /* 0x000fe200078e0a2b */
[----:B------:R-:W-:Y:S01]  /*aee0*/  STL [R1+0x38c8], R24 ;  /* 0x0038c81801007387 */ /* 0x000fe20000100800 */
[----:B------:R-:W-:-:S02]  /*aef0*/  @!P1 IMAD.MOV R30, RZ, RZ, -R30 ;  /* 0x000000ffff1e9224 */ /* 0x000fc400078e0a1e */
[----:B------:R-:W-:Y:S01]  /*af00*/  @!P5 IMAD.MOV R35, RZ, RZ, -R35 ;  /* 0x000000ffff23d224 */ /* 0x000fe200078e0a23 */
[----:B------:R-:W4:Y:S01]  /*af10*/  LDL.LU R56, [R1+0x254] ;  /* 0x0002540001387983 */ /* 0x000f220000300800 */
[----:B------:R-:W-:Y:S01]  /*af20*/  @!P6 IMAD.IADD R38, R38, 0x1, -R43 ;  /* 0x000000012626e824 */ /* 0x000fe200078e0a2b */
[----:B------:R-:W-:Y:S02]  /*af30*/  ISETP.GE.AND P4, PT, R47, RZ, PT ;  /* 0x000000ff2f00720c */ /* 0x000fe40003f86270 */
[----:B--2---:R-:W-:-:S05]  /*af40*/  IABS R40, R45 ;  /* 0x0000002d00287213 */ /* 0x004fca0000000000 */
[----:B------:R-:W-:-:S04]  /*af50*/  IMAD.HI.U32 R5, R0, R40, RZ ;  /* 0x0000002800057227 */ /* 0x000fc800078e00ff */
[----:B------:R-:W-:-:S04]  /*af60*/  IMAD.MOV R5, RZ, RZ, -R5 ;  /* 0x000000ffff057224 */ /* 0x000fc800078e0a05 */
[----:B------:R-:W-:-:S05]  /*af70*/  IMAD R40, R43, R5, R40 ;  /* 0x000000052b287224 */ /* 0x000fca00078e0228 */
[----:B------:R-:W-:-:S13]  /*af80*/  ISETP.GT.U32.AND P0, PT, R43, R40, PT ;  /* 0x000000282b00720c */ /* 0x000fda0003f04070 */
[----:B------:R-:W-:-:S05]  /*af90*/  @!P0 IMAD.IADD R40, R40, 0x1, -R43 ;  /* 0x0000000128288824 */ /* 0x000fca00078e0a2b */
[----:B------:R-:W-:Y:S02]  /*afa0*/  ISETP.GT.U32.AND P2, PT, R43, R40, PT ;  /* 0x000000282b00720c */ /* 0x000fe40003f44070 */
[----:B------:R-:W-:Y:S02]  /*afb0*/  ISETP.GE.AND P3, PT, R45, RZ, PT ;  /* 0x000000ff2d00720c */ /* 0x000fe40003f66270 */
[----:B------:R-:W2:Y:S04]  /*afc0*/  LDL.LU R45, [R1+0x258] ;  /* 0x00025800012d7983 */ /* 0x000ea80000300800 */
[----:B------:R-:W-:Y:S04]  /*afd0*/  STL [R1+0x38cc], R26 ;  /* 0x0038cc1a01007387 */ /* 0x000fe80000100800 */
[----:B------:R-:W-:Y:S01]  /*afe0*/  STL [R1+0x38d0], R30 ;  /* 0x0038d01e01007387 */ /* 0x000fe20000100800 */
[----:B---3--:R-:W-:Y:S01]  /*aff0*/  IABS R42, R53 ;  /* 0x00000035002a7213 */ /* 0x008fe20000000000 */
[----:B------:R-:W-:Y:S01]  /*b000*/  @!P2 IMAD.IADD R40, R40, 0x1, -R43 ;  /* 0x000000012828a824 */ /* 0x000fe200078e0a2b */
[----:B------:R-:W-:Y:S01]  /*b010*/  ISETP.GE.AND P6, PT, R53, RZ, PT ;  /* 0x000000ff3500720c */ /* 0x000fe20003fc6270 */
[----:B------:R-:W-:Y:S04]  /*b020*/  STL [R1+0x38d4], R35 ;  /* 0x0038d42301007387 */ /* 0x000fe80000100800 */
[----:B------:R-:W3:Y:S01]  /*b030*/  LDL.LU R53, [R1+0x25c] ;  /* 0x00025c0001357983 */ /* 0x000ee20000300800 */
[----:B----4-:R-:W-:-:S02]  /*b040*/  IABS R47, R55 ;  /* 0x00000037002f7213 */ /* 0x010fc40000000000 */
[----:B------:R-:W-:Y:S02]  /*b050*/  ISETP.GE.AND P2, PT, R55, RZ, PT ;  /* 0x000000ff3700720c */ /* 0x000fe40003f46270 */
[----:B------:R-:W4:Y:S01]  /*b060*/  LDL.LU R55, [R1+0x260] ;  /* 0x0002600001377983 */ /* 0x000f220000300800 */
[----:B------:R-:W-:Y:S02]  /*b070*/  ISETP.GT.U32.AND P0, PT, R43, R38, PT ;  /* 0x000000262b00720c */ /* 0x000fe40003f04070 */
[----:B------:R-:W-:-:S11]  /*b080*/  IABS R46, R54 ;  /* 0x00000036002e7213 */ /* 0x000fd60000000000 */
[----:B------:R-:W-:-:S04]  /*b090*/  @!P0 IMAD.IADD R38, R38, 0x1, -R43 ;  /* 0x0000000126268824 */ /* 0x000fc800078e0a2b */
[----:B------:R-:W-:Y:S02]  /*b0a0*/  @!P4 IMAD.MOV R38, RZ, RZ, -R38 ;  /* 0x000000ffff26c224 */ /* 0x000fe400078e0a26 */
[----:B------:R-:W-:-:S03]  /*b0b0*/  IMAD.HI.U32 R5, R0, R46, RZ ;  /* 0x0000002e00057227 */ /* 0x000fc600078e00ff */
[----:B------:R-:W-:Y:S01]  /*b0c0*/  STL [R1+0x38d8], R38 ;  /* 0x0038d82601007387 */ /* 0x000fe20000100800 */
[----:B------:R-:W-:-:S03]  /*b0d0*/  IMAD.HI.U32 R8, R0, R42, RZ ;  /* 0x0000002a00087227 */ /* 0x000fc600078e00ff */
[----:B------:R-:W4:Y:S01]  /*b0e0*/  LDL.LU R39, [R1+0x264] ;  /* 0x0002640001277983 */ /* 0x000f220000300800 */
[----:B------:R-:W-:Y:S02]  /*b0f0*/  IMAD.MOV R5, RZ, RZ, -R5 ;  /* 0x000000ffff057224 */ /* 0x000fe400078e0a05 */
[----:B------:R-:W-:Y:S02]  /*b100*/  IMAD.MOV R8, RZ, RZ, -R8 ;  /* 0x000000ffff087224 */ /* 0x000fe400078e0a08 */
[C---:B------:R-:W-:Y:S02]  /*b110*/  IMAD R46, R43.reuse, R5, R46 ;  /* 0x000000052b2e7224 */ /* 0x040fe400078e022e */
[----:B------:R-:W-:-:S03]  /*b120*/  IMAD R42, R43, R8, R42 ;  /* 0x000000082b2a7224 */ /* 0x000fc600078e022a */
[C---:B------:R-:W-:Y:S02]  /*b130*/  ISETP.GT.U32.AND P0, PT, R43.reuse, R46, PT ;  /* 0x0000002e2b00720c */ /* 0x040fe40003f04070 */
[----:B------:R-:W-:Y:S01]  /*b140*/  ISETP.GT.U32.AND P1, PT, R43, R42, PT ;  /* 0x0000002a2b00720c */ /* 0x000fe20003f24070 */
[----:B------:R-:W-:-:S04]  /*b150*/  IMAD.HI.U32 R5, R0, R47, RZ ;  /* 0x0000002f00057227 */ /* 0x000fc800078e00ff */
[----:B------:R-:W-:-:S06]  /*b160*/  IMAD.MOV R5, RZ, RZ, -R5 ;  /* 0x000000ffff057224 */ /* 0x000fcc00078e0a05 */
[----:B------:R-:W-:Y:S02]  /*b170*/  @!P0 IMAD.IADD R46, R46, 0x1, -R43 ;  /* 0x000000012e2e8824 */ /* 0x000fe400078e0a2b */
[C---:B------:R-:W-:Y:S02]  /*b180*/  IMAD R47, R43.reuse, R5, R47 ;  /* 0x000000052b2f7224 */ /* 0x040fe400078e022f */
[----:B------:R-:W-:Y:S01]  /*b190*/  @!P1 IMAD.IADD R42, R42, 0x1, -R43 ;  /* 0x000000012a2a9824 */ /* 0x000fe200078e0a2b */
[C---:B------:R-:W-:Y:S02]  /*b1a0*/  ISETP.GT.U32.AND P0, PT, R43.reuse, R46, PT ;  /* 0x0000002e2b00720c */ /* 0x040fe40003f04070 */
[C---:B------:R-:W-:Y:S02]  /*b1b0*/  ISETP.GT.U32.AND P4, PT, R43.reuse, R47, PT ;  /* 0x0000002f2b00720c */ /* 0x040fe40003f84070 */
[----:B------:R-:W-:Y:S02]  /*b1c0*/  ISETP.GT.U32.AND P1, PT, R43, R42, PT ;  /* 0x0000002a2b00720c */ /* 0x000fe40003f24070 */
[----:B------:R-:W-:Y:S01]  /*b1d0*/  ISETP.GE.AND P5, PT, R54, RZ, PT ;  /* 0x000000ff3600720c */ /* 0x000fe20003fa6270 */
[----:B------:R-:W-:-:S06]  /*b1e0*/  @!P3 IMAD.MOV R40, RZ, RZ, -R40 ;  /* 0x000000ffff28b224 */ /* 0x000fcc00078e0a28 */
[--C-:B------:R-:W-:Y:S02]  /*b1f0*/  @!P0 IMAD.IADD R46, R46, 0x1, -R43.reuse ;  /* 0x000000012e2e8824 */ /* 0x100fe400078e0a2b */
[--C-:B------:R-:W-:Y:S02]  /*b200*/  @!P4 IMAD.IADD R47, R47, 0x1, -R43.reuse ;  /* 0x000000012f2fc824 */ /* 0x100fe400078e0a2b */
[----:B------:R-:W-:Y:S02]  /*b210*/  @!P1 IMAD.IADD R42, R42, 0x1, -R43 ;  /* 0x000000012a2a9824 */ /* 0x000fe400078e0a2b */
[----:B------:R-:W-:Y:S01]  /*b220*/  @!P5 IMAD.MOV R46, RZ, RZ, -R46 ;  /* 0x000000ffff2ed224 */ /* 0x000fe200078e0a2e */
[----:B------:R-:W-:Y:S02]  /*b230*/  IABS R51, R56 ;  /* 0x0000003800337213 */ /* 0x000fe40000000000 */
[----:B------:R-:W-:Y:S02]  /*b240*/  ISETP.GE.AND P3, PT, R56, RZ, PT ;  /* 0x000000ff3800720c */ /* 0x000fe40003f66270 */
[----:B--2---:R-:W-:-:S02]  /*b250*/  IABS R54, R45 ;  /* 0x0000002d00367213 */ /* 0x004fc40000000000 */
[----:B------:R-:W-:Y:S02]  /*b260*/  ISETP.GE.AND P1, PT, R45, RZ, PT ;  /* 0x000000ff2d00720c */ /* 0x000fe40003f26270 */
[----:B------:R-:W2:Y:S01]  /*b270*/  LDL.LU R45, [R1+0x268] ;  /* 0x00026800012d7983 */ /* 0x000ea20000300800 */
[----:B---3--:R-:W-:Y:S02]  /*b280*/  ISETP.GE.AND P4, PT, R53, RZ, PT ;  /* 0x000000ff3500720c */ /* 0x008fe40003f86270 */
[----:B------:R-:W-:Y:S02]  /*b290*/  IABS R56, R53 ;  /* 0x0000003500387213 */ /* 0x000fe40000000000 */
[----:B----4-:R-:W-:Y:S02]  /*b2a0*/  ISETP.GE.AND P5, PT, R55, RZ, PT ;  /* 0x000000ff3700720c */ /* 0x010fe40003fa6270 */
[----:B------:R-:W-:Y:S02]  /*b2b0*/  IABS R53, R55 ;  /* 0x0000003700357213 */ /* 0x000fe40000000000 */
[----:B------:R-:W3:Y:S04]  /*b2c0*/  LDL.LU R55, [R1+0x26c] ;  /* 0x00026c0001377983 */ /* 0x000ee80000300800 */
[----:B------:R-:W4:Y:S01]  /*b2d0*/  LDL.LU R19, [R1+0x270] ;  /* 0x0002700001137983 */ /* 0x000f220000300800 */
[----:B------:R-:W-:-:S03]  /*b2e0*/  IMAD.HI.U32 R5, R0, R51, RZ ;  /* 0x0000003300057227 */ /* 0x000fc600078e00ff */
[----:B------:R-:W2:Y:S01]  /*b2f0*/  LDL.LU R23, [R1+0x274] ;  /* 0x0002740001177983 */ /* 0x000ea20000300800 */
[----:B------:R-:W-:Y:S02]  /*b300*/  IMAD.MOV R5, RZ, RZ, -R5 ;  /* 0x000000ffff057224 */ /* 0x000fe400078e0a05 */
[----:B------:R-:W-:Y:S01]  /*b310*/  @!P6 IMAD.MOV R42, RZ, RZ, -R42 ;  /* 0x000000ffff2ae224 */ /* 0x000fe200078e0a2a */
[----:B------:R-:W2:Y:S01]  /*b320*/  LDL.LU R16, [R1+0x278] ;  /* 0x0002780001107983 */ /* 0x000ea20000300800 */
[C---:B------:R-:W-:Y:S01]  /*b330*/  IMAD R51, R43.reuse, R5, R51 ;  /* 0x000000052b337224 */ /* 0x040fe200078e0233 */
[C---:B------:R-:W-:Y:S02]  /*b340*/  ISETP.GT.U32.AND P6, PT, R43.reuse, R47, PT ;  /* 0x0000002f2b00720c */ /* 0x040fe40003fc4070 */
[----:B------:R-:W3:Y:S02]  /*b350*/  LDL.LU R15, [R1+0x27c] ;  /* 0x00027c00010f7983 */ /* 0x000ee40000300800 */
[----:B------:R-:W-:Y:S01]  /*b360*/  ISETP.GT.U32.AND P0, PT, R43, R51, PT ;  /* 0x000000332b00720c */ /* 0x000fe20003f04070 */
[----:B------:R-:W-:-:S04]  /*b370*/  IMAD.HI.U32 R5, R0, R54, RZ ;  /* 0x0000003600057227 */ /* 0x000fc800078e00ff */
[----:B------:R-:W-:-:S08]  /*b380*/  IMAD.MOV R5, RZ, RZ, -R5 ;  /* 0x000000ffff057224 */ /* 0x000fd000078e0a05 */
[----:B------:R-:W-:Y:S02]  /*b390*/  @!P0 IMAD.IADD R51, R51, 0x1, -R43 ;  /* 0x0000000133338824 */ /* 0x000fe400078e0a2b */
[C---:B------:R-:W-:Y:S02]  /*b3a0*/  IMAD R54, R43.reuse, R5, R54 ;  /* 0x000000052b367224 */ /* 0x040fe400078e0236 */
[----:B------:R-:W-:Y:S01]  /*b3b0*/  IMAD.HI.U32 R5, R0, R56, RZ ;  /* 0x0000003800057227 */ /* 0x000fe200078e00ff */
[----:B------:R-:W-:-:S03]  /*b3c0*/  ISETP.GT.U32.AND P0, PT, R43, R51, PT ;  /* 0x000000332b00720c */ /* 0x000fc60003f04070 */
[----:B------:R-:W-:-:S04]  /*b3d0*/  IMAD.MOV R5, RZ, RZ, -R5 ;  /* 0x000000ffff057224 */ /* 0x000fc800078e0a05 */
[----:B------:R-:W-:-:S06]  /*b3e0*/  IMAD R56, R43, R5, R56 ;  /* 0x000000052b387224 */ /* 0x000fcc00078e0238 */
[--C-:B------:R-:W-:Y:S01]  /*b3f0*/  @!P0 IMAD.IADD R51, R51, 0x1, -R43.reuse ;  /* 0x0000000133338824 */ /* 0x100fe200078e0a2b */
[----:B------:R-:W-:Y:S01]  /*b400*/  ISETP.GT.U32.AND P0, PT, R43, R56, PT ;  /* 0x000000382b00720c */ /* 0x000fe20003f04070 */
[----:B------:R-:W-:-:S04]  /*b410*/  @!P6 IMAD.IADD R47, R47, 0x1, -R43 ;  /* 0x000000012f2fe824 */ /* 0x000fc800078e0a2b */
[----:B------:R-:W-:Y:S01]  /*b420*/  @!P2 IMAD.MOV R47, RZ, RZ, -R47 ;  /* 0x000000ffff2fa224 */ /* 0x000fe200078e0a2f */
[----:B------:R-:W-:Y:S02]  /*b430*/  ISETP.GE.AND P2, PT, R39, RZ, PT ;  /* 0x000000ff2700720c */ /* 0x000fe40003f46270 */
[----:B------:R-:W-:-:S05]  /*b440*/  IABS R39, R39 ;  /* 0x0000002700277213 */ /* 0x000fca0000000000 */
[----:B------:R-:W-:Y:S02]  /*b450*/  @!P0 IMAD.IADD R56, R56, 0x1, -R43 ;  /* 0x0000000138388824 */ /* 0x000fe400078e0a2b */
[----:B------:R-:W-:-:S03]  /*b460*/  IMAD.HI.U32 R10, R0, R39, RZ ;  /* 0x00000027000a7227 */ /* 0x000fc600078e00ff */
[----:B------:R-:W-:Y:S01]  /*b470*/  ISETP.GT.U32.AND P0, PT, R43, R56, PT ;  /* 0x000000382b00720c */ /* 0x000fe20003f04070 */
[----:B------:R-:W-:-:S04]  /*b480*/  IMAD.MOV R10, RZ, RZ, -R10 ;  /* 0x000000ffff0a7224 */ /* 0x000fc800078e0a0a */
[----:B------:R-:W-:-:S08]  /*b490*/  IMAD R39, R43, R10, R39 ;  /* 0x0000000a2b277224 */ /* 0x000fd000078e0227 */
[----:B------:R-:W-:Y:S01]  /*b4a0*/  @!P0 IMAD.IADD R56, R56, 0x1, -R43 ;  /* 0x0000000138388824 */ /* 0x000fe200078e0a2b */
[----:B------:R-:W-:-:S13]  /*b4b0*/  ISETP.GT.U32.AND P0, PT, R43, R39, PT ;  /* 0x000000272b00720c */ /* 0x000fda0003f04070 */
[----:B------:R-:W-:-:S05]  /*b4c0*/  @!P0 IMAD.IADD R39, R39, 0x1, -R43 ;  /* 0x0000000127278824 */ /* 0x000fca00078e0a2b */
[----:B------:R-:W-:-:S13]  /*b4d0*/  ISETP.GT.U32.AND P0, PT, R43, R39, PT ;  /* 0x000000272b00720c */ /* 0x000fda0003f04070 */
[----:B------:R-:W-:Y:S01]  /*b4e0*/  @!P0 IMAD.IADD R39, R39, 0x1, -R43 ;  /* 0x0000000127278824 */ /* 0x000fe200078e0a2b */
[----:B----4-:R-:W-:Y:S02]  /*b4f0*/  IABS R34, R19 ;  /* 0x0000001300227213 */ /* 0x010fe40000000000 */
[----:B------:R-:W-:Y:S02]  /*b500*/  ISETP.GE.AND P0, PT, R19, RZ, PT ;  /* 0x000000ff1300720c */ /* 0x000fe40003f06270 */
[----:B------:R-:W4:Y:S01]  /*b510*/  LDL.LU R19, [R1+0x280] ;  /* 0x0002800001137983 */ /* 0x000f220000300800 */
[----:B------:R-:W-:-:S04]  /*b520*/  IMAD.HI.U32 R5, R0, R53, RZ ;  /* 0x0000003500057227 */ /* 0x000fc800078e00ff */
[----:B------:R-:W-:Y:S01]  /*b530*/  @!P3 IMAD.MOV R51, RZ, RZ, -R51 ;  /* 0x000000ffff33b224 */ /* 0x000fe200078e0a33 */
[----:B--2---:R-:W-:Y:S01]  /*b540*/  IABS R8, R45 ;  /* 0x0000002d00087213 */ /* 0x004fe20000000000 */
[----:B------:R-:W-:Y:S01]  /*b550*/  IMAD.MOV R5, RZ, RZ, -R5 ;  /* 0x000000ffff057224 */ /* 0x000fe200078e0a05 */
[C---:B------:R-:W-:Y:S01]  /*b560*/  ISETP.GT.U32.AND P6, PT, R43.reuse, R54, PT ;  /* 0x000000362b00720c */ /* 0x040fe20003fc4070 */
[----:B------:R-:W2:Y:S02]  /*b570*/  LDL.LU R59, [R1+0x284] ;  /* 0x00028400013b7983 */ /* 0x000ea40000300800 */
[----:B------:R-:W-:-:S05]  /*b580*/  IMAD R53, R43, R5, R53 ;  /* 0x000000052b357224 */ /* 0x000fca00078e0235 */
[----:B------:R-:W-:Y:S01]  /*b590*/  ISETP.GT.U32.AND P3, PT, R43, R53, PT ;  /* 0x000000352b00720c */ /* 0x000fe20003f64070 */
[----:B------:R-:W-:-:S04]  /*b5a0*/  IMAD.HI.U32 R5, R0, R8, RZ ;  /* 0x0000000800057227 */ /* 0x000fc800078e00ff */
[----:B------:R-:W-:-:S08]  /*b5b0*/  IMAD.MOV R5, RZ, RZ, -R5 ;  /* 0x000000ffff057224 */ /* 0x000fd000078e0a05 */
[----:B------:R-:W-:-:S05]  /*b5c0*/  @!P3 IMAD.IADD R53, R53, 0x1, -R43 ;  /* 0x000000013535b824 */ /* 0x000fca00078e0a2b */
[C---:B------:R-:W-:Y:S01]  /*b5d0*/  ISETP.GT.U32.AND P3, PT, R43.reuse, R53, PT ;  /* 0x000000352b00720c */ /* 0x040fe20003f64070 */
[----:B------:R-:W-:Y:S02]  /*b5e0*/  IMAD R8, R43, R5, R8 ;  /* 0x000000052b087224 */ /* 0x000fe400078e0208 */
[----:B------:R-:W-:-:S04]  /*b5f0*/  IMAD.HI.U32 R5, R0, R34, RZ ;  /* 0x0000002200057227 */ /* 0x000fc800078e00ff */
[----:B------:R-:W-:-:S04]  /*b600*/  IMAD.MOV R5, RZ, RZ, -R5 ;  /* 0x000000ffff057224 */ /* 0x000fc800078e0a05 */
[----:B------:R-:W-:Y:S02]  /*b610*/  IMAD R34, R43, R5, R34 ;  /* 0x000000052b227224 */ /* 0x000fe400078e0222 */
[--C-:B------:R-:W-:Y:S02]  /*b620*/  @!P3 IMAD.IADD R53, R53, 0x1, -R43.reuse ;  /* 0x000000013535b824 */ /* 0x100fe400078e0a2b */
[----:B------:R-:W-:Y:S02]  /*b630*/  @!P6 IMAD.IADD R54, R54, 0x1, -R43 ;  /* 0x000000013636e824 */ /* 0x000fe400078e0a2b */
[----:B------:R-:W-:Y:S01]  /*b640*/  @!P5 IMAD.MOV R53, RZ, RZ, -R53 ;  /* 0x000000ffff35d224 */ /* 0x000fe200078e0a35 */
[C---:B------:R-:W-:Y:S02]  /*b650*/  ISETP.GT.U32.AND P5, PT, R43.reuse, R34, PT ;  /* 0x000000222b00720c */ /* 0x040fe40003fa4070 */
[----:B------:R-:W-:-:S11]  /*b660*/  ISETP.GT.U32.AND P6, PT, R43, R54, PT ;  /* 0x000000362b00720c */ /* 0x000fd60003fc4070 */
[--C-:B------:R-:W-:Y:S02]  /*b670*/  @!P5 IMAD.IADD R34, R34, 0x1, -R43.reuse ;  /* 0x000000012222d824 */ /* 0x100fe400078e0a2b */
[----:B------:R-:W-:Y:S01]  /*b680*/  @!P6 IMAD.IADD R54, R54, 0x1, -R43 ;  /* 0x000000013636e824 */ /* 0x000fe200078e0a2b */
[----:B------:R-:W-:Y:S02]  /*b690*/  ISETP.GE.AND P6, PT, R45, RZ, PT ;  /* 0x000000ff2d00720c */ /* 0x000fe40003fc6270 */
[----:B------:R-:W-:Y:S02]  /*b6a0*/  IABS R45, R23 ;  /* 0x00000017002d7213 */ /* 0x000fe40000000000 */
[----:B------:R-:W-:-:S03]  /*b6b0*/  ISETP.GT.U32.AND P5, PT, R43, R34, PT ;  /* 0x000000222b00720c */ /* 0x000fc60003fa4070 */
[----:B------:R-:W-:-:S04]  /*b6c0*/  IMAD.HI.U32 R5, R0, R45, RZ ;  /* 0x0000002d00057227 */ /* 0x000fc800078e00ff */
[----:B------:R-:W-:Y:S01]  /*b6d0*/  @!P1 IMAD.MOV R54, RZ, RZ, -R54 ;  /* 0x000000ffff369224 */ /* 0x000fe200078e0a36 */
[----:B------:R-:W-:Y:S01]  /*b6e0*/  ISETP.GT.U32.AND P1, PT, R43, R8, PT ;  /* 0x000000082b00720c */ /* 0x000fe20003f24070 */
[----:B------:R-:W-:-:S04]  /*b6f0*/  IMAD.MOV R5, RZ, RZ, -R5 ;  /* 0x000000ffff057224 */ /* 0x000fc800078e0a05 */
[----:B------:R-:W-:Y:S02]  /*b700*/  IMAD R45, R43, R5, R45 ;  /* 0x000000052b2d7224 */ /* 0x000fe400078e022d */
[----:B------:R-:W-:-:S06]  /*b710*/  @!P5 IMAD.IADD R34, R34, 0x1, -R43 ;  /* 0x000000012222d824 */ /* 0x000fcc00078e0a2b */
[----:B------:R-:W-:-:S05]  /*b720*/  @!P1 IMAD.IADD R8, R8, 0x1, -R43 ;  /* 0x0000000108089824 */ /* 0x000fca00078e0a2b */
[----:B------:R-:W-:-:S13]  /*b730*/  ISETP.GT.U32.AND P1, PT, R43, R8, PT ;  /* 0x000000082b00720c */ /* 0x000fda0003f24070 */
[----:B------:R-:W-:Y:S01]  /*b740*/  @!P1 IMAD.IADD R8, R8, 0x1, -R43 ;  /* 0x0000000108089824 */ /* 0x000fe200078e0a2b */
[----:B------:R-:W-:Y:S02]  /*b750*/  ISETP.GE.AND P1, PT, R23, RZ, PT ;  /* 0x000000ff1700720c */ /* 0x000fe40003f26270 */
[----:B----4-:R-:W-:Y:S02]  /*b760*/  ISETP.GE.AND P5, PT, R19, RZ, PT ;  /* 0x000000ff1300720c */ /* 0x010fe40003fa6270 */
[----:B------:R-:W-:Y:S02]  /*b770*/  IABS R5, R19 ;  /* 0x0000001300057213 */ /* 0x000fe40000000000 */
[----:B------:R-:W4:Y:S04]  /*b780*/  LDL.LU R19, [R1+0x288] ;  /* 0x0002880001137983 */ /* 0x000f280000300800 */
[----:B------:R-:W4:Y:S04]  /*b790*/  LDL.LU R23, [R1+0x28c] ;  /* 0x00028c0001177983 */ /* 0x000f280000300800 */
[----:B0-----:R-:W4:Y:S04]  /*b7a0*/  LDL.LU R32, [R1+0x290] ;  /* 0x0002900001207983 */ /* 0x001f280000300800 */
[----:B------:R-:W4:Y:S04]  /*b7b0*/  LDL.LU R48, [R1+0x294] ;  /* 0x0002940001307983 */ /* 0x000f280000300800 */
[----:B------:R-:W4:Y:S04]  /*b7c0*/  LDL.LU R28, [R1+0x298] ;  /* 0x00029800011c7983 */ /* 0x000f280000300800 */
[----:B------:R-:W4:Y:S04]  /*b7d0*/  LDL.LU R2, [R1+0x29c] ;  /* 0x00029c0001027983 */ /* 0x000f280000300800 */
[----:B------:R-:W4:Y:S04]  /*b7e0*/  LDL.LU R52, [R1+0x2a0] ;  /* 0x0002a00001347983 */ /* 0x000f280000300800 */
[----:B------:R-:W1:Y:S01]  /*b7f0*/  LDL.LU R41, [R1+0x2a4] ;  /* 0x0002a40001297983 */ /* 0x000e620000300800 */
[----:B---3--:R-:W-:-:S05]  /*b800*/  IABS R20, R55 ;  /* 0x0000003700147213 */ /* 0x008fca0000000000 */
[----:B------:R-:W-:-:S04]  /*b810*/  IMAD.HI.U32 R10, R0, R20, RZ ;  /* 0x00000014000a7227 */ /* 0x000fc800078e00ff */
[----:B------:R-:W-:-:S04]  /*b820*/  IMAD.MOV R10, RZ, RZ, -R10 ;  /* 0x000000ffff0a7224 */ /* 0x000fc800078e0a0a */
[----:B------:R-:W-:-:S05]  /*b830*/  IMAD R20, R43, R10, R20 ;  /* 0x0000000a2b147224 */ /* 0x000fca00078e0214 */
[----:B------:R-:W-:-:S13]  /*b840*/  ISETP.GT.U32.AND P3, PT, R43, R20, PT ;  /* 0x000000142b00720c */ /* 0x000fda0003f64070 */
[----:B------:R-:W-:-:S05]  /*b850*/  @!P3 IMAD.IADD R20, R20, 0x1, -R43 ;  /* 0x000000011414b824 */ /* 0x000fca00078e0a2b */
[----:B------:R-:W-:Y:S01]  /*b860*/  ISETP.GT.U32.AND P3, PT, R43, R20, PT ;  /* 0x000000142b00720c */ /* 0x000fe20003f64070 */
[----:B------:R-:W-:Y:S01]  /*b870*/  @!P4 IMAD.MOV R56, RZ, RZ, -R56 ;  /* 0x000000ffff38c224 */ /* 0x000fe200078e0a38 */
[----:B------:R-:W-:Y:S02]  /*b880*/  ISETP.GE.AND P4, PT, R55, RZ, PT ;  /* 0x000000ff3700720c */ /* 0x000fe40003f86270 */
[----:B------:R-:W-:-:S09]  /*b890*/  IABS R55, R16 ;  /* 0x0000001000377213 */ /* 0x000fd20000000000 */
[----:B------:R-:W-:Y:S01]  /*b8a0*/  @!P3 IMAD.IADD R20, R20, 0x1, -R43 ;  /* 0x000000011414b824 */ /* 0x000fe200078e0a2b */
[----:B------:R-:W-:Y:S01]  /*b8b0*/  ISETP.GT.U32.AND P3, PT, R43, R45, PT ;  /* 0x0000002d2b00720c */ /* 0x000fe20003f64070 */
[----:B------:R-:W-:-:S04]  /*b8c0*/  IMAD.HI.U32 R10, R0, R55, RZ ;  /* 0x00000037000a7227 */ /* 0x000fc800078e00ff */
[----:B------:R-:W-:Y:S02]  /*b8d0*/  IMAD.MOV R10, RZ, RZ, -R10 ;  /* 0x000000ffff0a7224 */ /* 0x000fe400078e0a0a */
[----:B------:R-:W-:Y:S01]  /*b8e0*/  @!P2 IMAD.MOV R39, RZ, RZ, -R39 ;  /* 0x000000ffff27a224 */ /* 0x000fe200078e0a27 */
[----:B------:R-:W-:Y:S01]  /*b8f0*/  ISETP.GE.AND P2, PT, R16, RZ, PT ;  /* 0x000000ff1000720c */ /* 0x000fe20003f46270 */
[----:B------:R-:W-:Y:S01]  /*b900*/  IMAD R55, R43, R10, R55 ;  /* 0x0000000a2b377224 */ /* 0x000fe200078e0237 */
[----:B------:R-:W-:-:S03]  /*b910*/  IABS R16, R15 ;  /* 0x0000000f00107213 */ /* 0x000fc60000000000 */
[----:B------:R-:W-:Y:S02]  /*b920*/  @!P3 IMAD.IADD R45, R45, 0x1, -R43 ;  /* 0x000000012d2db824 */ /* 0x000fe400078e0a2b */
[----:B------:R-:W-:Y:S01]  /*b930*/  @!P4 IMAD.MOV R20, RZ, RZ, -R20 ;  /* 0x000000ffff14c224 */ /* 0x000fe200078e0a14 */
[C---:B------:R-:W-:Y:S01]  /*b940*/  ISETP.GT.U32.AND P4, PT, R43.reuse, R55, PT ;  /* 0x000000372b00720c */ /* 0x040fe20003f84070 */
[----:B------:R-:W-:Y:S01]  /*b950*/  IMAD.HI.U32 R10, R0, R16, RZ ;  /* 0x00000010000a7227 */ /* 0x000fe200078e00ff */
[----:B------:R-:W-:-:S03]  /*b960*/  ISETP.GT.U32.AND P3, PT, R43, R45, PT ;  /* 0x0000002d2b00720c */ /* 0x000fc60003f64070 */
[----:B------:R-:W-:Y:S01]  /*b970*/  @!P6 IMAD.MOV R8, RZ, RZ, -R8 ;  /* 0x000000ffff08e224 */ /* 0x000fe200078e0a08 */
[----:B------:R-:W-:Y:S01]  /*b980*/  ISETP.GE.AND P6, PT, R15, RZ, PT ;  /* 0x000000ff0f00720c */ /* 0x000fe20003fc6270 */
[----:B------:R-:W-:Y:S02]  /*b990*/  IMAD.MOV R10, RZ, RZ, -R10 ;  /* 0x000000ffff0a7224 */ /* 0x000fe400078e0a0a */
[----:B------:R-:W-:-:S04]  /*b9a0*/  IMAD.HI.U32 R15, R0, R5, RZ ;  /* 0x00000005000f7227 */ /* 0x000fc800078e00ff */
[----:B------:R-:W-:Y:S02]  /*b9b0*/  IMAD R16, R43, R10, R16 ;  /* 0x0000000a2b107224 */ /* 0x000fe400078e0210 */
[----:B------:R-:W-:Y:S02]  /*b9c0*/  IMAD.MOV R10, RZ, RZ, -R15 ;  /* 0x000000ffff0a7224 */ /* 0x000fe400078e0a0f */
[--C-:B------:R-:W-:Y:S02]  /*b9d0*/  @!P4 IMAD.IADD R55, R55, 0x1, -R43.reuse ;  /* 0x000000013737c824 */ /* 0x100fe400078e0a2b */
[----:B------:R-:W-:Y:S02]  /*b9e0*/  @!P3 IMAD.IADD R45, R45, 0x1, -R43 ;  /* 0x000000012d2db824 */ /* 0x000fe400078e0a2b */
[C---:B------:R-:W-:Y:S01]  /*b9f0*/  IMAD R5, R43.reuse, R10, R5 ;  /* 0x0000000a2b057224 */ /* 0x040fe200078e0205 */
[----:B------:R-:W-:Y:S01]  /*ba00*/  ISETP.GT.U32.AND P4, PT, R43, R55, PT ;  /* 0x000000372b00720c */ /* 0x000fe20003f84070 */
[----:B------:R-:W-:-:S03]  /*ba10*/  @!P1 IMAD.MOV R45, RZ, RZ, -R45 ;  /* 0x000000ffff2d9224 */ /* 0x000fc600078e0a2d */
[----:B------:R-:W-:Y:S02]  /*ba20*/  ISETP.GT.U32.AND P1, PT, R43, R5, PT ;  /* 0x000000052b00720c */ /* 0x000fe40003f24070 */
[----:B--2---:R-:W-:-:S05]  /*ba30*/  IABS R37, R59 ;  /* 0x0000003b00257213 */ /* 0x004fca0000000000 */
[----:B------:R-:W-:Y:S01]  /*ba40*/  IMAD.HI.U32 R13, R0, R37, RZ ;  /* 0x00000025000d7227 */ /* 0x000fe200078e00ff */
[----:B------:R-:W-:-:S03]  /*ba50*/  ISETP.GT.U32.AND P3, PT, R43, R16, PT ;  /* 0x000000102b00720c */ /* 0x000fc60003f64070 */
[--C-:B------:R-:W-:Y:S02]  /*ba60*/  @!P4 IMAD.IADD R55, R55, 0x1, -R43.reuse ;  /* 0x000000013737c824 */ /* 0x100fe400078e0a2b */
[----:B------:R-:W-:Y:S02]  /*ba70*/  @!P1 IMAD.IADD R5, R5, 0x1, -R43 ;  /* 0x0000000105059824 */ /* 0x000fe400078e0a2b */
[----:B------:R-:W-:-:S03]  /*ba80*/  IMAD.MOV R13, RZ, RZ, -R13 ;  /* 0x000000ffff0d7224 */ /* 0x000fc600078e0a0d */
[C---:B------:R-:W-:Y:S01]  /*ba90*/  ISETP.GT.U32.AND P1, PT, R43.reuse, R5, PT ;  /* 0x000000052b00720c */ /* 0x040fe20003f24070 */
[----:B------:R-:W-:Y:S02]  /*baa0*/  IMAD R37, R43, R13, R37 ;  /* 0x0000000d2b257224 */ /* 0x000fe400078e0225 */
[----:B------:R-:W-:-:S05]  /*bab0*/  @!P3 IMAD.IADD R16, R16, 0x1, -R43 ;  /* 0x000000011010b824 */ /* 0x000fca00078e0a2b */
[----:B------:R-:W-:-:S05]  /*bac0*/  ISETP.GT.U32.AND P3, PT, R43, R16, PT ;  /* 0x000000102b00720c */ /* 0x000fca0003f64070 */
[----:B------:R-:W-:Y:S02]  /*bad0*/  @!P1 IMAD.IADD R5, R5, 0x1, -R43 ;  /* 0x0000000105059824 */ /* 0x000fe400078e0a2b */
[----:B------:R-:W-:Y:S01]  /*bae0*/  @!P0 IMAD.MOV R34, RZ, RZ, -R34 ;  /* 0x000000ffff228224 */ /* 0x000fe200078e0a22 */
[----:B------:R-:W-:Y:S01]  /*baf0*/  ISETP.GE.AND P0, PT, R59, RZ, PT ;  /* 0x000000ff3b00720c */ /* 0x000fe20003f06270 */
[----:B------:R-:W-:-:S04]  /*bb00*/  @!P2 IMAD.MOV R55, RZ, RZ, -R55 ;  /* 0x000000ffff37a224 */ /* 0x000fc800078e0a37 */
[----:B------:R-:W-:-:S04]  /*bb10*/  @!P3 IMAD.IADD R16, R16, 0x1, -R43 ;  /* 0x000000011010b824 */ /* 0x000fc800078e0a2b */
[----:B------:R-:W-:Y:S02]  /*bb20*/  @!P6 IMAD.MOV R16, RZ, RZ, -R16 ;  /* 0x000000ffff10e224 */ /* 0x000fe400078e0a10 */
[----:B------:R-:W-:Y:S01]  /*bb30*/  @!P5 IMAD.MOV R5, RZ, RZ, -R5 ;  /* 0x000000ffff05d224 */ /* 0x000fe200078e0a05 */
[----:B------:R-:W-:-:S13]  /*bb40*/  ISETP.GT.U32.AND P3, PT, R43, R37, PT ;  /* 0x000000252b00720c */ /* 0x000fda0003f64070 */
[----:B------:R-:W-:Y:S01]  /*bb50*/  @!P3 IMAD.IADD R37, R37, 0x1, -R43 ;  /* 0x000000012525b824 */ /* 0x000fe200078e0a2b */
[----:B----4-:R-:W-:Y:S02]  /*bb60*/  ISETP.GE.AND P4, PT, R19, RZ, PT ;  /* 0x000000ff1300720c */ /* 0x010fe40003f86270 */
[----:B------:R-:W-:-:S05]  /*bb70*/  IABS R19, R19 ;  /* 0x0000001300137213 */ /* 0x000fca0000000000 */
[----:B------:R-:W-:-:S04]  /*bb80*/  IMAD.HI.U32 R13, R0, R19, RZ ;  /* 0x00000013000d7227 */ /* 0x000fc800078e00ff */
[----:B------:R-:W-:-:S04]  /*bb90*/  IMAD.MOV R13, RZ, RZ, -R13 ;  /* 0x000000ffff0d7224 */ /* 0x000fc800078e0a0d */
[----:B------:R-:W-:-:S05]  /*bba0*/  IMAD R19, R43, R13, R19 ;  /* 0x0000000d2b137224 */ /* 0x000fca00078e0213 */
[----:B------:R-:W-:Y:S02]  /*bbb0*/  ISETP.GT.U32.AND P1, PT, R43, R19, PT ;  /* 0x000000132b00720c */ /* 0x000fe40003f24070 */
[----:B------:R-:W-:Y:S02]  /*bbc0*/  IABS R10, R23 ;  /* 0x00000017000a7213 */ /* 0x000fe40000000000 */
[----:B------:R-:W-:Y:S02]  /*bbd0*/  ISETP.GE.AND P2, PT, R23, RZ, PT ;  /* 0x000000ff1700720c */ /* 0x000fe40003f46270 */
[----:B------:R-:W-:Y:S01]  /*bbe0*/  IABS R15, R32 ;  /* 0x00000020000f7213 */ /* 0x000fe20000000000 */
[----:B------:R-:W-:Y:S01]  /*bbf0*/  IMAD.HI.U32 R59, R0, R10, RZ ;  /* 0x0000000a003b7227 */ /* 0x000fe200078e00ff */
[----:B------:R-:W-:-:S05]  /*bc00*/  IABS R23, R48 ;  /* 0x0000003000177213 */ /* 0x000fca0000000000 */
[----:B------:R-:W-:Y:S02]  /*bc10*/  @!P1 IMAD.IADD R19, R19, 0x1, -R43 ;  /* 0x0000000113139824 */ /* 0x000fe400078e0a2b */
[----:B------:R-:W-:Y:S02]  /*bc20*/  IMAD.MOV R13, RZ, RZ, -R59 ;  /* 0x000000ffff0d7224 */ /* 0x000fe400078e0a3b */
[----:B------:R-:W-:Y:S01]  /*bc30*/  IMAD.HI.U32 R59, R0, R15, RZ ;  /* 0x0000000f003b7227 */ /* 0x000fe200078e00ff */
[----:B------:R-:W-:-:S03]  /*bc40*/  ISETP.GT.U32.AND P6, PT, R43, R19, PT ;  /* 0x000000132b00720c */ /* 0x000fc60003fc4070 */
[----:B------:R-:W-:-:S04]  /*bc50*/  IMAD.HI.U32 R60, R0, R23, RZ ;  /* 0x00000017003c7227 */ /* 0x000fc800078e00ff */
[----:B------:R-:W-:Y:S02]  /*bc60*/  IMAD R10, R43, R13, R10 ;  /* 0x0000000d2b0a7224 */ /* 0x000fe400078e020a */
[----:B------:R-:W-:Y:S02]  /*bc70*/  IMAD.MOV R13, RZ, RZ, -R59 ;  /* 0x000000ffff0d7224 */ /* 0x000fe400078e0a3b */
[----:B------:R-:W-:-:S04]  /*bc80*/  IMAD.MOV R59, RZ, RZ, -R60 ;  /* 0x000000ffff3b7224 */ /* 0x000fc800078e0a3c */
[----:B------:R-:W-:Y:S02]  /*bc90*/  IMAD R23, R43, R59, R23 ;  /* 0x0000003b2b177224 */ /* 0x000fe400078e0217 */
[----:B------:R-:W-:-:S03]  /*bca0*/  @!P6 IMAD.IADD R19, R19, 0x1, -R43 ;  /* 0x000000011313e824 */ /* 0x000fc600078e0a2b */
[----:B------:R-:W-:-:S13]  /*bcb0*/  ISETP.GT.U32.AND P6, PT, R43, R23, PT ;  /* 0x000000172b00720c */ /* 0x000fda0003fc4070 */
[----:B------:R-:W-:-:S05]  /*bcc0*/  @!P6 IMAD.IADD R23, R23, 0x1, -R43 ;  /* 0x000000011717e824 */ /* 0x000fca00078e0a2b */
[C---:B------:R-:W-:Y:S01]  /*bcd0*/  ISETP.GT.U32.AND P5, PT, R43.reuse, R23, PT ;  /* 0x000000172b00720c */ /* 0x040fe20003fa4070 */
[C---:B------:R-:W-:Y:S01]  /*bce0*/  IMAD R15, R43.reuse, R13, R15 ;  /* 0x0000000d2b0f7224 */ /* 0x040fe200078e020f */
[----:B------:R-:W-:Y:S02]  /*bcf0*/  IABS R13, R28 ;  /* 0x0000001c000d7213 */ /* 0x000fe40000000000 */
[----:B------:R-:W-:-:S09]  /*bd00*/  ISETP.GT.U32.AND P3, PT, R43, R10, PT ;  /* 0x0000000a2b00720c */ /* 0x000fd20003f64070 */
[--C-:B------:R-:W-:Y:S01]  /*bd10*/  @!P5 IMAD.IADD R23, R23, 0x1, -R43.reuse ;  /* 0x000000011717d824 */ /* 0x100fe200078e0a2b */
[----:B------:R-:W-:Y:S02]  /*bd20*/  ISETP.GE.AND P5, PT, R28, RZ, PT ;  /* 0x000000ff1c00720c */ /* 0x000fe40003fa6270 */
[----:B------:R-:W0:Y:S01]  /*bd30*/  S2R R28, SR_TID.X ;  /* 0x00000000001c7919 */ /* 0x000e220000002100 */
[----:B-1----:R-:W-:Y:S01]  /*bd40*/  IABS R4, R41 ;  /* 0x0000002900047213 */ /* 0x002fe20000000000 */
[----:B------:R-:W-:Y:S01]  /*bd50*/  IMAD.HI.U32 R59, R0, R13, RZ ;  /* 0x0000000d003b7227 */ /* 0x000fe200078e00ff */
[----:B------:R-:W-:Y:S02]  /*bd60*/  IABS R61, R2 ;  /* 0x00000002003d7213 */ /* 0x000fe40000000000 */
[----:B------:R-:W-:Y:S01]  /*bd70*/  IABS R60, R52 ;  /* 0x00000034003c7213 */ /* 0x000fe20000000000 */
[----:B------:R-:W-:Y:S02]  /*bd80*/  @!P3 IMAD.IADD R10, R10, 0x1, -R43 ;  /* 0x000000010a0ab824 */ /* 0x000fe400078e0a2b */
[----:B------:R-:W-:-:S02]  /*bd90*/  IMAD.MOV R3, RZ, RZ, -R59 ;  /* 0x000000ffff037224 */ /* 0x000fc400078e0a3b */
[----:B------:R-:W-:Y:S02]  /*bda0*/  IMAD.MOV.U32 R59, RZ, RZ, R4 ;  /* 0x000000ffff3b7224 */ /* 0x000fe400078e0004 */
[----:B------:R-:W-:Y:S01]  /*bdb0*/  IMAD.HI.U32 R6, R0, R61, RZ ;  /* 0x0000003d00067227 */ /* 0x000fe200078e00ff */
[----:B------:R-:W-:-:S03]  /*bdc0*/  ISETP.GT.U32.AND P3, PT, R43, R10, PT ;  /* 0x0000000a2b00720c */ /* 0x000fc60003f64070 */
[----:B------:R-:W-:Y:S02]  /*bdd0*/  IMAD R13, R43, R3, R13 ;  /* 0x000000032b0d7224 */ /* 0x000fe400078e020d */
[----:B------:R-:W-:-:S04]  /*bde0*/  IMAD.HI.U32 R4, R0, R60, RZ ;  /* 0x0000003c00047227 */ /* 0x000fc800078e00ff */
[----:B------:R-:W-:-:S04]  /*bdf0*/  IMAD.HI.U32 R3, R0, R59, RZ ;  /* 0x0000003b00037227 */ /* 0x000fc800078e00ff */
[----:B------:R-:W-:Y:S02]  /*be00*/  IMAD.MOV R0, RZ, RZ, -R6 ;  /* 0x000000ffff007224 */ /* 0x000fe400078e0a06 */
[----:B------:R-:W-:Y:S02]  /*be10*/  IMAD.MOV R3, RZ, RZ, -R3 ;  /* 0x000000ffff037224 */ /* 0x000fe400078e0a03 */
[C---:B------:R-:W-:Y:S02]  /*be20*/  IMAD R61, R43.reuse, R0, R61 ;  /* 0x000000002b3d7224 */ /* 0x040fe400078e023d */
[C---:B0-----:R-:W-:Y:S02]  /*be30*/  IMAD.SHL.U32 R0, R28.reuse, 0x40, RZ ;  /* 0x000000401c007824 */ /* 0x041fe400078e00ff */
[C---:B------:R-:W-:Y:S02]  /*be40*/  IMAD R59, R43.reuse, R3, R59 ;  /* 0x000000032b3b7224 */ /* 0x040fe400078e023b */
[----:B------:R-:W-:Y:S01]  /*be50*/  IMAD.SHL.U32 R3, R28, 0x8, RZ ;  /* 0x000000081c037824 */ /* 0x000fe200078e00ff */
[----:B------:R-:W-:Y:S01]  /*be60*/  LOP3.LUT R0, R0, 0x1c0, RZ, 0xc0, !PT ;  /* 0x000001c000007812 */ /* 0x000fe200078ec0ff */
[----:B------:R-:W-:Y:S01]  /*be70*/  @!P3 IMAD.IADD R10, R10, 0x1, -R43 ;  /* 0x000000010a0ab824 */ /* 0x000fe200078e0a2b */
[----:B------:R-:W-:-:S02]  /*be80*/  ISETP.GT.U32.AND P1, PT, R43, R37, PT ;  /* 0x000000252b00720c */ /* 0x000fc40003f24070 */
[----:B------:R-:W-:Y:S02]  /*be90*/  ISETP.GT.U32.AND P3, PT, R43, R13, PT ;  /* 0x0000000d2b00720c */ /* 0x000fe40003f64070 */
[----:B------:R-:W-:Y:S02]  /*bea0*/  LOP3.LUT R3, R0, 0x30, R3, 0xf8, !PT ;  /* 0x0000003000037812 */ /* 0x000fe400078ef803 */
[----:B------:R-:W-:Y:S02]  /*beb0*/  LOP3.LUT R0, R28, 0x3, RZ, 0xc0, !PT ;  /* 0x000000031c007812 */ /* 0x000fe400078ec0ff */
[----:B------:R-:W-:-:S03]  /*bec0*/  SHF.R.U32.HI R6, RZ, 0x2, R28 ;  /* 0x00000002ff067819 */ /* 0x000fc6000001161c */
[----:B------:R-:W-:Y:S01]  /*bed0*/  IMAD R0, R0, 0x420, RZ ;  /* 0x0000042000007824 */ /* 0x000fe200078e02ff */
[----:B------:R-:W-:Y:S01]  /*bee0*/  SGXT.U32 R6, R6, 0x3 ;  /* 0x000000030606781a */ /* 0x000fe20000000000 */
[----:B------:R-:W-:Y:S02]  /*bef0*/  IMAD.MOV R4, RZ, RZ, -R4 ;  /* 0x000000ffff047224 */ /* 0x000fe400078e0a04 */
[--C-:B------:R-:W-:Y:S01]  /*bf00*/  @!P1 IMAD.IADD R37, R37, 0x1, -R43.reuse ;  /* 0x0000000125259824 */ /* 0x100fe200078e0a2b */
[----:B------:R-:W-:Y:S01]  /*bf10*/  LOP3.LUT R0, R0, R6, RZ, 0xfc, !PT ;  /* 0x0000000600007212 */ /* 0x000fe200078efcff */
[----:B------:R-:W-:Y:S02]  /*bf20*/  @!P3 IMAD.IADD R13, R13, 0x1, -R43 ;  /* 0x000000010d0db824 */ /* 0x000fe400078e0a2b */
[C---:B------:R-:W-:Y:S02]  /*bf30*/  IMAD R60, R43.reuse, R4, R60 ;  /* 0x000000042b3c7224 */ /* 0x040fe400078e023c */
[----:B------:R-:W-:Y:S01]  /*bf40*/  IMAD.SHL.U32 R4, R28, 0x2, RZ ;  /* 0x000000021c047824 */ /* 0x000fe200078e00ff */
[----:B------:R0:W-:Y:S01]  /*bf50*/  STL [R1+0x3784], R0 ;  /* 0x0037840001007387 */ /* 0x0001e20000100800 */
[----:B------:R-:W-:Y:S01]  /*bf60*/  @!P0 IMAD.MOV R37, RZ, RZ, -R37 ;  /* 0x000000ffff258224 */ /* 0x000fe200078e0a25 */
[----:B------:R-:W-:-:S02]  /*bf70*/  ISETP.GT.U32.AND P0, PT, R43, R13, PT ;  /* 0x0000000d2b00720c */ /* 0x000fc40003f04070 */
[----:B------:R-:W2:Y:S04]  /*bf80*/  LDL.LU R6, [R1+0x7c] ;  /* 0x00007c0001067983 */ /* 0x000ea80000300800 */
[----:B------:R-:W3:Y:S01]  /*bf90*/  LDL.LU R17, [R1+0x78] ;  /* 0x0000780001117983 */ /* 0x000ee20000300800 */
[----:B0-----:R-:W-:-:S03]  /*bfa0*/  LOP3.LUT R0, R3, 0x30, R4, 0x78, !PT ;  /* 0x0000003003007812 */ /* 0x001fc600078e7804 */
[----:B------:R-:W4:Y:S04]  /*bfb0*/  LDL.LU R3, [R1+0x74] ;  /* 0x0000740001037983 */ /* 0x000f280000300800 */
[----:B------:R-:W4:Y:S04]  /*bfc0*/  LDL.LU R44, [R1+0x70] ;  /* 0x00007000012c7983 */ /* 0x000f280000300800 */
[----:B------:R-:W4:Y:S01]  /*bfd0*/  LDL.LU R50, [R1+0x6c] ;  /* 0x00006c0001327983 */ /* 0x000f220000300800 */
[----:B------:R-:W-:-:S03]  /*bfe0*/  @!P0 IMAD.IADD R13, R13, 0x1, -R43 ;  /* 0x000000010d0d8824 */ /* 0x000fc600078e0a2b */
[----:B------:R-:W4:Y:S01]  /*bff0*/  LDL.LU R49, [R1+0x68] ;  /* 0x0000680001317983 */ /* 0x000f220000300800 */
[----:B------:R-:W-:Y:S02]  /*c000*/  ISETP.GE.AND P0, PT, R2, RZ, PT ;  /* 0x000000ff0200720c */ /* 0x000fe40003f06270 */
[----:B------:R-:W0:Y:S01]  /*c010*/  LDC R2, c[0x0][0x3ac] ;  /* 0x0000eb00ff027b82 */ /* 0x000e220000000800 */
[----:B------:R-:W4:Y:S01]  /*c020*/  LDL.LU R11, [R1+0x64] ;  /* 0x00006400010b7983 */ /* 0x000f220000300800 */
[----:B------:R-:W-:-:S03]  /*c030*/  ISETP.GT.U32.AND P6, PT, R43, R61, PT ;  /* 0x0000003d2b00720c */ /* 0x000fc60003fc4070 */
[----:B------:R-:W4:Y:S01]  /*c040*/  LDL.LU R21, [R1+0x60] ;  /* 0x0000600001157983 */ /* 0x000f220000300800 */
[----:B------:R-:W-:Y:S01]  /*c050*/  @!P4 IMAD.MOV R19, RZ, RZ, -R19 ;  /* 0x000000ffff13c224 */ /* 0x000fe200078e0a13 */
[C---:B------:R-:W-:Y:S02]  /*c060*/  ISETP.GT.U32.AND P4, PT, R43.reuse, R60, PT ;  /* 0x0000003c2b00720c */ /* 0x040fe40003f84070 */
[----:B------:R-:W-:Y:S02]  /*c070*/  ISETP.GT.U32.AND P1, PT, R43, R15, PT ;  /* 0x0000000f2b00720c */ /* 0x000fe40003f24070 */
[----:B------:R-:W-:-:S04]  /*c080*/  LOP3.LUT R28, R28, 0x1f, RZ, 0xc0, !PT ;  /* 0x0000001f1c1c7812 */ /* 0x000fc800078ec0ff */
[----:B------:R-:W-:-:S05]  /*c090*/  @!P6 IMAD.IADD R61, R61, 0x1, -R43 ;  /* 0x000000013d3de824 */ /* 0x000fca00078e0a2b */
[----:B------:R-:W-:Y:S01]  /*c0a0*/  @!P4 IMAD.IADD R60, R60, 0x1, -R43 ;  /* 0x000000013c3cc824 */ /* 0x000fe200078e0a2b */
[----:B------:R-:W-:-:S04]  /*c0b0*/  ISETP.GT.U32.AND P6, PT, R43, R61, PT ;  /* 0x0000003d2b00720c */ /* 0x000fc80003fc4070 */
[----:B------:R-:W-:Y:S01]  /*c0c0*/  ISETP.GT.U32.AND P4, PT, R43, R60, PT ;  /* 0x0000003c2b00720c */ /* 0x000fe20003f84070 */
[----:B0-----:R-:W-:Y:S02]  /*c0d0*/  IMAD R0, R28, R2, RZ ;  /* 0x000000021c007224 */ /* 0x001fe400078e02ff */
[--C-:B------:R-:W-:Y:S01]  /*c0e0*/  @!P1 IMAD.IADD R15, R15, 0x1, -R43.reuse ;  /* 0x000000010f0f9824 */ /* 0x100fe200078e0a2b */
[----:B------:R-:W-:Y:S01]  /*c0f0*/  ISETP.GE.AND P1, PT, R32, RZ, PT ;  /* 0x000000ff2000720c */ /* 0x000fe20003f26270 */
[----:B------:R-:W-:Y:S01]  /*c100*/  IMAD R2, R2, 0x20, R0 ;  /* 0x0000002002027824 */ /* 0x000fe200078e0200 */
[----:B------:R-:W4:Y:S01]  /*c110*/  LDL.LU R32, [R1+0x5c] ;  /* 0x00005c0001207983 */ /* 0x000f220000300800 */
[----:B------:R-:W-:Y:S01]  /*c120*/  @!P2 IMAD.MOV R10, RZ, RZ, -R10 ;  /* 0x000000ffff0aa224 */ /* 0x000fe200078e0a0a */
[----:B------:R-:W-:Y:S01]  /*c130*/  ISETP.GE.AND P2, PT, R48, RZ, PT ;  /* 0x000000ff3000720c */ /* 0x000fe20003f46270 */
[----:B------:R-:W-:Y:S01]  /*c140*/  @!P6 IMAD.IADD R61, R61, 0x1, -R43 ;  /* 0x000000013d3de824 */ /* 0x000fe200078e0a2b */
[----:B------:R-:W4:Y:S01]  /*c150*/  LDL.LU R48, [R1+0x58] ;  /* 0x0000580001307983 */ /* 0x000f220000300800 */
[----:B------:R-:W-:-:S02]  /*c160*/  ISETP.GE.AND P6, PT, R52, RZ, PT ;  /* 0x000000ff3400720c */ /* 0x000fc40003fc6270 */
[----:B------:R-:W-:Y:S01]  /*c170*/  @!P4 IMAD.IADD R60, R60, 0x1, -R43 ;  /* 0x000000013c3cc824 */ /* 0x000fe200078e0a2b */
[----:B------:R-:W4:Y:S01]  /*c180*/  LDL.LU R2, [R1+0x54] ;  /* 0x0000540001027983 */ /* 0x000f220000300800 */
[----:B------:R-:W-:-:S03]  /*c190*/  ISETP.GE.AND P4, PT, R41, RZ, PT ;  /* 0x000000ff2900720c */ /* 0x000fc60003f86270 */
[----:B------:R-:W4:Y:S04]  /*c1a0*/  LDL.LU R52, [R1+0x50] ;  /* 0x0000500001347983 */ /* 0x000f280000300800 */
[----:B------:R-:W4:Y:S04]  /*c1b0*/  LDL.LU R41, [R1+0x4c] ;  /* 0x00004c0001297983 */ /* 0x000f280000300800 */
[----:B------:R-:W4:Y:S01]  /*c1c0*/  LDL.LU R28, [R1+0x48] ;  /* 0x00004800011c7983 */ /* 0x000f220000300800 */
[----:B------:R-:W-:-:S13]  /*c1d0*/  ISETP.GT.U32.AND P3, PT, R43, R15, PT ;  /* 0x0000000f2b00720c */ /* 0x000fda0003f64070 */
[----:B------:R-:W-:Y:S01]  /*c1e0*/  @!P3 IMAD.IADD R15, R15, 0x1, -R43 ;  /* 0x000000010f0fb824 */ /* 0x000fe200078e0a2b */
[----:B------:R-:W-:-:S13]  /*c1f0*/  ISETP.GT.U32.AND P3, PT, R43, R59, PT ;  /* 0x0000003b2b00720c */ /* 0x000fda0003f64070 */
[----:B------:R-:W-:-:S05]  /*c200*/  @!P3 IMAD.IADD R59, R59, 0x1, -R43 ;  /* 0x000000013b3bb824 */ /* 0x000fca00078e0a2b */
[----:B------:R-:W-:Y:S01]  /*c210*/  ISETP.GT.U32.AND P3, PT, R43, R59, PT ;  /* 0x0000003b2b00720c */ /* 0x000fe20003f64070 */
[----:B------:R-:W-:-:S12]  /*c220*/  @!P1 IMAD.MOV R15, RZ, RZ, -R15 ;  /* 0x000000ffff0f9224 */ /* 0x000fd800078e0a0f */
[----:B------:R-:W-:Y:S01]  /*c230*/  @!P3 IMAD.IADD R59, R59, 0x1, -R43 ;  /* 0x000000013b3bb824 */ /* 0x000fe200078e0a2b */
[----:B------:R-:W-:Y:S02]  /*c240*/  ISETP.NE.AND P3, PT, R57, RZ, PT ;  /* 0x000000ff3900720c */ /* 0x000fe40003f65270 */
[----:B------:R-:W-:Y:S02]  /*c250*/  LOP3.LUT R57, RZ, R57, RZ, 0x33, !PT ;  /* 0x00000039ff397212 */ /* 0x000fe400078e33ff */
[----:B------:R-:W-:-:S05]  /*c260*/  IADD3 R43, P1, PT, R0, UR22, RZ ;  /* 0x00000016002b7c10 */ /* 0x000fca000ff3e0ff */
[----:B------:R-:W-:Y:S01]  /*c270*/  STL [R1+0x37d0], R43 ;  /* 0x0037d02b01007387 */ /* 0x000fe20000100800 */
[C---:B--2---:R-:W-:Y:S02]  /*c280*/  SEL R6, R57.reuse, R6, !P3 ;  /* 0x0000000639067207 */ /* 0x044fe40005800000 */
[----:B---3--:R-:W-:-:S03]  /*c290*/  SEL R0, R57, R17, !P3 ;  /* 0x0000001139007207 */ /* 0x008fc60005800000 */
[----:B------:R-:W-:Y:S01]  /*c2a0*/  STL [R1+0x110], R6 ;  /* 0x0001100601007387 */ /* 0x000fe20000100800 */
[----:B----4-:R-:W-:-:S03]  /*c2b0*/  SEL R4, R57, R3, !P3 ;  /* 0x0000000339047207 */ /* 0x010fc60005800000 */
[----:B------:R0:W-:Y:S01]  /*c2c0*/  STL [R1+0x10c], R0 ;  /* 0x00010c0001007387 */ /* 0x0001e20000100800 */
[----:B------:R-:W-:-:S03]  /*c2d0*/  SEL R3, R57, R44, !P3 ;  /* 0x0000002c39037207 */ /* 0x000fc60005800000 */
[----:B------:R1:W-:Y:S01]  /*c2e0*/  STL [R1+0x108], R4 ;  /* 0x0001080401007387 */ /* 0x0003e20000100800 */
[----:B0-----:R-:W-:-:S03]  /*c2f0*/  SEL R0, R57, R50, !P3 ;  /* 0x0000003239007207 */ /* 0x001fc60005800000 */
[----:B------:R0:W-:Y:S01]  /*c300*/  STL [R1+0xcc], R3 ;  /* 0x0000cc0301007387 */ /* 0x0001e20000100800 */
[----:B-1----:R-:W-:-:S03]  /*c310*/  SEL R4, R57, R49, !P3 ;  /* 0x0000003139047207 */ /* 0x002fc60005800000 */
[----:B------:R1:W-:Y:S01]  /*c320*/  STL [R1+0xc8], R0 ;  /* 0x0000c80001007387 */ /* 0x0003e20000100800 */
[----:B0-----:R-:W-:-:S03]  /*c330*/  SEL R3, R57, R11, !P3 ;  /* 0x0000000b39037207 */ /* 0x001fc60005800000 */
[----:B------:R0:W-:Y:S01]  /*c340*/  STL [R1+0xc4], R4 ;  /* 0x0000c40401007387 */ /* 0x0001e20000100800 */
[----:B-1----:R-:W-:-:S03]  /*c350*/  SEL R0, R57, R21, !P3 ;  /* 0x0000001539007207 */ /* 0x002fc60005800000 */
[----:B------:R-:W2:Y:S04]  /*c360*/  LDL.LU R35, [R1+0x44] ;  /* 0x0000440001237983 */ /* 0x000ea80000300800 */
[----:B------:R1:W-:Y:S04]  /*c370*/  STL [R1+0xc0], R3 ;  /* 0x0000c00301007387 */ /* 0x0003e80000100800 */
[----:B------:R-:W3:Y:S04]  /*c380*/  LDL.LU R30, [R1+0x40] ;  /* 0x00004000011e7983 */ /* 0x000ee80000300800 */
[----:B------:R4:W-:Y:S04]  /*c390*/  STL [R1+0xbc], R0 ;  /* 0x0000bc0001007387 */ /* 0x0009e80000100800 */
[----:B------:R-:W3:Y:S04]  /*c3a0*/  LDL.LU R26, [R1+0x3c] ;  /* 0x00003c00011a7983 */ /* 0x000ee80000300800 */
[----:B------:R-:W3:Y:S04]  /*c3b0*/  LDL.LU R24, [R1+0x38] ;  /* 0x0000380001187983 */ /* 0x000ee80000300800 */
[----:B------:R-:W3:Y:S04]  /*c3c0*/  LDL.LU R22, [R1+0x34] ;  /* 0x0000340001167983 */ /* 0x000ee80000300800 */
[----:B------:R-:W3:Y:S04]  /*c3d0*/  LDL.LU R18, [R1+0x30] ;  /* 0x0000300001127983 */ /* 0x000ee80000300800 */
[----:B------:R-:W3:Y:S04]  /*c3e0*/  LDL.LU R14, [R1+0x20] ;  /* 0x00002000010e7983 */ /* 0x000ee80000300800 */
[----:B------:R-:W3:Y:S04]  /*c3f0*/  LDL.LU R12, [R1+0x1c] ;  /* 0x00001c00010c7983 */ /* 0x000ee80000300800 */
[----:B------:R-:W3:Y:S04]  /*c400*/  LDL.LU R9, [R1+0x18] ;  /* 0x0000180001097983 */ /* 0x000ee80000300800 */
[----:B------:R-:W3:Y:S04]  /*c410*/  LDL.LU R7, [R1+0x14] ;  /* 0x0000140001077983 */ /* 0x000ee80000300800 */
[----:B0-----:R-:W3:Y:S04]  /*c420*/  LDL.LU R4, [R1+0x10] ;  /* 0x0000100001047983 */ /* 0x001ee80000300800 */
[----:B------:R-:W3:Y:S01]  /*c430*/  LDL.LU R6, [R1+0xc] ;  /* 0x00000c0001067983 */ /* 0x000ee20000300800 */
[----:B------:R-:W-:-:S03]  /*c440*/  SEL R11, R57, R32, !P3 ;  /* 0x00000020390b7207 */ /* 0x000fc60005800000 */
[----:B------:R-:W3:Y:S04]  /*c450*/  LDL.LU R17, [R1+0x8] ;  /* 0x0000080001117983 */ /* 0x000ee80000300800 */
[----:B-1----:R-:W3:Y:S04]  /*c460*/  LDL.LU R3, [R1+0x4] ;  /* 0x0000040001037983 */ /* 0x002ee80000300800 */
[----:B------:R-:W3:Y:S01]  /*c470*/  LDL.LU R44, [R1] ;  /* 0x00000000012c7983 */ /* 0x000ee20000300800 */
[C---:B------:R-:W-:Y:S02]  /*c480*/  SEL R21, R57.reuse, R48, !P3 ;  /* 0x0000003039157207 */ /* 0x040fe40005800000 */
[C---:B----4-:R-:W-:Y:S01]  /*c490*/  SEL R0, R57.reuse, R2, !P3 ;  /* 0x0000000239007207 */ /* 0x050fe20005800000 */
[----:B------:R0:W-:Y:S01]  /*c4a0*/  STL [R1+0xb8], R11 ;  /* 0x0000b80b01007387 */ /* 0x0001e20000100800 */
[----:B------:R-:W-:-:S03]  /*c4b0*/  SEL R2, R57, R41, !P3 ;  /* 0x0000002939027207 */ /* 0x000fc60005800000 */
[----:B------:R-:W-:Y:S01]  /*c4c0*/  STL [R1+0xb4], R21 ;  /* 0x0000b41501007387 */ /* 0x000fe20000100800 */
[----:B0-----:R-:W-:-:S03]  /*c4d0*/  SEL R11, R57, R52, !P3 ;  /* 0x00000034390b7207 */ /* 0x001fc60005800000 */
[----:B------:R0:W-:Y:S04]  /*c4e0*/  STL [R1+0xb0], R0 ;  /* 0x0000b00001007387 */ /* 0x0001e80000100800 */
[----:B------:R1:W-:Y:S04]  /*c4f0*/  STL [R1+0x7c], R11 ;  /* 0x00007c0b01007387 */ /* 0x0003e80000100800 */
[----:B------:R-:W4:Y:S01]  /*c500*/  LDL.LU R50, [R1+0x124] ;  /* 0x0001240001327983 */ /* 0x000f220000300800 */
[----:B0-----:R-:W-:-:S03]  /*c510*/  SEL R0, R57, R28, !P3 ;  /* 0x0000001c39007207 */ /* 0x001fc60005800000 */
[----:B------:R0:W-:Y:S04]  /*c520*/  STL [R1+0x78], R2 ;  /* 0x0000780201007387 */ /* 0x0001e80000100800 */
[----:B------:R-:W4:Y:S04]  /*c530*/  LDL.LU R49, [R1+0x130] ;  /* 0x0001300001317983 */ /* 0x000f280000300800 */
[----:B------:R0:W-:Y:S04]  /*c540*/  STL [R1+0x74], R0 ;  /* 0x0000740001007387 */ /* 0x0001e80000100800 */
[----:B-1----:R-:W4:Y:S04]  /*c550*/  LDL.LU R11, [R1+0x148] ;  /* 0x00014800010b7983 */ /* 0x002f280000300800 */
[----:B------:R-:W4:Y:S04]  /*c560*/  LDL.LU R21, [R1+0x150] ;  /* 0x0001500001157983 */ /* 0x000f280000300800 */
[----:B------:R-:W4:Y:S04]  /*c570*/  LDL.LU R32, [R1+0x14c] ;  /* 0x00014c0001207983 */ /* 0x000f280000300800 */
[----:B------:R-:W4:Y:S04]  /*c580*/  LDL.LU R48, [R1+0x144] ;  /* 0x0001440001307983 */ /* 0x000f280000300800 */
[----:B0-----:R-:W4:Y:S04]  /*c590*/  LDL.LU R2, [R1+0x140] ;  /* 0x0001400001027983 */ /* 0x001f280000300800 */
[----:B------:R-:W4:Y:S04]  /*c5a0*/  LDL.LU R52, [R1+0x13c] ;  /* 0x00013c0001347983 */ /* 0x000f280000300800 */
[----:B------:R-:W4:Y:S04]  /*c5b0*/  LDL.LU R41, [R1+0x138] ;  /* 0x0001380001297983 */ /* 0x000f280000300800 */
[----:B------:R-:W4:Y:S01]  /*c5c0*/  LDL.LU R28, [R1+0x134] ;  /* 0x00013400011c7983 */ /* 0x000f220000300800 */
[----:B--2---:R-:W-:-:S02]  /*c5d0*/  SEL R35, R57, R35, !P3 ;  /* 0x0000002339237207 */ /* 0x004fc40005800000 */
[----:B---3--:R-:W-:-:S03]  /*c5e0*/  SEL R30, R57, R30, !P3 ;  /* 0x0000001e391e7207 */ /* 0x008fc60005800000 */
[----:B------:R-:W-:Y:S01]  /*c5f0*/  STL [R1+0x70], R35 ;  /* 0x0000702301007387 */ /* 0x000fe20000100800 */
[----:B------:R-:W-:-:S03]  /*c600*/  SEL R0, R57, R26, !P3 ;  /* 0x0000001a39007207 */ /* 0x000fc60005800000 */
[----:B------:R-:W-:Y:S01]  /*c610*/  STL [R1+0x6c], R30 ;  /* 0x00006c1e01007387 */ /* 0x000fe20000100800 */
[----:B------:R-:W-:-:S03]  /*c620*/  SEL R24, R57, R24, !P3 ;  /* 0x0000001839187207 */ /* 0x000fc60005800000 */
[----:B------:R0:W-:Y:S01]  /*c630*/  STL [R1+0x68], R0 ;  /* 0x0000680001007387 */ /* 0x0001e20000100800 */
[----:B------:R-:W-:-:S03]  /*c640*/  SEL R22, R57, R22, !P3 ;  /* 0x0000001639167207 */ /* 0x000fc60005800000 */
[----:B------:R-:W-:Y:S01]  /*c650*/  STL [R1+0x64], R24 ;  /* 0x0000641801007387 */ /* 0x000fe20000100800 */
[----:B0-----:R-:W-:-:S03]  /*c660*/  SEL R0, R57, R18, !P3 ;  /* 0x0000001239007207 */ /* 0x001fc60005800000 */
[----:B------:R-:W-:Y:S01]  /*c670*/  STL [R1+0x60], R22 ;  /* 0x0000601601007387 */ /* 0x000fe20000100800 */
[C---:B------:R-:W-:Y:S02]  /*c680*/  SEL R14, R57.reuse, R14, !P3 ;  /* 0x0000000e390e7207 */ /* 0x040fe40005800000 */
[C---:B------:R-:W-:Y:S01]  /*c690*/  SEL R12, R57.reuse, R12, !P3 ;  /* 0x0000000c390c7207 */ /* 0x040fe20005800000 */
[----:B------:R0:W-:Y:S04]  /*c6a0*/  STL [R1+0x5c], R0 ;  /* 0x00005c0001007387 */ /* 0x0001e80000100800 */
[----:B------:R-:W-:Y:S01]  /*c6b0*/  STL [R1+0x58], R14 ;  /* 0x0000580e01007387 */ /* 0x000fe20000100800 */
[----:B0-----:R-:W-:-:S03]  /*c6c0*/  SEL R0, R57, R9, !P3 ;  /* 0x0000000939007207 */ /* 0x001fc60005800000 */
[----:B------:R-:W-:Y:S01]  /*c6d0*/  STL [R1+0x54], R12 ;  /* 0x0000540c01007387 */ /* 0x000fe20000100800 */
[C---:B------:R-:W-:Y:S02]  /*c6e0*/  SEL R9, R57.reuse, R7, !P3 ;  /* 0x0000000739097207 */ /* 0x040fe40005800000 */
[C---:B------:R-:W-:Y:S01]  /*c6f0*/  SEL R7, R57.reuse, R4, !P3 ;  /* 0x0000000439077207 */ /* 0x040fe20005800000 */
[----:B------:R0:W-:Y:S04]  /*c700*/  STL [R1+0x50], R0 ;  /* 0x0000500001007387 */ /* 0x0001e80000100800 */
[----:B------:R-:W-:Y:S01]  /*c710*/  STL [R1+0x44], R9 ;  /* 0x0000440901007387 */ /* 0x000fe20000100800 */
[C---:B------:R-:W-:Y:S02]  /*c720*/  SEL R4, R57.reuse, R17, !P3 ;  /* 0x0000001139047207 */ /* 0x040fe40005800000 */
[C---:B0-----:R-:W-:Y:S01]  /*c730*/  SEL R0, R57.reuse, R6, !P3 ;  /* 0x0000000639007207 */ /* 0x041fe20005800000 */
[----:B------:R-:W-:Y:S01]  /*c740*/  STL [R1+0x40], R7 ;  /* 0x0000400701007387 */ /* 0x000fe20000100800 */
[----:B------:R-:W-:-:S03]  /*c750*/  SEL R3, R57, R3, !P3 ;  /* 0x0000000339037207 */ /* 0x000fc60005800000 */
[----:B------:R0:W-:Y:S04]  /*c760*/  STL [R1+0x3c], R0 ;  /* 0x00003c0001007387 */ /* 0x0001e80000100800 */
[----:B------:R1:W-:Y:S01]  /*c770*/  STL [R1+0x38], R4 ;  /* 0x0000380401007387 */ /* 0x0003e20000100800 */
[----:B0-----:R-:W-:-:S03]  /*c780*/  SEL R0, R57, R44, !P3 ;  /* 0x0000002c39007207 */ /* 0x001fc60005800000 */
[----:B------:R0:W-:Y:S01]  /*c790*/  STL [R1+0x34], R3 ;  /* 0x0000340301007387 */ /* 0x0001e20000100800 */
[----:B-1----:R-:W-:-:S03]  /*c7a0*/  SEL R4, R57, R25, !P3 ;  /* 0x0000001939047207 */ /* 0x002fc60005800000 */
[----:B------:R1:W-:Y:S01]  /*c7b0*/  STL [R1+0x30], R0 ;  /* 0x0000300001007387 */ /* 0x0003e20000100800 */
[----:B0-----:R-:W-:-:S03]  /*c7c0*/  SEL R3, R57, R27, !P3 ;  /* 0x0000001b39037207 */ /* 0x001fc60005800000 */
[----:B------:R-:W-:Y:S01]  /*c7d0*/  STL [R1+0x28], R4 ;  /* 0x0000280401007387 */ /* 0x000fe20000100800 */
[----:B-1----:R-:W-:-:S03]  /*c7e0*/  SEL R0, R57, R29, !P3 ;  /* 0x0000001d39007207 */ /* 0x002fc60005800000 */
[----:B------:R4:W-:Y:S04]  /*c7f0*/  STL [R1+0x24], R3 ;  /* 0x0000240301007387 */ /* 0x0009e80000100800 */
[----:B------:R0:W-:Y:S01]  /*c800*/  STL [R1+0xc], R0 ;  /* 0x00000c0001007387 */ /* 0x0001e20000100800 */
[C---:B----4-:R-:W-:Y:S02]  /*c810*/  SEL R3, R57.reuse, R49, !P3 ;  /* 0x0000003139037207 */ /* 0x050fe40005800000 */
[C---:B0-----:R-:W-:Y:S02]  /*c820*/  SEL R0, R57.reuse, R50, !P3 ;  /* 0x0000003239007207 */ /* 0x041fe40005800000 */
[----:B------:R-:W-:-:S03]  /*c830*/  SEL R4, R57, R11, !P3 ;  /* 0x0000000b39047207 */ /* 0x000fc60005800000 */
[----:B------:R0:W-:Y:S04]  /*c840*/  STL [R1+0x124], R0 ;  /* 0x0001240001007387 */ /* 0x0001e80000100800 */
[----:B------:R1:W-:Y:S01]  /*c850*/  STL [R1+0x130], R3 ;  /* 0x0001300301007387 */ /* 0x0003e20000100800 */
[----:B0-----:R-:W-:-:S03]  /*c860*/  SEL R0, R57, R21, !P3 ;  /* 0x0000001539007207 */ /* 0x001fc60005800000 */
[----:B------:R0:W-:Y:S01]  /*c870*/  STL [R1+0x148], R4 ;  /* 0x0001480401007387 */ /* 0x0001e20000100800 */
[----:B-1----:R-:W-:-:S03]  /*c880*/  SEL R3, R57, R32, !P3 ;  /* 0x0000002039037207 */ /* 0x002fc60005800000 */
[----:B------:R1:W-:Y:S04]  /*c890*/  STL [R1+0x1c0], R0 ;  /* 0x0001c00001007387 */ /* 0x0003e80000100800 */
[----:B------:R2:W-:Y:S01]  /*c8a0*/  STL [R1+0x1bc], R3 ;  /* 0x0001bc0301007387 */ /* 0x0005e20000100800 */
[C---:B0-----:R-:W-:Y:S02]  /*c8b0*/  SEL R4, R57.reuse, R48, !P3 ;  /* 0x0000003039047207 */ /* 0x041fe40005800000 */
[----:B-1----:R-:W-:-:S03]  /*c8c0*/  SEL R0, R57, R2, !P3 ;  /* 0x0000000239007207 */ /* 0x002fc60005800000 */
[----:B------:R-:W-:Y:S01]  /*c8d0*/  STL [R1+0x1b8], R4 ;  /* 0x0001b80401007387 */ /* 0x000fe20000100800 */
[C---:B------:R-:W-:Y:S02]  /*c8e0*/  SEL R2, R57.reuse, R41, !P3 ;  /* 0x0000002939027207 */ /* 0x040fe40005800000 */
[C---:B--2---:R-:W-:Y:S01]  /*c8f0*/  SEL R3, R57.reuse, R52, !P3 ;  /* 0x0000003439037207 */ /* 0x044fe20005800000 */
[----:B------:R0:W-:Y:S04]  /*c900*/  STL [R1+0x1b4], R0 ;  /* 0x0001b40001007387 */ /* 0x0001e80000100800 */
[----:B------:R1:W-:Y:S04]  /*c910*/  STL [R1+0x1b0], R3 ;  /* 0x0001b00301007387 */ /* 0x0003e80000100800 */
[----:B------:R-:W2:Y:S01]  /*c920*/  LDL.LU R38, [R1+0x12c] ;  /* 0x00012c0001267983 */ /* 0x000ea20000300800 */
[----:B0-----:R-:W-:-:S03]  /*c930*/  SEL R0, R57, R28, !P3 ;  /* 0x0000001c39007207 */ /* 0x001fc60005800000 */
        /* <DEDUP_REMOVED lines=15> */
[----:B-1----:R-:W3:Y:S04]  /*ca30*/  LDL.LU R3, [R1+0xe0] ;  /* 0x0000e00001037983 */ /* 0x002ee80000300800 */
        /* <DEDUP_REMOVED lines=8> */
[----:B------:R-:W3:Y:S04]  /*cac0*/  LDL.LU R52, [R1+0x9c] ;  /* 0x00009c0001347983 */ /* 0x000ee80000300800 */
[----:B------:R-:W3:Y:S04]  /*cad0*/  LDL.LU R41, [R1+0x98] ;  /* 0x0000980001297983 */ /* 0x000ee80000300800 */
[----:B------:R-:W3:Y:S01]  /*cae0*/  LDL.LU R28, [R1+0x94] ;  /* 0x00009400011c7983 */ /* 0x000ee20000300800 */
[----:B------:R-:W-:-:S02]  /*caf0*/  SEL R25, R57, R36, !P3 ;  /* 0x0000002439197207 */ /* 0x000fc40005800000 */
[C---:B------:R-:W-:Y:S01]  /*cb00*/  SEL R27, R57.reuse, R33, !P3 ;  /* 0x00000021391b7207 */ /* 0x040fe20005800000 */
[----:B------:R-:W3:Y:S01]  /*cb10*/  LDL.LU R36, [R1+0x90] ;  /* 0x0000900001247983 */ /* 0x000ee20000300800 */
[----:B------:R-:W-:-:S03]  /*cb20*/  SEL R29, R57, R31, !P3 ;  /* 0x0000001f391d7207 */ /* 0x000fc60005800000 */
[----:B------:R-:W3:Y:S04]  /*cb30*/  LDL.LU R33, [R1+0x8c] ;  /* 0x00008c0001217983 */ /* 0x000ee80000300800 */
[----:B------:R-:W3:Y:S04]  /*cb40*/  LDL.LU R31, [R1+0x88] ;  /* 0x00008800011f7983 */ /* 0x000ee80000300800 */
[----:B------:R-:W3:Y:S04]  /*cb50*/  LDL.LU R43, [R1+0x84] ;  /* 0x00008400012b7983 */ /* 0x000ee80000300800 */
[----:B----4-:R-:W4:Y:S01]  /*cb60*/  LDL.LU R0, [R1+0x80] ;  /* 0x0000800001007983 */ /* 0x010f220000300800 */
[----:B--2---:R-:W-:-:S05]  /*cb70*/  SEL R38, R57, R38, !P3 ;  /* 0x0000002639267207 */ /* 0x004fca0005800000 */
[----:B------:R0:W-:Y:S01]  /*cb80*/  STL [R1+0x1a4], R38 ;  /* 0x0001a42601007387 */ /* 0x0001e20000100800 */
[----:B---3--:R-:W-:-:S03]  /*cb90*/  SEL R35, R57, R35, !P3 ;  /* 0x0000002339237207 */ /* 0x008fc60005800000 */
[----:B0-----:R-:W2:Y:S01]  /*cba0*/  LDL.LU R38, [R1+0x38d8] ;  /* 0x0038d80001267983 */ /* 0x001ea20000300800 */
[----:B------:R-:W-:-:S03]  /*cbb0*/  SEL R30, R57, R30, !P3 ;  /* 0x0000001e391e7207 */ /* 0x000fc60005800000 */
[----:B------:R0:W-:Y:S01]  /*cbc0*/  STL [R1+0x1a0], R35 ;  /* 0x0001a02301007387 */ /* 0x0001e20000100800 */
[C---:B------:R-:W-:Y:S02]  /*cbd0*/  SEL R26, R57.reuse, R26, !P3 ;  /* 0x0000001a391a7207 */ /* 0x040fe40005800000 */
[C---:B------:R-:W-:Y:S01]  /*cbe0*/  SEL R24, R57.reuse, R24, !P3 ;  /* 0x0000001839187207 */ /* 0x040fe20005800000 */
[----:B0-----:R-:W3:Y:S01]  /*cbf0*/  LDL.LU R35, [R1+0x38d4] ;  /* 0x0038d40001237983 */ /* 0x001ee20000300800 */
[----:B------:R-:W-:-:S03]  /*cc00*/  SEL R22, R57, R22, !P3 ;  /* 0x0000001639167207 */ /* 0x000fc60005800000 */
[----:B------:R0:W-:Y:S01]  /*cc10*/  STL [R1+0x19c], R30 ;  /* 0x00019c1e01007387 */ /* 0x0001e20000100800 */
[C---:B------:R-:W-:Y:S02]  /*cc20*/  SEL R18, R57.reuse, R18, !P3 ;  /* 0x0000001239127207 */ /* 0x040fe40005800000 */
[C---:B------:R-:W-:Y:S01]  /*cc30*/  SEL R14, R57.reuse, R14, !P3 ;  /* 0x0000000e390e7207 */ /* 0x040fe20005800000 */
[----:B0-----:R-:W2:Y:S04]  /*cc40*/  LDL.LU R30, [R1+0x38d0] ;  /* 0x0038d000011e7983 */ /* 0x001ea80000300800 */
[----:B------:R0:W-:Y:S01]  /*cc50*/  STL [R1+0x198], R26 ;  /* 0x0001981a01007387 */ /* 0x0001e20000100800 */
[C---:B------:R-:W-:Y:S02]  /*cc60*/  SEL R12, R57.reuse, R12, !P3 ;  /* 0x0000000c390c7207 */ /* 0x040fe40005800000 */
[C---:B------:R-:W-:Y:S01]  /*cc70*/  SEL R9, R57.reuse, R9, !P3 ;  /* 0x0000000939097207 */ /* 0x040fe20005800000 */
[----:B0-----:R-:W2:Y:S04]  /*cc80*/  LDL.LU R26, [R1+0x38cc] ;  /* 0x0038cc00011a7983 */ /* 0x001ea80000300800 */
[----:B------:R0:W-:Y:S01]  /*cc90*/  STL [R1+0x194], R24 ;  /* 0x0001941801007387 */ /* 0x0001e20000100800 */
[----:B------:R-:W-:-:S03]  /*cca0*/  SEL R7, R57, R7, !P3 ;  /* 0x0000000739077207 */ /* 0x000fc60005800000 */
        /* <DEDUP_REMOVED lines=46> */
[----:B------:R0:W-:Y:S04]  /*cf90*/  STL [R1+0x154], R32 ;  /* 0x0001542001007387 */ /* 0x0001e80000100800 */
[----:B0-----:R-:W3:Y:S04]  /*cfa0*/  LDL.LU R32, [R1+0x3888] ;  /* 0x0038880001207983 */ /* 0x001ee80000300800 */
        /* <DEDUP_REMOVED lines=9> */
[----:B0-----:R-:W3:Y:S01]  /*d040*/  LDL.LU R28, [R1+0x3874] ;  /* 0x00387400011c7983 */ /* 0x001ee20000300800 */
[----:B------:R-:W-:-:S05]  /*d050*/  SEL R36, R57, R36, !P3 ;  /* 0x0000002439247207 */ /* 0x000fca0005800000 */
[----:B------:R0:W-:Y:S01]  /*d060*/  STL [R1+0x138], R36 ;  /* 0x0001382401007387 */ /* 0x0001e20000100800 */
[C---:B----4-:R-:W-:Y:S02]  /*d070*/  SEL R0, R57.reuse, R0, !P3 ;  /* 0x0000000039007207 */ /* 0x050fe40005800000 */
[C---:B0-----:R-:W-:Y:S02]  /*d080*/  SEL R36, R57.reuse, R33, !P3 ;  /* 0x0000002139247207 */ /* 0x041fe40005800000 */
[C---:B------:R-:W-:Y:S02]  /*d090*/  SEL R33, R57.reuse, R31, !P3 ;  /* 0x0000001f39217207 */ /* 0x040fe40005800000 */
[C---:B------:R-:W-:Y:S01]  /*d0a0*/  SEL R31, R57.reuse, R43, !P3 ;  /* 0x0000002b391f7207 */ /* 0x040fe20005800000 */
[----:B------:R-:W-:Y:S04]  /*d0b0*/  STL [R1+0x134], R36 ;  /* 0x0001342401007387 */ /* 0x000fe80000100800 */
[----:B------:R-:W-:Y:S04]  /*d0c0*/  STL [R1+0x12c], R33 ;  /* 0x00012c2101007387 */ /* 0x000fe80000100800 */
[----:B------:R-:W-:Y:S04]  /*d0d0*/  STL [R1+0x120], R31 ;  /* 0x0001201f01007387 */ /* 0x000fe80000100800 */
[----:B------:R3:W-:Y:S01]  /*d0e0*/  STL [R1+0x11c], R0 ;  /* 0x00011c0001007387 */ /* 0x0007e20000100800 */
[----:B--2---:R-:W-:-:S02]  /*d0f0*/  SEL R21, R57, R21, !P3 ;  /* 0x0000001539157207 */ /* 0x004fc40005800000 */
[C---:B---3--:R-:W-:Y:S02]  /*d100*/  SEL R0, R57.reuse, R52, !P3 ;  /* 0x0000003439007207 */ /* 0x048fe40005800000 */
[C---:B------:R-:W-:Y:S02]  /*d110*/  SEL R31, R57.reuse, R41, !P3 ;  /* 0x00000029391f7207 */ /* 0x040fe40005800000 */
[----:B------:R-:W-:-:S05]  /*d120*/  SEL R28, R57, R28, !P3 ;  /* 0x0000001c391c7207 */ /* 0x000fca0005800000 */
[----:B------:R0:W-:Y:S04]  /*d130*/  STL [R1+0x118], R28 ;  /* 0x0001181c01007387 */ /* 0x0001e80000100800 */
[----:B------:R-:W-:Y:S04]  /*d140*/  STL [R1+0x114], R31 ;  /* 0x0001141f01007387 */ /* 0x000fe80000100800 */
[----:B------:R1:W-:Y:S01]  /*d150*/  STL [R1+0x104], R0 ;  /* 0x0001040001007387 */ /* 0x0003e20000100800 */
[C---:B0-----:R-:W-:Y:S02]  /*d160*/  SEL R28, R57.reuse, R2, !P3 ;  /* 0x00000002391c7207 */ /* 0x041fe40005800000 */
[----:B------:R-:W-:-:S03]  /*d170*/  SEL R2, R57, R48, !P3 ;  /* 0x0000003039027207 */ /* 0x000fc60005800000 */
[----:B------:R-:W-:Y:S01]  /*d180*/  STL [R1+0x100], R28 ;  /* 0x0001001c01007387 */ /* 0x000fe20000100800 */
[----:B-1----:R-:W-:-:S03]  /*d190*/  SEL R0, R57, R32, !P3 ;  /* 0x0000002039007207 */ /* 0x002fc60005800000 */
[----:B------:R0:W-:Y:S04]  /*d1a0*/  STL [R1+0xfc], R2 ;  /* 0x0000fc0201007387 */ /* 0x0001e80000100800 */
[----:B------:R1:W-:Y:S01]  /*d1b0*/  STL [R1+0xf8], R0 ;  /* 0x0000f80001007387 */ /* 0x0003e20000100800 */
[----:B0-----:R-:W-:-:S03]  /*d1c0*/  SEL R2, R57, R11, !P3 ;  /* 0x0000000b39027207 */ /* 0x001fc60005800000 */
[----:B------:R0:W-:Y:S01]  /*d1d0*/  STL [R1+0xf4], R21 ;  /* 0x0000f41501007387 */ /* 0x0001e20000100800 */
[----:B-1----:R-:W-:-:S03]  /*d1e0*/  SEL R0, R57, R49, !P3 ;  /* 0x0000003139007207 */ /* 0x002fc60005800000 */
[----:B------:R1:W-:Y:S01]  /*d1f0*/  STL [R1+0xf0], R2 ;  /* 0x0000f00201007387 */ /* 0x0003e20000100800 */
[----:B------:R-:W-:-:S03]  /*d200*/  SEL R11, R57, R50, !P3 ;  /* 0x00000032390b7207 */ /* 0x000fc60005800000 */
[----:B------:R2:W-:Y:S01]  /*d210*/  STL [R1+0xec], R0 ;  /* 0x0000ec0001007387 */ /* 0x0005e20000100800 */
[----:B0-----:R-:W0:Y:S01]  /*d220*/  LDC R21, c[0x0][0x3ac] ;  /* 0x0000eb00ff157b82 */ /* 0x001e220000000800 */
[C---:B-1----:R-:W-:Y:S02]  /*d230*/  SEL R2, R57.reuse, R44, !P3 ;  /* 0x0000002c39027207 */ /* 0x042fe40005800000 */
[----:B------:R-:W-:Y:S01]  /*d240*/  STL [R1+0xe8], R11 ;  /* 0x0000e80b01007387 */ /* 0x000fe20000100800 */
[----:B--2---:R-:W-:-:S03]  /*d250*/  SEL R0, R57, R3, !P3 ;  /* 0x0000000339007207 */ /* 0x004fc60005800000 */
[----:B------:R1:W-:Y:S01]  /*d260*/  STL [R1+0xe4], R2 ;  /* 0x0000e40201007387 */ /* 0x0003e20000100800 */
[----:B------:R-:W-:-:S03]  /*d270*/  SEL R3, R57, R17, !P3 ;  /* 0x0000001139037207 */ /* 0x000fc60005800000 */
[----:B------:R2:W-:Y:S01]  /*d280*/  STL [R1+0xe0], R0 ;  /* 0x0000e00001007387 */ /* 0x0005e20000100800 */
[----:B-1----:R-:W-:-:S03]  /*d290*/  SEL R2, R57, R6, !P3 ;  /* 0x0000000639027207 */ /* 0x002fc60005800000 */
[----:B------:R1:W-:Y:S01]  /*d2a0*/  STL [R1+0x4c], R3 ;  /* 0x00004c0301007387 */ /* 0x0003e20000100800 */
[----:B--2---:R-:W-:-:S03]  /*d2b0*/  SEL R0, R57, R4, !P3 ;  /* 0x0000000439007207 */ /* 0x004fc60005800000 */
        /* <DEDUP_REMOVED lines=10> */
[----:B------:R-:W-:Y:S01]  /*d360*/  STL [R1+0x14], R3 ;  /* 0x0000140301007387 */ /* 0x000fe20000100800 */
[----:B--2---:R-:W-:-:S03]  /*d370*/  SEL R0, R57, R22, !P3 ;  /* 0x0000001639007207 */ /* 0x004fc60005800000 */
[----:B------:R-:W2:Y:S04]  /*d380*/  LDL.LU R11, [R1+0x1e4] ;  /* 0x0001e400010b7983 */ /* 0x000ea80000300800 */
[----:B------:R-:W-:Y:S04]  /*d390*/  STL [R1+0x10], R2 ;  /* 0x0000100201007387 */ /* 0x000fe80000100800 */
[----:B------:R-:W3:Y:S04]  /*d3a0*/  LDL.LU R12, [R1+0x1e0] ;  /* 0x0001e000010c7983 */ /* 0x000ee80000300800 */
[----:B------:R1:W-:Y:S04]  /*d3b0*/  STL [R1+0x8], R0 ;  /* 0x0000080001007387 */ /* 0x0003e80000100800 */
[----:B------:R-:W4:Y:S04]  /*d3c0*/  LDL.LU R9, [R1+0x1dc] ;  /* 0x0001dc0001097983 */ /* 0x000f280000300800 */
[----:B------:R-:W4:Y:S04]  /*d3d0*/  LDL.LU R7, [R1+0x1d8] ;  /* 0x0001d80001077983 */ /* 0x000f280000300800 */
[----:B------:R-:W4:Y:S04]  /*d3e0*/  LDL.LU R4, [R1+0x1d4] ;  /* 0x0001d40001047983 */ /* 0x000f280000300800 */
[----:B------:R-:W4:Y:S04]  /*d3f0*/  LDL.LU R6, [R1+0x1d0] ;  /* 0x0001d00001067983 */ /* 0x000f280000300800 */
[----:B------:R-:W4:Y:S04]  /*d400*/  LDL.LU R17, [R1+0x1cc] ;  /* 0x0001cc0001117983 */ /* 0x000f280000300800 */
[----:B------:R-:W4:Y:S01]  /*d410*/  LDL.LU R28, [R1+0x1c8] ;  /* 0x0001c800011c7983 */ /* 0x000f220000300800 */
[----:B------:R-:W0:Y:S01]  /*d420*/  S2R R31, SR_TID.X ;  /* 0x00000000001f7919 */ /* 0x000e220000002100 */
[----:B------:R-:W-:-:S02]  /*d430*/  SEL R43, R57, R24, !P3 ;  /* 0x00000018392b7207 */ /* 0x000fc40005800000 */
[C---:B-1----:R-:W-:Y:S02]  /*d440*/  SEL R0, R57.reuse, R26, !P3 ;  /* 0x0000001a39007207 */ /* 0x042fe40005800000 */
[C---:B------:R-:W-:Y:S02]  /*d450*/  SEL R52, R57.reuse, R30, !P3 ;  /* 0x0000001e39347207 */ /* 0x040fe40005800000 */
[C---:B------:R-:W-:Y:S01]  /*d460*/  SEL R50, R57.reuse, R35, !P3 ;  /* 0x0000002339327207 */ /* 0x040fe20005800000 */
[----:B------:R-:W-:Y:S01]  /*d470*/  STL [R1+0x3800], R43 ;  /* 0x0038002b01007387 */ /* 0x000fe20000100800 */
[C---:B------:R-:W-:Y:S02]  /*d480*/  SEL R38, R57.reuse, R38, !P3 ;  /* 0x0000002639267207 */ /* 0x040fe40005800000 */
[C---:B------:R-:W-:Y:S01]  /*d490*/  SEL R40, R57.reuse, R40, !P3 ;  /* 0x0000002839287207 */ /* 0x040fe20005800000 */
[----:B------:R1:W-:Y:S01]  /*d4a0*/  STL [R1+0x3804], R0 ;  /* 0x0038040001007387 */ /* 0x0003e20000100800 */
[----:B------:R-:W-:-:S02]  /*d4b0*/  SEL R42, R57, R42, !P3 ;  /* 0x0000002a392a7207 */ /* 0x000fc40005800000 */
[C---:B------:R-:W-:Y:S01]  /*d4c0*/  SEL R46, R57.reuse, R46, !P3 ;  /* 0x0000002e392e7207 */ /* 0x040fe20005800000 */
[----:B------:R-:W-:Y:S01]  /*d4d0*/  STL [R1+0x3808], R52 ;  /* 0x0038083401007387 */ /* 0x000fe20000100800 */
[C---:B------:R-:W-:Y:S02]  /*d4e0*/  SEL R47, R57.reuse, R47, !P3 ;  /* 0x0000002f392f7207 */ /* 0x040fe40005800000 */
[C---:B------:R-:W-:Y:S01]  /*d4f0*/  SEL R51, R57.reuse, R51, !P3 ;  /* 0x0000003339337207 */ /* 0x040fe20005800000 */
[----:B------:R-:W-:Y:S01]  /*d500*/  STL [R1+0x380c], R50 ;  /* 0x00380c3201007387 */ /* 0x000fe20000100800 */
[----:B------:R-:W-:-:S03]  /*d510*/  SEL R54, R57, R54, !P3 ;  /* 0x0000003639367207 */ /* 0x000fc60005800000 */
        /* <DEDUP_REMOVED lines=9> */
[----:B------:R-:W-:Y:S02]  /*d5b0*/  SEL R32, R57, R20, !P3 ;  /* 0x0000001439207207 */ /* 0x000fe40005800000 */
[----:B0-----:R-:W-:Y:S01]  /*d5c0*/  LOP3.LUT R2, R31, 0x1f, RZ, 0xc0, !PT ;  /* 0x0000001f1f027812 */ /* 0x001fe200078ec0ff */
[----:B------:R-:W-:Y:S01]  /*d5d0*/  STL [R1+0x3824], R51 ;  /* 0x0038243301007387 */ /* 0x000fe20000100800 */
[----:B------:R-:W-:-:S03]  /*d5e0*/  SEL R34, R57, R34, !P3 ;  /* 0x0000002239227207 */ /* 0x000fc60005800000 */
[----:B------:R-:W-:Y:S01]  /*d5f0*/  STL [R1+0x3828], R54 ;  /* 0x0038283601007387 */ /* 0x000fe20000100800 */
[----:B------:R-:W-:-:S03]  /*d600*/  SEL R45, R57, R45, !P3 ;  /* 0x0000002d392d7207 */ /* 0x000fc60005800000 */
[----:B------:R-:W-:Y:S01]  /*d610*/  STL [R1+0x382c], R56 ;  /* 0x00382c3801007387 */ /* 0x000fe20000100800 */
[----:B------:R-:W-:-:S03]  /*d620*/  SEL R55, R57, R55, !P3 ;  /* 0x0000003739377207 */ /* 0x000fc60005800000 */
[----:B------:R-:W-:Y:S01]  /*d630*/  STL [R1+0x3830], R53 ;  /* 0x0038303501007387 */ /* 0x000fe20000100800 */
[C---:B------:R-:W-:Y:S01]  /*d640*/  SEL R33, R57.reuse, R16, !P3 ;  /* 0x0000001039217207 */ /* 0x040fe20005800000 */
[----:B------:R-:W-:Y:S02]  /*d650*/  @!P2 IMAD.MOV R23, RZ, RZ, -R23 ;  /* 0x000000ffff17a224 */ /* 0x000fe400078e0a17 */
[----:B------:R-:W-:Y:S01]  /*d660*/  STL [R1+0x3834], R39 ;  /* 0x0038342701007387 */ /* 0x000fe20000100800 */
[C---:B------:R-:W-:Y:S01]  /*d670*/  SEL R35, R57.reuse, R5, !P3 ;  /* 0x0000000539237207 */ /* 0x040fe20005800000 */
[----:B------:R-:W-:Y:S02]  /*d680*/  IMAD R31, R2, R21, RZ ;  /* 0x00000015021f7224 */ /* 0x000fe400078e02ff */
[----:B------:R-:W-:Y:S01]  /*d690*/  STL [R1+0x3838], R22 ;  /* 0x0038381601007387 */ /* 0x000fe20000100800 */
[----:B------:R-:W-:Y:S01]  /*d6a0*/  @!P5 IMAD.MOV R13, RZ, RZ, -R13 ;  /* 0x000000ffff0dd224 */ /* 0x000fe200078e0a0d */
[----:B------:R-:W-:-:S02]  /*d6b0*/  SEL R37, R57, R37, !P3 ;  /* 0x0000002539257207 */ /* 0x000fc40005800000 */
[----:B------:R-:W-:Y:S01]  /*d6c0*/  STL [R1+0x383c], R32 ;  /* 0x00383c2001007387 */ /* 0x000fe20000100800 */
[----:B------:R-:W-:Y:S01]  /*d6d0*/  @!P0 IMAD.MOV R61, RZ, RZ, -R61 ;  /* 0x000000ffff3d8224 */ /* 0x000fe200078e0a3d */
[C---:B------:R-:W-:Y:S02]  /*d6e0*/  SEL R36, R57.reuse, R19, !P3 ;  /* 0x0000001339247207 */ /* 0x040fe40005800000 */
[----:B------:R-:W-:Y:S01]  /*d6f0*/  STL [R1+0x3840], R34 ;  /* 0x0038402201007387 */ /* 0x000fe20000100800 */
[----:B------:R-:W-:Y:S01]  /*d700*/  @!P6 IMAD.MOV R60, RZ, RZ, -R60 ;  /* 0x000000ffff3ce224 */ /* 0x000fe200078e0a3c */
[C---:B------:R-:W-:Y:S02]  /*d710*/  SEL R41, R57.reuse, R10, !P3 ;  /* 0x0000000a39297207 */ /* 0x040fe40005800000 */
[----:B------:R-:W-:Y:S01]  /*d720*/  STL [R1+0x3844], R45 ;  /* 0x0038442d01007387 */ /* 0x000fe20000100800 */
[----:B------:R-:W-:Y:S01]  /*d730*/  SEL R44, R57, R15, !P3 ;  /* 0x0000000f392c7207 */ /* 0x000fe20005800000 */
[----:B------:R-:W-:-:S02]  /*d740*/  IMAD R31, R21, 0x20, R31 ;  /* 0x00000020151f7824 */ /* 0x000fc400078e021f */
[----:B------:R-:W-:Y:S01]  /*d750*/  STL [R1+0x3848], R55 ;  /* 0x0038483701007387 */ /* 0x000fe20000100800 */
[C---:B------:R-:W-:Y:S01]  /*d760*/  SEL R48, R57.reuse, R23, !P3 ;  /* 0x0000001739307207 */ /* 0x040fe20005800000 */
[----:B------:R-:W-:Y:S02]  /*d770*/  IMAD R2, R2, R21, RZ ;  /* 0x0000001502027224 */ /* 0x000fe400078e02ff */
[----:B------:R-:W-:Y:S01]  /*d780*/  STL [R1+0x384c], R33 ;  /* 0x00384c2101007387 */ /* 0x000fe20000100800 */
[----:B------:R-:W-:-:S03]  /*d790*/  SEL R49, R57, R13, !P3 ;  /* 0x0000000d39317207 */ /* 0x000fc60005800000 */
[----:B------:R-:W-:Y:S01]  /*d7a0*/  STL [R1+0x3850], R35 ;  /* 0x0038502301007387 */ /* 0x000fe20000100800 */
[----:B------:R-:W-:-:S03]  /*d7b0*/  SEL R61, R57, R61, !P3 ;  /* 0x0000003d393d7207 */ /* 0x000fc60005800000 */
[----:B------:R-:W-:Y:S01]  /*d7c0*/  STL [R1+0x3854], R37 ;  /* 0x0038542501007387 */ /* 0x000fe20000100800 */
[----:B------:R-:W-:-:S03]  /*d7d0*/  SEL R60, R57, R60, !P3 ;  /* 0x0000003c393c7207 */ /* 0x000fc60005800000 */
[----:B------:R-:W-:Y:S01]  /*d7e0*/  STL [R1+0x3858], R36 ;  /* 0x0038582401007387 */ /* 0x000fe20000100800 */
[----:B------:R-:W-:-:S03]  /*d7f0*/  IADD3 R3, P0, PT, R31, UR22, RZ ;  /* 0x000000161f037c10 */ /* 0x000fc6000ff1e0ff */
[----:B------:R-:W-:Y:S01]  /*d800*/  STL [R1+0x385c], R41 ;  /* 0x00385c2901007387 */ /* 0x000fe20000100800 */
[----:B------:R-:W-:-:S03]  /*d810*/  LEA.HI.X.SX32 R2, R2, UR23, 0x1, P1 ;  /* 0x0000001702027c11 */ /* 0x000fc600088f0eff */
[----:B------:R-:W-:Y:S04]  /*d820*/  STL [R1+0x3860], R44 ;  /* 0x0038602c01007387 */ /* 0x000fe80000100800 */
[----:B------:R-:W-:Y:S04]  /*d830*/  STL [R1+0x3864], R48 ;  /* 0x0038643001007387 */ /* 0x000fe80000100800 */
[----:B------:R-:W-:Y:S01]  /*d840*/  STL [R1+0x3868], R49 ;  /* 0x0038683101007387 */ /* 0x000fe20000100800 */
[----:B------:R-:W-:-:S03]  /*d850*/  @!P4 IMAD.MOV R59, RZ, RZ, -R59 ;  /* 0x000000ffff3bc224 */ /* 0x000fc600078e0a3b */
[----:B------:R-:W-:Y:S04]  /*d860*/  STL [R1+0x386c], R61 ;  /* 0x00386c3d01007387 */ /* 0x000fe80000100800 */
[----:B------:R-:W-:Y:S04]  /*d870*/  STL [R1+0x3870], R60 ;  /* 0x0038703c01007387 */ /* 0x000fe80000100800 */
[----:B------:R0:W-:Y:S04]  /*d880*/  STL [R1+0x37d4], R3 ;  /* 0x0037d40301007387 */ /* 0x0001e80000100800 */
[----:B------:R-:W4:Y:S01]  /*d890*/  LDL.LU R21, [R1+0x110] ;  /* 0x0001100001157983 */ /* 0x000f220000300800 */
[----:B------:R-:W-:-:S03]  /*d8a0*/  SEL R58, R57, R58, !P3 ;  /* 0x0000003a393a7207 */ /* 0x000fc60005800000 */
[----:B------:R0:W-:Y:S01]  /*d8b0*/  STL [R1+0x37c8], R2 ;  /* 0x0037c80201007387 */ /* 0x0001e20000100800 */
[----:B------:R-:W-:Y:S01]  /*d8c0*/  SEL R57, R57, R59, !P3 ;  /* 0x0000003b39397207 */ /* 0x000fe20005800000 */
[----:B--2---:R-:W-:Y:S02]  /*d8d0*/  IMAD R11, R11, UR66, RZ ;  /* 0x000000420b0b7c24 */ /* 0x004fe4000f8e02ff */
[----:B---3--:R-:W-:-:S03]  /*d8e0*/  IMAD R10, R12, UR66, RZ ;  /* 0x000000420c0a7c24 */ /* 0x008fc6000f8e02ff */
[----:B-1----:R-:W-:Y:S01]  /*d8f0*/  IADD3 R0, P6, PT, R11, UR20, RZ ;  /* 0x000000140b007c10 */ /* 0x002fe2000ffde0ff */
[----:B----4-:R-:W-:Y:S01]  /*d900*/  IMAD R9, R9, UR66, RZ ;  /* 0x0000004209097c24 */ /* 0x010fe2000f8e02ff */
[----:B0-----:R-:W-:Y:S01]  /*d910*/  IADD3 R3, P1, PT, R10, UR20, RZ ;  /* 0x000000140a037c10 */ /* 0x001fe2000ff3e0ff */
[----:B------:R-:W-:-:S03]  /*d920*/  IMAD R8, R7, UR66, RZ ;  /* 0x0000004207087c24 */ /* 0x000fc6000f8e02ff */
[----:B------:R-:W-:Y:S01]  /*d930*/  IADD3 R2, P2, PT, R9, UR20, RZ ;  /* 0x0000001409027c10 */ /* 0x000fe2000ff5e0ff */
[----:B------:R-:W-:Y:S01]  /*d940*/  IMAD R7, R4, UR66, RZ ;  /* 0x0000004204077c24 */ /* 0x000fe2000f8e02ff */
[----:B------:R0:W-:Y:S01]  /*d950*/  STL [R1+0x18b8], R0 ;  /* 0x0018b80001007387 */ /* 0x0001e20000100800 */
[----:B------:R-:W-:-:S03]  /*d960*/  IMAD R6, R6, UR66, RZ ;  /* 0x0000004206067c24 */ /* 0x000fc6000f8e02ff */
[----:B------:R1:W-:Y:S01]  /*d970*/  STL [R1+0x18c0], R3 ;  /* 0x0018c00301007387 */ /* 0x0003e20000100800 */
[----:B------:R-:W-:-:S03]  /*d980*/  IMAD R5, R17, UR66, RZ ;  /* 0x0000004211057c24 */ /* 0x000fc6000f8e02ff */
[----:B------:R2:W-:Y:S01]  /*d990*/  STL [R1+0x18c8], R2 ;  /* 0x0018c80201007387 */ /* 0x0005e20000100800 */
[----:B0-----:R-:W-:Y:S02]  /*d9a0*/  IADD3 R0, P3, PT, R8, UR20, RZ ;  /* 0x0000001408007c10 */ /* 0x001fe4000ff7e0ff */
[----:B-1----:R-:W-:-:S03]  /*d9b0*/  IADD3 R3, P4, PT, R7, UR20, RZ ;  /* 0x0000001407037c10 */ /* 0x002fc6000ff9e0ff */
[----:B------:R0:W-:Y:S01]  /*d9c0*/  STL [R1+0x18d0], R0 ;  /* 0x0018d00001007387 */ /* 0x0001e20000100800 */
[----:B--2---:R-:W-:-:S03]  /*d9d0*/  IADD3 R2, P5, PT, R6, UR20, RZ ;  /* 0x0000001406027c10 */ /* 0x004fc6000ffbe0ff */
[----:B------:R1:W-:Y:S01]  /*d9e0*/  STL [R1+0x18d8], R3 ;  /* 0x0018d80301007387 */ /* 0x0003e20000100800 */
[----:B------:R-:W-:-:S03]  /*d9f0*/  IMAD R4, R28, UR66, RZ ;  /* 0x000000421c047c24 */ /* 0x000fc6000f8e02ff */
[----:B------:R2:W-:Y:S01]  /*da00*/  STL [R1+0x18e0], R2 ;  /* 0x0018e00201007387 */ /* 0x0005e20000100800 */
[----:B0-----:R-:W-:Y:S02]  /*da10*/  LEA.HI.X.SX32 R0, R11, UR21, 0x1, P6 ;  /* 0x000000150b007c11 */ /* 0x001fe4000b0f0eff */
[----:B-1----:R-:W-:-:S03]  /*da20*/  IADD3 R3, P6, PT, R5, UR20, RZ ;  /* 0x0000001405037c10 */ /* 0x002fc6000ffde0ff */
[----:B------:R0:W-:Y:S01]  /*da30*/  STL [R1+0x18b4], R0 ;  /* 0x0018b40001007387 */ /* 0x0001e20000100800 */
[----:B--2---:R-:W-:-:S03]  /*da40*/  LEA.HI.X.SX32 R2, R10, UR21, 0x1, P1 ;  /* 0x000000150a027c11 */ /* 0x004fc600088f0eff */
[----:B------:R1:W-:Y:S04]  /*da50*/  STL [R1+0x18e8], R3 ;  /* 0x0018e80301007387 */ /* 0x0003e80000100800 */
[----:B------:R2:W-:Y:S01]  /*da60*/  STL [R1+0x18bc], R2 ;  /* 0x0018bc0201007387 */ /* 0x0005e20000100800 */
[----:B0-----:R-:W-:Y:S02]  /*da70*/  IADD3 R0, P1, PT, R4, UR20, RZ ;  /* 0x0000001404007c10 */ /* 0x001fe4000ff3e0ff */
[----:B-1----:R-:W-:-:S03]  /*da80*/  LEA.HI.X.SX32 R3, R9, UR21, 0x1, P2 ;  /* 0x0000001509037c11 */ /* 0x002fc600090f0eff */
[----:B------:R0:W-:Y:S01]  /*da90*/  STL [R1+0x18f0], R0 ;  /* 0x0018f00001007387 */ /* 0x0001e20000100800 */
[----:B--2---:R-:W-:-:S03]  /*daa0*/  LEA.HI.X.SX32 R2, R8, UR21, 0x1, P3 ;  /* 0x0000001508027c11 */ /* 0x004fc600098f0eff */
[----:B------:R1:W-:Y:S04]  /*dab0*/  STL [R1+0x18c4], R3 ;  /* 0x0018c40301007387 */ /* 0x0003e80000100800 */
[----:B------:R2:W-:Y:S01]  /*dac0*/  STL [R1+0x18cc], R2 ;  /* 0x0018cc0201007387 */ /* 0x0005e20000100800 */
[----:B0-----:R-:W-:Y:S02]  /*dad0*/  LEA.HI.X.SX32 R0, R7, UR21, 0x1, P4 ;  /* 0x0000001507007c11 */ /* 0x001fe4000a0f0eff */
[----:B-1----:R-:W-:-:S03]  /*dae0*/  LEA.HI.X.SX32 R3, R6, UR21, 0x1, P5 ;  /* 0x0000001506037c11 */ /* 0x002fc6000a8f0eff */
[----:B------:R0:W-:Y:S01]  /*daf0*/  STL [R1+0x18d4], R0 ;  /* 0x0018d40001007387 */ /* 0x0001e20000100800 */
[----:B--2---:R-:W-:-:S03]  /*db00*/  LEA.HI.X.SX32 R2, R5, UR21, 0x1, P6 ;  /* 0x0000001505027c11 */ /* 0x004fc6000b0f0eff */
[----:B------:R-:W-:Y:S04]  /*db10*/  STL [R1+0x18dc], R3 ;  /* 0x0018dc0301007387 */ /* 0x000fe80000100800 */
[----:B------:R1:W-:Y:S04]  /*db20*/  STL [R1+0x18e4], R2 ;  /* 0x0018e40201007387 */ /* 0x0003e80000100800 */
[----:B------:R-:W2:Y:S01]  /*db30*/  LDL.LU R28, [R1+0x10c] ;  /* 0x00010c00011c7983 */ /* 0x000ea20000300800 */
[----:B0-----:R-:W-:Y:S02]  /*db40*/  LEA.HI.X.SX32 R0, R4, UR21, 0x1, P1 ;  /* 0x0000001504007c11 */ /* 0x001fe400088f0eff */
[----:B------:R-:W-:Y:S01]  /*db50*/  LEA.HI.X.SX32 R8, R31, UR23, 0x1, P0 ;  /* 0x000000171f087c11 */ /* 0x000fe200080f0eff */
[----:B------:R-:W-:Y:S01]  /*db60*/  IMAD R9, R25, UR67, RZ ;  /* 0x0000004319097c24 */ /* 0x000fe2000f8e02ff */
[----:B------:R-:W-:Y:S01]  /*db70*/  UIMAD UR70, UR5, 0x3f, URZ ;  /* 0x0000003f054678a4 */ /* 0x000fe2000f8e02ff */
[----:B------:R0:W-:Y:S01]  /*db80*/  STL [R1+0x18ec], R0 ;  /* 0x0018ec0001007387 */ /* 0x0001e20000100800 */
[----:B------:R-:W-:Y:S01]  /*db90*/  IMAD R7, R27, UR67, RZ ;  /* 0x000000431b077c24 */ /* 0x000fe2000f8e02ff */
[----:B------:R-:W-:-:S02]  /*dba0*/  UIMAD UR72, UR5, 0x3e, URZ ;  /* 0x0000003e054878a4 */ /* 0x000fc4000f8e02ff */
[----:B------:R-:W-:Y:S01]  /*dbb0*/  STL [R1+0x37cc], R8 ;  /* 0x0037cc0801007387 */ /* 0x000fe20000100800 */
[----:B------:R-:W-:Y:S01]  /*dbc0*/  IMAD R6, R29, UR67, RZ ;  /* 0x000000431d067c24 */ /* 0x000fe2000f8e02ff */
[----:B------:R-:W-:Y:S02]  /*dbd0*/  UIMAD UR74, UR5, 0x3d, URZ ;  /* 0x0000003d054a78a4 */ /* 0x000fe4000f8e02ff */
[----:B------:R-:W3:Y:S01]  /*dbe0*/  LDL.LU R16, [R1+0x108] ;  /* 0x0001080001107983 */ /* 0x000ee20000300800 */
[----:B------:R-:W-:Y:S02]  /*dbf0*/  UIMAD UR22, UR5, 0x3c, URZ ;  /* 0x0000003c051678a4 */ /* 0x000fe4000f8e02ff */
[----:B------:R-:W-:Y:S01]  /*dc00*/  UIMAD UR75, UR5, 0x3a, URZ ;  /* 0x0000003a054b78a4 */ /* 0x000fe2000f8e02ff */
[----:B------:R-:W4:Y:S01]  /*dc10*/  LDL.LU R55, [R1+0xcc] ;  /* 0x0000cc0001377983 */ /* 0x000f220000300800 */
[----:B------:R-:W-:Y:S02]  /*dc20*/  UIMAD UR71, UR5, 0x39, URZ ;  /* 0x00000039054778a4 */ /* 0x000fe4000f8e02ff */
[----:B------:R-:W-:Y:S01]  /*dc30*/  UIMAD UR77, UR5, 0x38, URZ ;  /* 0x00000038054d78a4 */ /* 0x000fe2000f8e02ff */
[----:B------:R-:W4:Y:S01]  /*dc40*/  LDL.LU R45, [R1+0xc8] ;  /* 0x0000c800012d7983 */ /* 0x000f220000300800 */
[----:B------:R-:W-:-:S02]  /*dc50*/  USHF.R.S32.HI UR20, URZ, 0x1f, UR41 ;  /* 0x0000001fff147899 */ /* 0x000fc40008011429 */
[----:B------:R-:W-:Y:S01]  /*dc60*/  UIMAD UR69, UR5, 0x37, URZ ;  /* 0x00000037054578a4 */ /* 0x000fe2000f8e02ff */
[----:B------:R-:W4:Y:S01]  /*dc70*/  LDL.LU R34, [R1+0xc4] ;  /* 0x0000c40001227983 */ /* 0x000f220000300800 */
[----:B------:R-:W-:Y:S02]  /*dc80*/  UIMAD UR73, UR5, 0x36, URZ ;  /* 0x00000036054978a4 */ /* 0x000fe4000f8e02ff */
[----:B------:R-:W-:Y:S01]  /*dc90*/  UIMAD UR76, UR5, 0x35, URZ ;  /* 0x00000035054c78a4 */ /* 0x000fe2000f8e02ff */
[----:B------:R-:W4:Y:S01]  /*dca0*/  LDL.LU R32, [R1+0xc0] ;  /* 0x0000c00001207983 */ /* 0x000f220000300800 */
[----:B------:R-:W-:Y:S02]  /*dcb0*/  UIMAD UR66, UR5, 0x34, URZ ;  /* 0x00000034054278a4 */ /* 0x000fe4000f8e02ff */
[----:B------:R-:W-:Y:S01]  /*dcc0*/  UIMAD UR68, UR5, 0x33, URZ ;  /* 0x00000033054478a4 */ /* 0x000fe2000f8e02ff */
[----:B------:R-:W4:Y:S01]  /*dcd0*/  LDL.LU R20, [R1+0xbc] ;  /* 0x0000bc0001147983 */ /* 0x000f220000300800 */
[----:B------:R-:W-:-:S02]  /*dce0*/  UIMAD UR53, UR53, 0x2e, URZ ;  /* 0x0000002e353578a4 */ /* 0x000fc4000f8e02ff */
        /* <DEDUP_REMOVED lines=20> */
[----:B------:R-:W-:Y:S02]  /*de30*/  USHF.L.U32 UR55, UR55, 0x5, URZ ;  /* 0x0000000537377899 */ /* 0x000fe400080006ff */
[----:B------:R-:W-:Y:S01]  /*de40*/  UIMAD UR57, UR57, 0x1f, URZ ;  /* 0x0000001f393978a4 */ /* 0x000fe2000f8e02ff */
[----:B------:R-:W4:Y:S01]  /*de50*/  LDL.LU R46, [R1+0x6c] ;  /* 0x00006c00012e7983 */ /* 0x000f220000300800 */
[----:B------:R-:W-:Y:S02]  /*de60*/  UIMAD UR58, UR58, 0x1e, URZ ;  /* 0x0000001e3a3a78a4 */ /* 0x000fe4000f8e02ff */
[----:B------:R-:W-:Y:S01]  /*de70*/  UIMAD UR6, UR6, 0x1d, URZ ;  /* 0x0000001d060678a4 */ /* 0x000fe2000f8e02ff */
[----:B------:R-:W4:Y:S01]  /*de80*/  LDL.LU R42, [R1+0x68] ;  /* 0x00006800012a7983 */ /* 0x000f220000300800 */
[----:B-1----:R-:W-:Y:S01]  /*de90*/  IMAD R2, R21, UR67, RZ ;  /* 0x0000004315027c24 */ /* 0x002fe2000f8e02ff */
[----:B------:R-:W-:-:S02]  /*dea0*/  UIMAD UR7, UR7, 0x1c, URZ ;  /* 0x0000001c070778a4 */ /* 0x000fc4000f8e02ff */
[----:B------:R-:W4:Y:S01]  /*deb0*/  LDL.LU R40, [R1+0x64] ;  /* 0x0000640001287983 */ /* 0x000f220000300800 */
[----:B------:R-:W-:Y:S02]  /*dec0*/  UIMAD UR8, UR8, 0x1b, URZ ;  /* 0x0000001b080878a4 */ /* 0x000fe4000f8e02ff */
        /* <DEDUP_REMOVED lines=13> */
[----:B0-----:R-:W4:Y:S01]  /*dfa0*/  LDL.LU R0, [R1+0x50] ;  /* 0x0000500001007983 */ /* 0x001f220000300800 */
[----:B------:R-:W-:Y:S02]  /*dfb0*/  UIMAD UR18, UR18, 0x11, URZ ;  /* 0x00000011121278a4 */ /* 0x000fe4000f8e02ff */
[----:B------:R-:W-:Y:S01]  /*dfc0*/  USHF.L.U32 UR19, UR19, 0x4, URZ ;  /* 0x0000000413137899 */ /* 0x000fe200080006ff */
        /* <DEDUP_REMOVED lines=11> */
[----:B------:R-:W-:Y:S01]  /*e080*/  USHF.L.U32 UR31, UR31, 0x3, URZ ;  /* 0x000000031f1f7899 */ /* 0x000fe200080006ff */
[----:B------:R-:W4:Y:S01]  /*e090*/  LDL.LU R14, [R1+0x34] ;  /* 0x00003400010e7983 */ /* 0x000f220000300800 */
[----:B------:R-:W-:Y:S02]  /*e0a0*/  UIMAD UR32, UR32, 0x7, URZ ;  /* 0x00000007202078a4 */ /* 0x000fe4000f8e02ff */
[----:B------:R-:W-:Y:S01]  /*e0b0*/  UIMAD UR33, UR33, 0x6, URZ ;  /* 0x00000006212178a4 */ /* 0x000fe2000f8e02ff */
[----:B------:R-:W4:Y:S01]  /*e0c0*/  LDL.LU R12, [R1+0x30] ;  /* 0x00003000010c7983 */ /* 0x000f220000300800 */
[----:B------:R-:W-:Y:S02]  /*e0d0*/  UIMAD UR34, UR34, 0x5, URZ ;  /* 0x00000005222278a4 */ /* 0x000fe4000f8e02ff */
[----:B------:R-:W-:Y:S01]  /*e0e0*/  USHF.L.U32 UR35, UR35, 0x2, URZ ;  /* 0x0000000223237899 */ /* 0x000fe200080006ff */
[----:B------:R-:W4:Y:S01]  /*e0f0*/  LDL.LU R17, [R1+0x28] ;  /* 0x0000280001117983 */ /* 0x000f220000300800 */
[----:B------:R-:W-:-:S02]  /*e100*/  UIMAD UR36, UR36, 0x3, URZ ;  /* 0x00000003242478a4 */ /* 0x000fc4000f8e02ff */
[----:B------:R-:W-:Y:S01]  /*e110*/  USHF.L.U32 UR37, UR37, 0x1, URZ ;  /* 0x0000000125257899 */ /* 0x000fe200080006ff */
[----:B------:R-:W4:Y:S01]  /*e120*/  LDL.LU R21, [R1+0x24] ;  /* 0x0000240001157983 */ /* 0x000f220000300800 */
[----:B--2---:R-:W-:Y:S01]  /*e130*/  IMAD R4, R28, UR67, RZ ;  /* 0x000000431c047c24 */ /* 0x004fe2000f8e02ff */
[----:B------:R-:W0:Y:S02]  /*e140*/  LDCU UR21, c[0x0][0x3a8] ;  /* 0x00007500ff1577ac */ /* 0x000e240008000800 */
[----:B------:R-:W2:Y:S04]  /*e150*/  LDL.LU R28, [R1+0xc] ;  /* 0x00000c00011c7983 */ /* 0x000ea80000300800 */
[----:B------:R4:W-:Y:S01]  /*e160*/  STL [R1+0xd8], R4 ;  /* 0x0000d80401007387 */ /* 0x0009e20000100800 */
[----:B---3--:R-:W-:-:S02]  /*e170*/  IMAD R3, R16, UR67, RZ ;  /* 0x0000004310037c24 */ /* 0x008fc4000f8e02ff */
[----:B----4-:R-:W-:-:S03]  /*e180*/  IMAD R4, R55, UR67, RZ ;  /* 0x0000004337047c24 */ /* 0x010fc6000f8e02ff */
[----:B------:R1:W-:Y:S01]  /*e190*/  STL [R1+0xd4], R3 ;  /* 0x0000d40301007387 */ /* 0x0003e20000100800 */
[----:B------:R-:W-:-:S03]  /*e1a0*/  IMAD R5, R45, UR67, RZ ;  /* 0x000000432d057c24 */ /* 0x000fc6000f8e02ff */
[----:B------:R3:W-:Y:S01]  /*e1b0*/  STL [R1+0xd0], R4 ;  /* 0x0000d00401007387 */ /* 0x0007e20000100800 */
[----:B-1----:R-:W-:-:S03]  /*e1c0*/  IMAD R3, R34, UR67, RZ ;  /* 0x0000004322037c24 */ /* 0x002fc6000f8e02ff */
[----:B------:R1:W-:Y:S01]  /*e1d0*/  STL [R1+0xcc], R5 ;  /* 0x0000cc0501007387 */ /* 0x0003e20000100800 */
[----:B---3--:R-:W-:-:S03]  /*e1e0*/  IMAD R4, R32, UR67, RZ ;  /* 0x0000004320047c24 */ /* 0x008fc6000f8e02ff */
[----:B------:R3:W-:Y:S04]  /*e1f0*/  STL [R1+0xc8], R3 ;  /* 0x0000c80301007387 */ /* 0x0007e80000100800 */
[----:B------:R4:W-:Y:S01]  /*e200*/  STL [R1+0xc4], R4 ;  /* 0x0000c40401007387 */ /* 0x0009e20000100800 */
[----:B-1----:R-:W-:Y:S02]  /*e210*/  IMAD R5, R20, UR67, RZ ;  /* 0x0000004314057c24 */ /* 0x002fe4000f8e02ff */
[----:B---3--:R-:W-:-:S03]  /*e220*/  IMAD R3, R22, UR67, RZ ;  /* 0x0000004316037c24 */ /* 0x008fc6000f8e02ff */
[----:B------:R1:W-:Y:S01]  /*e230*/  STL [R1+0xc0], R5 ;  /* 0x0000c00501007387 */ /* 0x0003e20000100800 */
[----:B----4-:R-:W-:-:S03]  /*e240*/  IMAD R4, R39, UR67, RZ ;  /* 0x0000004327047c24 */ /* 0x010fc6000f8e02ff */
        /* <DEDUP_REMOVED lines=18> */
[----:B------:R3:W-:Y:S01]  /*e370*/  STL [R1+0x98], R3 ;  /* 0x0000980301007387 */ /* 0x0007e20000100800 */
[----:B------:R-:W-:-:S03]  /*e380*/  IMAD R0, R0, UR67, RZ ;  /* 0x0000004300007c24 */ /* 0x000fc6000f8e02ff */
[----:B------:R4:W-:Y:S01]  /*e390*/  STL [R1+0x94], R4 ;  /* 0x0000940401007387 */ /* 0x0009e20000100800 */
[----:B-1----:R-:W-:Y:S02]  /*e3a0*/  IMAD R5, R50, UR67, RZ ;  /* 0x0000004332057c24 */ /* 0x002fe4000f8e02ff */
[----:B---3--:R-:W-:-:S03]  /*e3b0*/  IMAD R3, R52, UR67, RZ ;  /* 0x0000004334037c24 */ /* 0x008fc6000f8e02ff */
[----:B------:R-:W-:Y:S01]  /*e3c0*/  STL [R1+0x90], R5 ;  /* 0x0000900501007387 */ /* 0x000fe20000100800 */
[----:B----4-:R-:W-:-:S03]  /*e3d0*/  IMAD R4, R30, UR67, RZ ;  /* 0x000000431e047c24 */ /* 0x010fc6000f8e02ff */
[----:B------:R1:W-:Y:S04]  /*e3e0*/  STL [R1+0x8c], R3 ;  /* 0x00008c0301007387 */ /* 0x0003e80000100800 */
[----:B------:R3:W-:Y:S04]  /*e3f0*/  STL [R1+0x88], R4 ;  /* 0x0000880401007387 */ /* 0x0007e80000100800 */
[----:B------:R4:W-:Y:S01]  /*e400*/  STL [R1+0x84], R0 ;  /* 0x0000840001007387 */ /* 0x0009e20000100800 */
[----:B-1----:R-:W-:Y:S02]  /*e410*/  IMAD R3, R26, UR67, RZ ;  /* 0x000000431a037c24 */ /* 0x002fe4000f8e02ff */
[----:B---3--:R-:W-:-:S03]  /*e420*/  IMAD R4, R43, UR67, RZ ;  /* 0x000000432b047c24 */ /* 0x008fc6000f8e02ff */
[----:B------:R1:W-:Y:S01]  /*e430*/  STL [R1+0x80], R3 ;  /* 0x0000800301007387 */ /* 0x0003e20000100800 */
[----:B----4-:R-:W-:-:S03]  /*e440*/  IMAD R0, R24, UR67, RZ ;  /* 0x0000004318007c24 */ /* 0x010fc6000f8e02ff */
[----:B------:R-:W-:Y:S01]  /*e450*/  STL [R1+0x7c], R4 ;  /* 0x00007c0401007387 */ /* 0x000fe20000100800 */
[----:B------:R-:W-:-:S03]  /*e460*/  IMAD R59, R14, UR67, RZ ;  /* 0x000000430e3b7c24 */ /* 0x000fc6000f8e02ff */
[----:B------:R3:W-:Y:S01]  /*e470*/  STL [R1+0x78], R0 ;  /* 0x0000780001007387 */ /* 0x0007e20000100800 */
[----:B-1----:R-:W-:Y:S02]  /*e480*/  IMAD R3, R18, UR67, RZ ;  /* 0x0000004312037c24 */ /* 0x002fe4000f8e02ff */
[----:B---3--:R-:W-:-:S03]  /*e490*/  IMAD R0, R12, UR67, RZ ;  /* 0x000000430c007c24 */ /* 0x008fc6000f8e02ff */
[----:B------:R-:W-:Y:S04]  /*e4a0*/  STL [R1+0x74], R3 ;  /* 0x0000740301007387 */ /* 0x000fe80000100800 */
[----:B------:R1:W-:Y:S04]  /*e4b0*/  STL [R1+0x6c], R0 ;  /* 0x00006c0001007387 */ /* 0x0003e80000100800 */
[----:B------:R-:W-:Y:S04]  /*e4c0*/  STL [R1+0x70], R59 ;  /* 0x0000703b01007387 */ /* 0x000fe80000100800 */
[----:B------:R-:W3:Y:S04]  /*e4d0*/  LDL.LU R33, [R1+0x124] ;  /* 0x0001240001217983 */ /* 0x000ee80000300800 */
[----:B------:R-:W4:Y:S01]  /*e4e0*/  LDL.LU R16, [R1+0x130] ;  /* 0x0001300001107983 */ /* 0x000f220000300800 */
[----:B------:R-:W-:-:S03]  /*e4f0*/  IMAD R31, R58, UR67, RZ ;  /* 0x000000433a1f7c24 */ /* 0x000fc6000f8e02ff */
[----:B------:R-:W4:Y:S01]  /*e500*/  LDL.LU R12, [R1+0x148] ;  /* 0x00014800010c7983 */ /* 0x000f220000300800 */
[----:B------:R-:W-:-:S03]  /*e510*/  IMAD R58, R17, UR67, RZ ;  /* 0x00000043113a7c24 */ /* 0x000fc6000f8e02ff */
[----:B------:R-:W4:Y:S04]  /*e520*/  LDL.LU R55, [R1+0x1c0] ;  /* 0x0001c00001377983 */ /* 0x000f280000300800 */
[----:B------:R-:W4:Y:S04]  /*e530*/  LDL.LU R14, [R1+0x1bc] ;  /* 0x0001bc00010e7983 */ /* 0x000f280000300800 */
[----:B------:R-:W4:Y:S04]  /*e540*/  LDL.LU R45, [R1+0x1b8] ;  /* 0x0001b800012d7983 */ /* 0x000f280000300800 */
[----:B------:R-:W4:Y:S01]  /*e550*/  LDL.LU R34, [R1+0x1b4] ;  /* 0x0001b40001227983 */ /* 0x000f220000300800 */
[----:B------:R-:W-:-:S03]  /*e560*/  IMAD R4, R21, UR67, RZ ;  /* 0x0000004315047c24 */ /* 0x000fc6000f8e02ff */
[----:B------:R-:W4:Y:S04]  /*e570*/  LDL.LU R17, [R1+0x1b0] ;  /* 0x0001b00001117983 */ /* 0x000f280000300800 */
        /* <DEDUP_REMOVED lines=8> */
[----:B------:R-:W4:Y:S01]  /*e600*/  LDL.LU R53, [R1+0x18c] ;  /* 0x00018c0001357983 */ /* 0x000f220000300800 */
[----:B--2---:R-:W-:-:S03]  /*e610*/  IMAD R5, R28, UR67, RZ ;  /* 0x000000431c057c24 */ /* 0x004fc6000f8e02ff */
[----:B------:R-:W2:Y:S04]  /*e620*/  LDL.LU R28, [R1+0x188] ;  /* 0x00018800011c7983 */ /* 0x000ea80000300800 */
        /* <DEDUP_REMOVED lines=11> */
[----:B-1----:R-:W2:Y:S04]  /*e6e0*/  LDL.LU R0, [R1+0x158] ;  /* 0x0001580001007983 */ /* 0x002ea80000300800 */
[----:B------:R-:W2:Y:S04]  /*e6f0*/  LDL.LU R43, [R1+0x154] ;  /* 0x00015400012b7983 */ /* 0x000ea80000300800 */
[----:B------:R-:W-:Y:S01]  /*e700*/  STL [R1+0x68], R58 ;  /* 0x0000683a01007387 */ /* 0x000fe20000100800 */
[----:B---3--:R-:W-:-:S02]  /*e710*/  IMAD R10, R33, UR67, RZ ;  /* 0x00000043210a7c24 */ /* 0x008fc4000f8e02ff */
[----:B----4-:R-:W-:Y:S02]  /*e720*/  IMAD R11, R16, UR67, RZ ;  /* 0x00000043100b7c24 */ /* 0x010fe4000f8e02ff */
[----:B------:R-:W-:Y:S02]  /*e730*/  IMAD R23, R22, UR67, RZ ;  /* 0x0000004316177c24 */ /* 0x000fe4000f8e02ff */
[----:B------:R-:W-:Y:S02]  /*e740*/  IMAD R13, R55, UR67, RZ ;  /* 0x00000043370d7c24 */ /* 0x000fe4000f8e02ff */
[----:B------:R-:W-:Y:S02]  /*e750*/  IMAD R15, R45, UR67, RZ ;  /* 0x000000432d0f7c24 */ /* 0x000fe4000f8e02ff */
[----:B------:R-:W-:Y:S02]  /*e760*/  IMAD R16, R34, UR67, RZ ;  /* 0x0000004322107c24 */ /* 0x000fe4000f8e02ff */
[----:B------:R-:W-:-:S02]  /*e770*/  IMAD R19, R32, UR67, RZ ;  /* 0x0000004320137c24 */ /* 0x000fc4000f8e02ff */
[----:B------:R-:W-:Y:S02]  /*e780*/  IMAD R25, R39, UR67, RZ ;  /* 0x0000004327197c24 */ /* 0x000fe4000f8e02ff */
[----:B------:R-:W-:Y:S02]  /*e790*/  IMAD R27, R53, UR67, RZ ;  /* 0x00000043351b7c24 */ /* 0x000fe4000f8e02ff */
[----:B--2---:R-:W-:Y:S02]  /*e7a0*/  IMAD R3, R54, UR67, RZ ;  /* 0x0000004336037c24 */ /* 0x004fe4000f8e02ff */
[----:B------:R-:W-:-:S03]  /*e7b0*/  IMAD R22, R51, UR67, RZ ;  /* 0x0000004333167c24 */ /* 0x000fc6000f8e02ff */
[----:B------:R1:W-:Y:S01]  /*e7c0*/  STL [R1+0x108], R3 ;  /* 0x0001080301007387 */ /* 0x0003e20000100800 */
[----:B------:R-:W-:-:S03]  /*e7d0*/  IMAD R8, R47, UR67, RZ ;  /* 0x000000432f087c24 */ /* 0x000fc6000f8e02ff */
[----:B------:R2:W-:Y:S01]  /*e7e0*/  STL [R1+0x10c], R22 ;  /* 0x00010c1601007387 */ /* 0x0005e20000100800 */
[----:B-1----:R-:W-:-:S03]  /*e7f0*/  IMAD R3, R46, UR67, RZ ;  /* 0x000000432e037c24 */ /* 0x002fc6000f8e02ff */
[----:B------:R1:W-:Y:S01]  /*e800*/  STL [R1+0x110], R8 ;  /* 0x0001100801007387 */ /* 0x0003e20000100800 */
[----:B--2---:R-:W-:-:S03]  /*e810*/  IMAD R22, R42, UR67, RZ ;  /* 0x000000432a167c24 */ /* 0x004fc6000f8e02ff */
[----:B------:R2:W-:Y:S01]  /*e820*/  STL [R1+0x124], R3 ;  /* 0x0001240301007387 */ /* 0x0005e20000100800 */
[----:B-1----:R-:W-:-:S03]  /*e830*/  IMAD R8, R40, UR67, RZ ;  /* 0x0000004328087c24 */ /* 0x002fc6000f8e02ff */
[----:B------:R1:W-:Y:S01]  /*e840*/  STL [R1+0x128], R22 ;  /* 0x0001281601007387 */ /* 0x0003e20000100800 */
[----:B--2---:R-:W-:-:S03]  /*e850*/  IMAD R3, R38, UR67, RZ ;  /* 0x0000004326037c24 */ /* 0x004fc6000f8e02ff */
[----:B------:R2:W-:Y:S04]  /*e860*/  STL [R1+0x130], R8 ;  /* 0x0001300801007387 */ /* 0x0005e80000100800 */
[----:B------:R3:W-:Y:S01]  /*e870*/  STL [R1+0x148], R3 ;  /* 0x0001480301007387 */ /* 0x0007e20000100800 */
[----:B-1----:R-:W-:Y:S02]  /*e880*/  IMAD R22, R50, UR67, RZ ;  /* 0x0000004332167c24 */ /* 0x002fe4000f8e02ff */
[----:B--2---:R-:W-:-:S03]  /*e890*/  IMAD R8, R52, UR67, RZ ;  /* 0x0000004334087c24 */ /* 0x004fc6000f8e02ff */
[----:B------:R1:W-:Y:S01]  /*e8a0*/  STL [R1+0x160], R22 ;  /* 0x0001601601007387 */ /* 0x0003e20000100800 */
[----:B---3--:R-:W-:-:S03]  /*e8b0*/  IMAD R3, R0, UR67, RZ ;  /* 0x0000004300037c24 */ /* 0x008fc6000f8e02ff */
[----:B------:R-:W-:Y:S01]  /*e8c0*/  STL [R1+0x15c], R8 ;  /* 0x00015c0801007387 */ /* 0x000fe20000100800 */
[----:B------:R-:W-:-:S03]  /*e8d0*/  IMAD R0, R43, UR67, RZ ;  /* 0x000000432b007c24 */ /* 0x000fc6000f8e02ff */
[----:B------:R-:W2:Y:S04]  /*e8e0*/  LDL.LU R60, [R1+0x150] ;  /* 0x00015000013c7983 */ /* 0x000ea80000300800 */
[----:B------:R-:W-:Y:S04]  /*e8f0*/  STL [R1+0x158], R3 ;  /* 0x0001580301007387 */ /* 0x000fe80000100800 */
        /* <DEDUP_REMOVED lines=14> */
[----:B-1----:R-:W3:Y:S01]  /*e9e0*/  LDL.LU R22, [R1+0xfc] ;  /* 0x0000fc0001167983 */ /* 0x002ee20000300800 */
[----:B------:R-:W-:-:S03]  /*e9f0*/  IMAD R29, R56, UR67, RZ ;  /* 0x00000043381d7c24 */ /* 0x000fc6000f8e02ff */
        /* <DEDUP_REMOVED lines=12> */
[----:B----4-:R-:W4:Y:S04]  /*eac0*/  LDL.LU R0, [R1+0x18] ;  /* 0x0000180001007983 */ /* 0x010f280000300800 */
[----:B------:R-:W4:Y:S04]  /*ead0*/  LDL.LU R43, [R1+0x14] ;  /* 0x00001400012b7983 */ /* 0x000f280000300800 */
[----:B------:R-:W4:Y:S04]  /*eae0*/  LDL.LU R8, [R1+0x10] ;  /* 0x0000100001087983 */ /* 0x000f280000300800 */
[----:B------:R-:W4:Y:S01]  /*eaf0*/  LDL.LU R3, [R1+0x8] ;  /* 0x0000080001037983 */ /* 0x000f220000300800 */
[----:B--2---:R-:W-:-:S05]  /*eb00*/  IMAD R60, R60, UR67, RZ ;  /* 0x000000433c3c7c24 */ /* 0x004fca000f8e02ff */
[----:B------:R1:W-:Y:S01]  /*eb10*/  STL [R1+0x150], R60 ;  /* 0x0001503c01007387 */ /* 0x0003e20000100800 */
[----:B---3--:R-:W-:-:S03]  /*eb20*/  IMAD R61, R61, UR67, RZ ;  /* 0x000000433d3d7c24 */ /* 0x008fc6000f8e02ff */
[----:B-1----:R-:W2:Y:S01]  /*eb30*/  LDL.LU R60, [R1+0x3870] ;  /* 0x00387000013c7983 */ /* 0x002ea20000300800 */
[----:B------:R-:W-:-:S03]  /*eb40*/  IMAD R49, R49, UR67, RZ ;  /* 0x0000004331317c24 */ /* 0x000fc6000f8e02ff */
[----:B------:R1:W-:Y:S01]  /*eb50*/  STL [R1+0x14c], R61 ;  /* 0x00014c3d01007387 */ /* 0x0003e20000100800 */
[----:B------:R-:W-:Y:S02]  /*eb60*/  IMAD R48, R48, UR67, RZ ;  /* 0x0000004330307c24 */ /* 0x000fe4000f8e02ff */
[----:B------:R-:W-:Y:S01]  /*eb70*/  IMAD R44, R44, UR67, RZ ;  /* 0x000000432c2c7c24 */ /* 0x000fe2000f8e02ff */
[----:B-1----:R-:W3:Y:S01]  /*eb80*/  LDL.LU R61, [R1+0x386c] ;  /* 0x00386c00013d7983 */ /* 0x002ee20000300800 */
[----:B------:R-:W-:-:S03]  /*eb90*/  IMAD R41, R41, UR67, RZ ;  /* 0x0000004329297c24 */ /* 0x000fc6000f8e02ff */
[----:B------:R1:W-:Y:S01]  /*eba0*/  STL [R1+0x144], R49 ;  /* 0x0001443101007387 */ /* 0x0003e20000100800 */
[----:B------:R-:W-:Y:S02]  /*ebb0*/  IMAD R36, R36, UR67, RZ ;  /* 0x0000004324247c24 */ /* 0x000fe4000f8e02ff */
[----:B------:R-:W-:Y:S01]  /*ebc0*/  IMAD R37, R37, UR67, RZ ;  /* 0x0000004325257c24 */ /* 0x000fe2000f8e02ff */
[----:B-1----:R-:W2:Y:S04]  /*ebd0*/  LDL.LU R49, [R1+0x3868] ;  /* 0x0038680001317983 */ /* 0x002ea80000300800 */
[----:B------:R1:W-:Y:S01]  /*ebe0*/  STL [R1+0x140], R48 ;  /* 0x0001403001007387 */ /* 0x0003e20000100800 */
[----:B------:R-:W-:Y:S02]  /*ebf0*/  IMAD R35, R35, UR67, RZ ;  /* 0x0000004323237c24 */ /* 0x000fe4000f8e02ff */
[----:B------:R-:W-:Y:S01]  /*ec00*/  IMAD R33, R33, UR67, RZ ;  /* 0x0000004321217c24 */ /* 0x000fe2000f8e02ff */
[----:B-1----:R-:W2:Y:S04]  /*ec10*/  LDL.LU R48, [R1+0x3864] ;  /* 0x0038640001307983 */ /* 0x002ea80000300800 */
[----:B------:R1:W-:Y:S01]  /*ec20*/  STL [R1+0x13c], R44 ;  /* 0x00013c2c01007387 */ /* 0x0003e20000100800 */
[----:B------:R-:W-:-:S03]  /*ec30*/  IMAD R55, R55, UR67, RZ ;  /* 0x0000004337377c24 */ /* 0x000fc6000f8e02ff */
        /* <DEDUP_REMOVED lines=50> */
[----:B----4-:R-:W-:-:S03]  /*ef60*/  IMAD R0, R0, UR67, RZ ;  /* 0x0000004300007c24 */ /* 0x010fc6000f8e02ff */
[----:B-1----:R-:W4:Y:S04]  /*ef70*/  LDL.LU R46, [R1+0x381c] ;  /* 0x00381c00012e7983 */ /* 0x002f280000300800 */
[----:B------:R1:W-:Y:S01]  /*ef80*/  STL [R1+0x1b0], R42 ;  /* 0x0001b02a01007387 */ /* 0x0003e20000100800 */
[----:B------:R-:W-:-:S03]  /*ef90*/  IMAD R43, R43, UR67, RZ ;  /* 0x000000432b2b7c24 */ /* 0x000fc6000f8e02ff */
[----:B-1----:R-:W2:Y:S04]  /*efa0*/  LDL.LU R42, [R1+0x3818] ;  /* 0x00381800012a7983 */ /* 0x002ea80000300800 */
[----:B------:R1:W-:Y:S04]  /*efb0*/  STL [R1+0x1b8], R40 ;  /* 0x0001b82801007387 */ /* 0x0003e80000100800 */
        /* <DEDUP_REMOVED lines=10> */
[----:B-1----:R-:W3:Y:S01]  /*f060*/  LDL.LU R43, [R1+0x3800] ;  /* 0x00380000012b7983 */ /* 0x002ee20000300800 */
[----:B------:R-:W-:-:S05]  /*f070*/  IMAD R8, R8, UR67, RZ ;  /* 0x0000004308087c24 */ /* 0x000fca000f8e02ff */
[----:B------:R1:W-:Y:S02]  /*f080*/  STL [R1+0x1dc], R8 ;  /* 0x0001dc0801007387 */ /* 0x0003e40000100800 */
[----:B-1----:R-:W-:-:S05]  /*f090*/  IMAD R8, R3, UR67, RZ ;  /* 0x0000004303087c24 */ /* 0x002fca000f8e02ff */
[----:B------:R2:W-:Y:S02]  /*f0a0*/  STL [R1+0x1e4], R8 ;  /* 0x0001e40801007387 */ /* 0x0005e40000100800 */
[----:B--2---:R-:W-:Y:S02]  /*f0b0*/  IMAD R8, R0, UR67, RZ ;  /* 0x0000004300087c24 */ /* 0x004fe4000f8e02ff */
[----:B------:R-:W-:Y:S02]  /*f0c0*/  IMAD R0, R52, UR67, RZ ;  /* 0x0000004334007c24 */ /* 0x000fe4000f8e02ff */
[----:B---3--:R-:W-:-:S05]  /*f0d0*/  IMAD R3, R43, UR67, RZ ;  /* 0x000000432b037c24 */ /* 0x008fca000f8e02ff */
[----:B------:R1:W-:Y:S04]  /*f0e0*/  STL [R1+0x1ec], R3 ;  /* 0x0001ec0301007387 */ /* 0x0003e80000100800 */
[----:B------:R2:W-:Y:S04]  /*f0f0*/  STL [R1+0x1f0], R8 ;  /* 0x0001f00801007387 */ /* 0x0005e80000100800 */
[----:B------:R3:W-:Y:S01]  /*f100*/  STL [R1+0x1f8], R0 ;  /* 0x0001f80001007387 */ /* 0x0007e20000100800 */
[----:B-1----:R-:W-:Y:S02]  /*f110*/  IMAD R3, R50, UR67, RZ ;  /* 0x0000004332037c24 */ /* 0x002fe4000f8e02ff */
[----:B--2---:R-:W-:-:S03]  /*f120*/  IMAD R8, R38, UR67, RZ ;  /* 0x0000004326087c24 */ /* 0x004fc6000f8e02ff */
[----:B------:R1:W-:Y:S01]  /*f130*/  STL [R1+0x1fc], R3 ;  /* 0x0001fc0301007387 */ /* 0x0003e20000100800 */
[----:B---3--:R-:W-:-:S03]  /*f140*/  IMAD R0, R40, UR67, RZ ;  /* 0x0000004328007c24 */ /* 0x008fc6000f8e02ff */
[----:B------:R4:W-:Y:S04]  /*f150*/  STL [R1+0x204], R8 ;  /* 0x0002040801007387 */ /* 0x0009e80000100800 */
[----:B------:R2:W-:Y:S01]  /*f160*/  STL [R1+0x20c], R0 ;  /* 0x00020c0001007387 */ /* 0x0005e20000100800 */
[----:B-1----:R-:W-:Y:S02]  /*f170*/  IMAD R3, R42, UR67, RZ ;  /* 0x000000432a037c24 */ /* 0x002fe4000f8e02ff */
[----:B----4-:R-:W-:-:S03]  /*f180*/  IMAD R8, R46, UR67, RZ ;  /* 0x000000432e087c24 */ /* 0x010fc6000f8e02ff */
        /* <DEDUP_REMOVED lines=34> */
[----:B------:R2:W-:Y:S01]  /*f3b0*/  STL [R1+0x27c], R0 ;  /* 0x00027c0001007387 */ /* 0x0005e20000100800 */
[----:B-1----:R-:W-:Y:S02]  /*f3c0*/  IMAD R3, R44, UR67, RZ ;  /* 0x000000432c037c24 */ /* 0x002fe4000f8e02ff */
[----:B--2---:R-:W-:-:S03]  /*f3d0*/  IMAD R0, R49, UR67, RZ ;  /* 0x0000004331007c24 */ /* 0x004fc6000f8e02ff */
[----:B------:R-:W-:Y:S01]  /*f3e0*/  STL [R1+0x284], R3 ;  /* 0x0002840301007387 */ /* 0x000fe20000100800 */
[----:B------:R-:W-:-:S03]  /*f3f0*/  IMAD R22, R57, UR67, RZ ;  /* 0x0000004339167c24 */ /* 0x000fc6000f8e02ff */
[----:B------:R-:W-:Y:S04]  /*f400*/  STL [R1+0x290], R0 ;  /* 0x0002900001007387 */ /* 0x000fe80000100800 */
[----:B------:R1:W-:Y:S01]  /*f410*/  STL [R1+0x37d8], R3 ;  /* 0x0037d80301007387 */ /* 0x0003e20000100800 */
[----:B------:R-:W-:-:S03]  /*f420*/  IMAD R8, R61, UR67, RZ ;  /* 0x000000433d087c24 */ /* 0x000fc6000f8e02ff */
[----:B------:R-:W-:Y:S04]  /*f430*/  STL [R1+0x28c], R43 ;  /* 0x00028c2b01007387 */ /* 0x000fe80000100800 */
[----:B------:R-:W-:Y:S04]  /*f440*/  STL [R1+0x37dc], R43 ;  /* 0x0037dc2b01007387 */ /* 0x000fe80000100800 */
[----:B-1----:R-:W2:Y:S04]  /*f450*/  LDL R3, [R1+0xd8] ;  /* 0x0000d80001037983 */ /* 0x002ea80000100800 */
[----:B------:R-:W3:Y:S04]  /*f460*/  LDL R61, [R1+0xd4] ;  /* 0x0000d400013d7983 */ /* 0x000ee80000100800 */
[----:B------:R1:W-:Y:S04]  /*f470*/  STL [R1+0x2a4], R22 ;  /* 0x0002a41601007387 */ /* 0x0003e80000100800 */
[----:B------:R-:W4:Y:S04]  /*f480*/  LDL R49, [R1+0xd0] ;  /* 0x0000d00001317983 */ /* 0x000f280000100800 */
        /* <DEDUP_REMOVED lines=22> */
[----:B------:R-:W4:Y:S01]  /*f5f0*/  LDL R50, [R1+0x78] ;  /* 0x0000780001327983 */ /* 0x000f220000100800 */
[----:B-1----:R-:W-:Y:S01]  /*f600*/  SHF.R.S32.HI R22, RZ, 0x1f, R31 ;  /* 0x0000001fff167819 */ /* 0x002fe2000001141f */
[----:B------:R-:W-:-:S04]  /*f610*/  IMAD R0, R60, UR67, RZ ;  /* 0x000000433c007c24 */ /* 0x000fc8000f8e02ff */
[----:B------:R-:W-:Y:S04]  /*f620*/  STL [R1+0x37e4], R22 ;  /* 0x0037e41601007387 */ /* 0x000fe80000100800 */
[----:B------:R-:W-:Y:S04]  /*f630*/  STL [R1+0x37e0], R31 ;  /* 0x0037e01f01007387 */ /* 0x000fe80000100800 */
[----:B------:R-:W-:Y:S04]  /*f640*/  STL [R1+0x298], R8 ;  /* 0x0002980801007387 */ /* 0x000fe80000100800 */
[----:B------:R1:W-:Y:S04]  /*f650*/  STL [R1+0x37e8], R8 ;  /* 0x0037e80801007387 */ /* 0x0003e80000100800 */
[----:B------:R-:W-:Y:S01]  /*f660*/  STL [R1+0x37ec], R2 ;  /* 0x0037ec0201007387 */ /* 0x000fe20000100800 */
[----:B-1----:R-:W-:-:S03]  /*f670*/  SHF.R.S32.HI R8, RZ, 0x1f, R2 ;  /* 0x0000001fff087819 */ /* 0x002fc60000011402 */
[----:B------:R-:W-:Y:S04]  /*f680*/  STL [R1+0x29c], R0 ;  /* 0x00029c0001007387 */ /* 0x000fe80000100800 */
[----:B------:R-:W-:Y:S04]  /*f690*/  STL [R1+0x64], R8 ;  /* 0x0000640801007387 */ /* 0x000fe80000100800 */
[----:B------:R2:W-:Y:S02]  /*f6a0*/  STL [R1+0x37f0], R0 ;  /* 0x0037f00001007387 */ /* 0x0005e40000100800 */
[----:B--2---:R-:W-:-:S02]  /*f6b0*/  SHF.R.S32.HI R0, RZ, 0x1f, R3 ;  /* 0x0000001fff007819 */ /* 0x004fc40000011403 */
[----:B---3--:R-:W-:-:S03]  /*f6c0*/  SHF.R.S32.HI R3, RZ, 0x1f, R61 ;  /* 0x0000001fff037819 */ /* 0x008fc6000001143d */
[----:B------:R1:W-:Y:S01]  /*f6d0*/  STL [R1+0x60], R0 ;  /* 0x0000600001007387 */ /* 0x0003e20000100800 */
[----:B----4-:R-:W-:-:S03]  /*f6e0*/  SHF.R.S32.HI R2, RZ, 0x1f, R49 ;  /* 0x0000001fff027819 */ /* 0x010fc60000011431 */
[----:B------:R2:W-:Y:S01]  /*f6f0*/  STL [R1+0x5c], R3 ;  /* 0x00005c0301007387 */ /* 0x0005e20000100800 */
[----:B-1----:R-:W-:-:S03]  /*f700*/  SHF.R.S32.HI R0, RZ, 0x1f, R48 ;  /* 0x0000001fff007819 */ /* 0x002fc60000011430 */
[----:B------:R1:W-:Y:S04]  /*f710*/  STL [R1+0x58], R2 ;  /* 0x0000580201007387 */ /* 0x0003e80000100800 */
[----:B------:R3:W-:Y:S01]  /*f720*/  STL [R1+0x54], R0 ;  /* 0x0000540001007387 */ /* 0x0007e20000100800 */
[----:B--2---:R-:W-:Y:S02]  /*f730*/  SHF.R.S32.HI R3, RZ, 0x1f, R44 ;  /* 0x0000001fff037819 */ /* 0x004fe4000001142c */
[----:B-1----:R-:W-:-:S03]  /*f740*/  SHF.R.S32.HI R2, RZ, 0x1f, R41 ;  /* 0x0000001fff027819 */ /* 0x002fc60000011429 */
[----:B------:R1:W-:Y:S01]  /*f750*/  STL [R1+0x50], R3 ;  /* 0x0000500301007387 */ /* 0x0003e20000100800 */
[----:B---3--:R-:W-:-:S03]  /*f760*/  SHF.R.S32.HI R0, RZ, 0x1f, R36 ;  /* 0x0000001fff007819 */ /* 0x008fc60000011424 */
[----:B------:R2:W-:Y:S04]  /*f770*/  STL [R1+0x4c], R2 ;  /* 0x00004c0201007387 */ /* 0x0005e80000100800 */
[----:B------:R3:W-:Y:S01]  /*f780*/  STL [R1+0x48], R0 ;  /* 0x0000480001007387 */ /* 0x0007e20000100800 */
[----:B-1----:R-:W-:Y:S02]  /*f790*/  SHF.R.S32.HI R3, RZ, 0x1f, R37 ;  /* 0x0000001fff037819 */ /* 0x002fe40000011425 */
[----:B--2---:R-:W-:-:S03]  /*f7a0*/  SHF.R.S32.HI R2, RZ, 0x1f, R35 ;  /* 0x0000001fff027819 */ /* 0x004fc60000011423 */
        /* <DEDUP_REMOVED lines=26> */
[----:B------:R2:W-:Y:S01]  /*f950*/  STL [R1+0x10], R2 ;  /* 0x0000100201007387 */ /* 0x0005e20000100800 */
[----:B------:R-:W-:-:S03]  /*f960*/  SHF.R.S32.HI R61, RZ, 0x1f, R52 ;  /* 0x0000001fff3d7819 */ /* 0x000fc60000011434 */
[----:B------:R3:W-:Y:S01]  /*f970*/  STL [R1+0xc], R0 ;  /* 0x00000c0001007387 */ /* 0x0007e20000100800 */
[----:B-1----:R-:W-:Y:S02]  /*f980*/  SHF.R.S32.HI R3, RZ, 0x1f, R40 ;  /* 0x0000001fff037819 */ /* 0x002fe40000011428 */
[----:B--2---:R-:W-:-:S03]  /*f990*/  SHF.R.S32.HI R2, RZ, 0x1f, R38 ;  /* 0x0000001fff027819 */ /* 0x004fc60000011426 */
[----:B------:R-:W-:Y:S01]  /*f9a0*/  STL [R1+0x8], R3 ;  /* 0x0000080301007387 */ /* 0x000fe20000100800 */
[----:B---3--:R-:W-:-:S03]  /*f9b0*/  SHF.R.S32.HI R0, RZ, 0x1f, R50 ;  /* 0x0000001fff007819 */ /* 0x008fc60000011432 */
[----:B------:R-:W-:Y:S04]  /*f9c0*/  STL [R1+0x4], R2 ;  /* 0x0000040201007387 */ /* 0x000fe80000100800 */
[----:B------:R1:W-:Y:S04]  /*f9d0*/  STL [R1+0x3788], R61 ;  /* 0x0037883d01007387 */ /* 0x0003e80000100800 */
[----:B------:R-:W-:Y:S04]  /*f9e0*/  STL [R1], R0 ;  /* 0x0000000001007387 */ /* 0x000fe80000100800 */
[----:B-1----:R-:W2:Y:S01]  /*f9f0*/  LDL.LU R61, [R1+0x6c] ;  /* 0x00006c00013d7983 */ /* 0x002ea20000300800 */
[----:B------:R-:W-:-:S05]  /*fa00*/  SHF.R.S32.HI R60, RZ, 0x1f, R59 ;  /* 0x0000001fff3c7819 */ /* 0x000fca000001143b */
[----:B------:R-:W-:Y:S01]  /*fa10*/  STL [R1+0x378c], R60 ;  /* 0x00378c3c01007387 */ /* 0x000fe20000100800 */
[----:B------:R-:W-:Y:S02]  /*fa20*/  SHF.R.S32.HI R32, RZ, 0x1f, R58 ;  /* 0x0000001fff207819 */ /* 0x000fe4000001143a */
[----:B--2---:R-:W-:-:S05]  /*fa30*/  SHF.R.S32.HI R59, RZ, 0x1f, R61 ;  /* 0x0000001fff3b7819 */ /* 0x004fca000001143d */
[----:B------:R1:W-:Y:S04]  /*fa40*/  STL [R1+0x3794], R59 ;  /* 0x0037943b01007387 */ /* 0x0003e80000100800 */
[----:B------:R-:W-:Y:S04]  /*fa50*/  STL [R1+0x3790], R61 ;  /* 0x0037903d01007387 */ /* 0x000fe80000100800 */
[----:B------:R-:W2:Y:S04]  /*fa60*/  LDL R43, [R1+0x10c] ;  /* 0x00010c00012b7983 */ /* 0x000ea80000100800 */
[----:B-1----:R-:W3:Y:S04]  /*fa70*/  LDL R59, [R1+0x108] ;  /* 0x00010800013b7983 */ /* 0x002ee80000100800 */
[----:B------:R-:W4:Y:S04]  /*fa80*/  LDL R60, [R1+0x110] ;  /* 0x00011000013c7983 */ /* 0x000f280000100800 */
[----:B------:R-:W4:Y:S04]  /*fa90*/  LDL R3, [R1+0x124] ;  /* 0x0001240001037983 */ /* 0x000f280000100800 */
[----:B------:R-:W4:Y:S04]  /*faa0*/  LDL R0, [R1+0x128] ;  /* 0x0001280001007983 */ /* 0x000f280000100800 */
[----:B------:R-:W4:Y:S01]  /*fab0*/  LDL R2, [R1+0x130] ;  /* 0x0001300001027983 */ /* 0x000f220000100800 */
[----:B------:R-:W-:-:S02]  /*fac0*/  SHF.R.S32.HI R33, RZ, 0x1f, R4 ;  /* 0x0000001fff217819 */ /* 0x000fc40000011404 */
[----:B------:R-:W-:Y:S01]  /*fad0*/  SHF.R.S32.HI R34, RZ, 0x1f, R5 ;  /* 0x0000001fff227819 */ /* 0x000fe20000011405 */
[----:B------:R-:W4:Y:S01]  /*fae0*/  LDL R8, [R1+0x148] ;  /* 0x0001480001087983 */ /* 0x000f220000100800 */
[----:B------:R-:W-:-:S03]  /*faf0*/  SHF.R.S32.HI R35, RZ, 0x1f, R6 ;  /* 0x0000001fff237819 */ /* 0x000fc60000011406 */
[----:B------:R-:W4:Y:S01]  /*fb00*/  LDL R31, [R1+0x160] ;  /* 0x00016000011f7983 */ /* 0x000f220000100800 */
[----:B------:R-:W-:-:S03]  /*fb10*/  SHF.R.S32.HI R36, RZ, 0x1f, R7 ;  /* 0x0000001fff247819 */ /* 0x000fc60000011407 */
[----:B------:R-:W4:Y:S04]  /*fb20*/  LDL R22, [R1+0x15c] ;  /* 0x00015c0001167983 */ /* 0x000f280000100800 */
[----:B------:R-:W-:Y:S01]  /*fb30*/  STL [R1+0x3798], R32 ;  /* 0x0037982001007387 */ /* 0x000fe20000100800 */
[----:B------:R-:W-:-:S03]  /*fb40*/  SHF.R.S32.HI R37, RZ, 0x1f, R9 ;  /* 0x0000001fff257819 */ /* 0x000fc60000011409 */
[----:B------:R-:W-:Y:S04]  /*fb50*/  STL [R1+0x37a0], R33 ;  /* 0x0037a02101007387 */ /* 0x000fe80000100800 */
[----:B------:R-:W-:Y:S01]  /*fb60*/  STL [R1+0x379c], R4 ;  /* 0x00379c0401007387 */ /* 0x000fe20000100800 */
[----:B------:R-:W-:-:S03]  /*fb70*/  SHF.R.S32.HI R38, RZ, 0x1f, R10 ;  /* 0x0000001fff267819 */ /* 0x000fc6000001140a */
[----:B------:R-:W-:Y:S04]  /*fb80*/  STL [R1+0x37a8], R34 ;  /* 0x0037a82201007387 */ /* 0x000fe80000100800 */
[----:B------:R2:W-:Y:S01]  /*fb90*/  STL [R1+0x37a4], R5 ;  /* 0x0037a40501007387 */ /* 0x0005e20000100800 */
[----:B------:R-:W-:-:S03]  /*fba0*/  SHF.R.S32.HI R39, RZ, 0x1f, R11 ;  /* 0x0000001fff277819 */ /* 0x000fc6000001140b */
[----:B------:R-:W-:Y:S04]  /*fbb0*/  STL [R1+0x37b0], R35 ;  /* 0x0037b02301007387 */ /* 0x000fe80000100800 */
        /* <DEDUP_REMOVED lines=8> */
[----:B------:R1:W-:Y:S01]  /*fc40*/  STL [R1+0x37f8], R11 ;  /* 0x0037f80b01007387 */ /* 0x0003e20000100800 */
[----:B--2---:R-:W-:-:S03]  /*fc50*/  SHF.R.S32.HI R5, RZ, 0x1f, R43 ;  /* 0x0000001fff057819 */ /* 0x004fc6000001142b */
[----:B------:R-:W2:Y:S01]  /*fc60*/  LDL R43, [R1+0x158] ;  /* 0x00015800012b7983 */ /* 0x000ea20000100800 */
[----:B---3--:R-:W-:-:S05]  /*fc70*/  SHF.R.S32.HI R4, RZ, 0x1f, R59 ;  /* 0x0000001fff047819 */ /* 0x008fca000001143b */
[----:B------:R3:W-:Y:S01]  /*fc80*/  STL [R1+0xe0], R4 ;  /* 0x0000e00401007387 */ /* 0x0007e20000100800 */
[----:B----4-:R-:W-:-:S03]  /*fc90*/  SHF.R.S32.HI R3, RZ, 0x1f, R3 ;  /* 0x0000001fff037819 */ /* 0x010fc60000011403 */
[----:B------:R-:W-:Y:S04]  /*fca0*/  STL [R1+0xe4], R5 ;  /* 0x0000e40501007387 */ /* 0x000fe80000100800 */
[----:B-1----:R-:W4:Y:S01]  /*fcb0*/  LDL R11, [R1+0x154] ;  /* 0x00015400010b7983 */ /* 0x002f220000100800 */
[----:B---3--:R-:W-:-:S05]  /*fcc0*/  SHF.R.S32.HI R4, RZ, 0x1f, R60 ;  /* 0x0000001fff047819 */ /* 0x008fca000001143c */
[----:B------:R-:W-:Y:S04]  /*fcd0*/  STL [R1+0xe8], R4 ;  /* 0x0000e80401007387 */ /* 0x000fe80000100800 */
[----:B------:R-:W3:Y:S04]  /*fce0*/  LDL R39, [R1+0x150] ;  /* 0x0001500001277983 */ /* 0x000ee80000100800 */
[----:B------:R1:W-:Y:S04]  /*fcf0*/  STL [R1+0xec], R3 ;  /* 0x0000ec0301007387 */ /* 0x0003e80000100800 */
[----:B------:R-:W3:Y:S01]  /*fd00*/  LDL R10, [R1+0x14c] ;  /* 0x00014c00010a7983 */ /* 0x000ee20000100800 */
[----:B------:R-:W-:-:S03]  /*fd10*/  SHF.R.S32.HI R0, RZ, 0x1f, R0 ;  /* 0x0000001fff007819 */ /* 0x000fc60000011400 */
[----:B------:R-:W3:Y:S04]  /*fd20*/  LDL R38, [R1+0x140] ;  /* 0x0001400001267983 */ /* 0x000ee80000100800 */
[----:B-1----:R-:W3:Y:S04]  /*fd30*/  LDL R3, [R1+0x144] ;  /* 0x0001440001037983 */ /* 0x002ee80000100800 */
[----:B------:R-:W3:Y:S04]  /*fd40*/  LDL R9, [R1+0x13c] ;  /* 0x00013c0001097983 */ /* 0x000ee80000100800 */
[----:B------:R1:W-:Y:S04]  /*fd50*/  STL [R1+0xf0], R0 ;  /* 0x0000f00001007387 */ /* 0x0003e80000100800 */
[----:B------:R-:W3:Y:S04]  /*fd60*/  LDL R37, [R1+0x138] ;  /* 0x0001380001257983 */ /* 0x000ee80000100800 */
[----:B------:R-:W3:Y:S04]  /*fd70*/  LDL R7, [R1+0x134] ;  /* 0x0001340001077983 */ /* 0x000ee80000100800 */
[----:B------:R-:W3:Y:S04]  /*fd80*/  LDL R36, [R1+0x12c] ;  /* 0x00012c0001247983 */ /* 0x000ee80000100800 */
[----:B------:R-:W3:Y:S04]  /*fd90*/  LDL R6, [R1+0x120] ;  /* 0x0001200001067983 */ /* 0x000ee80000100800 */
[----:B------:R-:W3:Y:S01]  /*fda0*/  LDL R35, [R1+0x11c] ;  /* 0x00011c0001237983 */ /* 0x000ee20000100800 */
[----:B-1----:R-:W-:-:S03]  /*fdb0*/  SHF.R.S32.HI R0, RZ, 0x1f, R2 ;  /* 0x0000001fff007819 */ /* 0x002fc60000011402 */
[----:B------:R-:W3:Y:S04]  /*fdc0*/  LDL R5, [R1+0x164] ;  /* 0x0001640001057983 */ /* 0x000ee80000100800 */
[----:B------:R-:W3:Y:S04]  /*fdd0*/  LDL R60, [R1+0x16c] ;  /* 0x00016c00013c7983 */ /* 0x000ee80000100800 */
[----:B------:R-:W3:Y:S04]  /*fde0*/  LDL R34, [R1+0x174] ;  /* 0x0001740001227983 */ /* 0x000ee80000100800 */
[----:B------:R-:W3:Y:S04]  /*fdf0*/  LDL R4, [R1+0x178] ;  /* 0x0001780001047983 */ /* 0x000ee80000100800 */
[----:B------:R1:W-:Y:S04]  /*fe00*/  STL [R1+0xf4], R0 ;  /* 0x0000f40001007387 */ /* 0x0003e80000100800 */
[----:B------:R-:W3:Y:S04]  /*fe10*/  LDL R33, [R1+0x180] ;  /* 0x0001800001217983 */ /* 0x000ee80000100800 */
[----:B------:R-:W3:Y:S01]  /*fe20*/  LDL R32, [R1+0x184] ;  /* 0x0001840001207983 */ /* 0x000ee20000100800 */
[----:B-1----:R-:W-:-:S03]  /*fe30*/  SHF.R.S32.HI R0, RZ, 0x1f, R8 ;  /* 0x0000001fff007819 */ /* 0x002fc60000011408 */
[----:B------:R-:W3:Y:S01]  /*fe40*/  LDL R61, [R1+0x18c] ;  /* 0x00018c00013d7983 */ /* 0x000ee20000100800 */
[----:B------:R-:W-:-:S03]  /*fe50*/  SHF.R.S32.HI R8, RZ, 0x1f, R31 ;  /* 0x0000001fff087819 */ /* 0x000fc6000001141f */
[----:B------:R-:W3:Y:S04]  /*fe60*/  LDL R59, [R1+0x190] ;  /* 0x00019000013b7983 */ /* 0x000ee80000100800 */
[----:B------:R1:W-:Y:S04]  /*fe70*/  STL [R1+0xf8], R0 ;  /* 0x0000f80001007387 */ /* 0x0003e80000100800 */
[----:B------:R-:W3:Y:S04]  /*fe80*/  LDL R2, [R1+0x1a0] ;  /* 0x0001a00001027983 */ /* 0x000ee80000100800 */
[----:B-1----:R-:W3:Y:S01]  /*fe90*/  LDL R0, [R1+0x198] ;  /* 0x0001980001007983 */ /* 0x002ee20000100800 */
[----:B------:R-:W-:-:S03]  /*fea0*/  SHF.R.S32.HI R22, RZ, 0x1f, R22 ;  /* 0x0000001fff167819 */ /* 0x000fc60000011416 */
[----:B------:R1:W-:Y:S04]  /*feb0*/  STL [R1+0xfc], R8 ;  /* 0x0000fc0801007387 */ /* 0x0003e80000100800 */
[----:B------:R-:W3:Y:S04]  /*fec0*/  LDL R31, [R1+0x1ac] ;  /* 0x0001ac00011f7983 */ /* 0x000ee80000100800 */
[----:B-1----:R-:W3:Y:S04]  /*fed0*/  LDL R8, [R1+0x1a4] ;  /* 0x0001a40001087983 */ /* 0x002ee80000100800 */
[----:B------:R1:W-:Y:S04]  /*fee0*/  STL [R1+0x100], R22 ;  /* 0x0001001601007387 */ /* 0x0003e80000100800 */
[----:B-1----:R-:W3:Y:S01]  /*fef0*/  LDL R22, [R1+0x1b0] ;  /* 0x0001b00001167983 */ /* 0x002ee20000100800 */
[----:B--2---:R-:W-:-:S05]  /*ff00*/  SHF.R.S32.HI R43, RZ, 0x1f, R43 ;  /* 0x0000001fff2b7819 */ /* 0x004fca000001142b */
[----:B------:R1:W-:Y:S04]  /*ff10*/  STL [R1+0x104], R43 ;  /* 0x0001042b01007387 */ /* 0x0003e80000100800 */
[----:B-1----:R-:W2:Y:S01]  /*ff20*/  LDL R43, [R1+0x1b8] ;  /* 0x0001b800012b7983 */ /* 0x002ea20000100800 */
[----:B----4-:R-:W-:-:S05]  /*ff30*/  SHF.R.S32.HI R11, RZ, 0x1f, R11 ;  /* 0x0000001fff0b7819 */ /* 0x010fca000001140b */
[----:B------:R1:W-:Y:S01]  /*ff40*/  STL [R1+0x114], R11 ;  /* 0x0001140b01007387 */ /* 0x0003e20000100800 */
[----:B---3--:R-:W-:-:S05]  /*ff50*/  SHF.R.S32.HI R39, RZ, 0x1f, R39 ;  /* 0x0000001fff277819 */ /* 0x008fca0000011427 */
[----:B------:R-:W-:Y:S01]  /*ff60*/  STL [R1+0x118], R39 ;  /* 0x0001182701007387 */ /* 0x000fe20000100800 */
[----:B-1----:R-:W-:Y:S02]  /*ff70*/  SHF.R.S32.HI R11, RZ, 0x1f, R10 ;  /* 0x0000001fff0b7819 */ /* 0x002fe4000001140a */
[----:B------:R-:W-:Y:S02]  /*ff80*/  SHF.R.S32.HI R10, RZ, 0x1f, R3 ;  /* 0x0000001fff0a7819 */ /* 0x000fe40000011403 */
[----:B------:R-:W3:Y:S01]  /*ff90*/  LDL R3, [R1+0x1bc] ;  /* 0x0001bc0001037983 */ /* 0x000ee20000100800 */
[----:B------:R-:W-:-:S03]  /*ffa0*/  SHF.R.S32.HI R9, RZ, 0x1f, R9 ;  /* 0x0000001fff097819 */ /* 0x000fc60000011409 */
[----:B------:R1:W-:Y:S04]  /*ffb0*/  STL [R1+0x168], R11 ;  /* 0x0001680b01007387 */ /* 0x0003e80000100800 */
[----:B------:R4:W-:Y:S01]  /*ffc0*/  STL [R1+0x170], R10 ;  /* 0x0001700a01007387 */ /* 0x0009e20000100800 */
[----:B-1----:R-:W-:Y:S02]  /*ffd0*/  SHF.R.S32.HI R11, RZ, 0x1f, R38 ;  /* 0x0000001fff0b7819 */ /* 0x002fe40000011426 */
[----:B------:R-:W-:Y:S02]  /*ffe0*/  SHF.R.S32.HI R7, RZ, 0x1f, R7 ;  /* 0x0000001fff077819 */ /* 0x000fe40000011407 */
[----:B----4-:R-:W-:Y:S01]  /*fff0*/  SHF.R.S32.HI R10, RZ, 0x1f, R37 ;  /* 0x0000001fff0a7819 */ /* 0x010fe20000011425 */
[----:B------:R-:W-:Y:S04]  /*10000*/  STL [R1+0x17c], R11 ;  /* 0x00017c0b01007387 */ /* 0x000fe80000100800 */
[----:B------:R1:W-:Y:S01]  /*10010*/  STL [R1+0x188], R9 ;  /* 0x0001880901007387 */ /* 0x0003e20000100800 */
[----:B------:R-:W-:-:S03]  /*10020*/  SHF.R.S32.HI R6, RZ, 0x1f, R6 ;  /* 0x0000001fff067819 */ /* 0x000fc60000011406 */
[----:B------:R-:W-:Y:S01]  /*10030*/  STL [R1+0x194], R10 ;  /* 0x0001940a01007387 */ /* 0x000fe20000100800 */
[----:B-1----:R-:W-:-:S03]  /*10040*/  SHF.R.S32.HI R9, RZ, 0x1f, R36 ;  /* 0x0000001fff097819 */ /* 0x002fc60000011424 */
[----:B------:R1:W-:Y:S01]  /*10050*/  STL [R1+0x19c], R7 ;  /* 0x00019c0701007387 */ /* 0x0003e20000100800 */
[----:B------:R-:W-:-:S03]  /*10060*/  SHF.R.S32.HI R5, RZ, 0x1f, R5 ;  /* 0x0000001fff057819 */ /* 0x000fc60000011405 */
[----:B------:R-:W-:Y:S04]  /*10070*/  STL [R1+0x1a8], R9 ;  /* 0x0001a80901007387 */ /* 0x000fe80000100800 */
[----:B------:R4:W-:Y:S01]  /*10080*/  STL [R1+0x1b4], R6 ;  /* 0x0001b40601007387 */ /* 0x0009e20000100800 */
[----:B-1----:R-:W-:-:S05]  /*10090*/  SHF.R.S32.HI R7, RZ, 0x1f, R35 ;  /* 0x0000001fff077819 */ /* 0x002fca0000011423 */
[----:B------:R-:W-:Y:S01]  /*100a0*/  STL [R1+0x1c0], R7 ;  /* 0x0001c00701007387 */ /* 0x000fe20000100800 */
[----:B----4-:R-:W-:-:S03]  /*100b0*/  SHF.R.S32.HI R6, RZ, 0x1f, R60 ;  /* 0x0000001fff067819 */ /* 0x010fc6000001143c */
[----:B------:R-:W4:Y:S04]  /*100c0*/  LDL R60, [R1+0x1c4] ;  /* 0x0001c400013c7983 */ /* 0x000f280000100800 */
[----:B------:R1:W-:Y:S04]  /*100d0*/  STL [R1+0x1c8], R5 ;  /* 0x0001c80501007387 */ /* 0x0003e80000100800 */
[----:B------:R0:W-:Y:S01]  /*100e0*/  STL [R1+0x1d4], R6 ;  /* 0x0001d40601007387 */ /* 0x0001e20000100800 */
[----:B-1----:R-:W-:Y:S02]  /*100f0*/  SHF.R.S32.HI R5, RZ, 0x1f, R34 ;  /* 0x0000001fff057819 */ /* 0x002fe40000011422 */
[----:B0-----:R-:W-:-:S02]  /*10100*/  SHF.R.S32.HI R6, RZ, 0x1f, R4 ;  /* 0x0000001fff067819 */ /* 0x001fc40000011404 */
[----:B------:R-:W-:Y:S01]  /*10110*/  SHF.R.S32.HI R4, RZ, 0x1f, R33 ;  /* 0x0000001fff047819 */ /* 0x000fe20000011421 */
[----:B------:R0:W-:Y:S04]  /*10120*/  STL [R1+0x1e0], R5 ;  /* 0x0001e00501007387 */ /* 0x0001e80000100800 */
[----:B------:R1:W-:Y:S04]  /*10130*/  STL [R1+0x1e8], R6 ;  /* 0x0001e80601007387 */ /* 0x0003e80000100800 */
[----:B------:R-:W4:Y:S01]  /*10140*/  LDL R34, [R1+0x1cc] ;  /* 0x0001cc0001227983 */ /* 0x000f220000100800 */
[----:B0-----:R-:W-:-:S03]  /*10150*/  SHF.R.S32.HI R5, RZ, 0x1f, R32 ;  /* 0x0000001fff057819 */ /* 0x001fc60000011420 */
[----:B------:R0:W-:Y:S01]  /*10160*/  STL [R1+0x1f4], R4 ;  /* 0x0001f40401007387 */ /* 0x0001e20000100800 */
[----:B-1----:R-:W-:-:S03]  /*10170*/  SHF.R.S32.HI R6, RZ, 0x1f, R59 ;  /* 0x0000001fff067819 */ /* 0x002fc6000001143b */
[----:B------:R1:W-:Y:S01]  /*10180*/  STL [R1+0x200], R5 ;  /* 0x0002000501007387 */ /* 0x0003e20000100800 */
[----:B0-----:R-:W-:Y:S02]  /*10190*/  SHF.R.S32.HI R4, RZ, 0x1f, R61 ;  /* 0x0000001fff047819 */ /* 0x001fe4000001143d */
[----:B-1----:R-:W-:-:S03]  /*101a0*/  SHF.R.S32.HI R5, RZ, 0x1f, R0 ;  /* 0x0000001fff057819 */ /* 0x002fc60000011400 */
[----:B------:R0:W-:Y:S01]  /*101b0*/  STL [R1+0x208], R4 ;  /* 0x0002080401007387 */ /* 0x0001e20000100800 */
[----:B------:R-:W-:Y:S02]  /*101c0*/  SHF.R.S32.HI R0, RZ, 0x1f, R2 ;  /* 0x0000001fff007819 */ /* 0x000fe40000011402 */
[----:B------:R-:W-:Y:S01]  /*101d0*/  SHF.R.S32.HI R2, RZ, 0x1f, R8 ;  /* 0x0000001fff027819 */ /* 0x000fe20000011408 */
[----:B0-----:R-:W4:Y:S04]  /*101e0*/  LDL R4, [R1+0x1d0] ;  /* 0x0001d00001047983 */ /* 0x001f280000100800 */
[----:B------:R-:W-:Y:S04]  /*101f0*/  STL [R1+0x214], R6 ;  /* 0x0002140601007387 */ /* 0x000fe80000100800 */
[----:B------:R-:W-:Y:S04]  /*10200*/  STL [R1+0x220], R5 ;  /* 0x0002200501007387 */ /* 0x000fe80000100800 */
[----:B------:R-:W4:Y:S04]  /*10210*/  LDL R33, [R1+0x1d8] ;  /* 0x0001d80001217983 */ /* 0x000f280000100800 */
[----:B------:R0:W-:Y:S04]  /*10220*/  STL [R1+0x228], R0 ;  /* 0x0002280001007387 */ /* 0x0001e80000100800 */
[----:B------:R-:W4:Y:S01]  /*10230*/  LDL R32, [R1+0x1dc] ;  /* 0x0001dc0001207983 */ /* 0x000f220000100800 */
[----:B0-----:R-:W-:-:S03]  /*10240*/  SHF.R.S32.HI R0, RZ, 0x1f, R31 ;  /* 0x0000001fff007819 */ /* 0x001fc6000001141f */
[----:B------:R0:W-:Y:S04]  /*10250*/  STL [R1+0x234], R2 ;  /* 0x0002340201007387 */ /* 0x0001e80000100800 */
[----:B------:R2:W-:Y:S04]  /*10260*/  STL [R1+0x240], R0 ;  /* 0x0002400001007387 */ /* 0x0005e80000100800 */
[----:B------:R-:W4:Y:S01]  /*10270*/  LDL R39, [R1+0x1e4] ;  /* 0x0001e40001277983 */ /* 0x000f220000100800 */
[----:B0-----:R-:W-:-:S05]  /*10280*/  SHF.R.S32.HI R2, RZ, 0x1f, R22 ;  /* 0x0000001fff027819 */ /* 0x001fca0000011416 */
[----:B------:R-:W-:Y:S04]  /*10290*/  STL [R1+0x248], R2 ;  /* 0x0002480201007387 */ /* 0x000fe80000100800 */
[----:B------:R-:W4:Y:S01]  /*102a0*/  LDL R11, [R1+0x1ec] ;  /* 0x0001ec00010b7983 */ /* 0x000f220000100800 */
[----:B--2---:R-:W-:-:S05]  /*102b0*/  SHF.R.S32.HI R0, RZ, 0x1f, R43 ;  /* 0x0000001fff007819 */ /* 0x004fca000001142b */
[----:B------:R0:W-:Y:S04]  /*102c0*/  STL [R1+0x254], R0 ;  /* 0x0002540001007387 */ /* 0x0001e80000100800 */
[----:B------:R-:W2:Y:S04]  /*102d0*/  LDL R38, [R1+0x1f0] ;  /* 0x0001f00001267983 */ /* 0x000ea80000100800 */
[----:B------:R-:W2:Y:S04]  /*102e0*/  LDL R61, [R1+0x1f8] ;  /* 0x0001f800013d7983 */ /* 0x000ea80000100800 */
[----:B0-----:R-:W2:Y:S04]  /*102f0*/  LDL R0, [R1+0x1fc] ;  /* 0x0001fc0001007983 */ /* 0x001ea80000100800 */
[----:B------:R-:W2:Y:S01]  /*10300*/  LDL R2, [R1+0x204] ;  /* 0x0002040001027983 */ /* 0x000ea20000100800 */
[----:B---3--:R-:W-:-:S05]  /*10310*/  SHF.R.S32.HI R3, RZ, 0x1f, R3 ;  /* 0x0000001fff037819 */ /* 0x008fca0000011403 */
[----:B------:R0:W-:Y:S04]  /*10320*/  STL [R1+0x260], R3 ;  /* 0x0002600301007387 */ /* 0x0001e80000100800 */
[----:B------:R-:W3:Y:S04]  /*10330*/  LDL R8, [R1+0x20c] ;  /* 0x00020c0001087983 */ /* 0x000ee80000100800 */
[----:B------:R-:W3:Y:S04]  /*10340*/  LDL R22, [R1+0x210] ;  /* 0x0002100001167983 */ /* 0x000ee80000100800 */
[----:B------:R-:W3:Y:S04]  /*10350*/  LDL R31, [R1+0x218] ;  /* 0x00021800011f7983 */ /* 0x000ee80000100800 */
[----:B------:R-:W3:Y:S04]  /*10360*/  LDL R43, [R1+0x21c] ;  /* 0x00021c00012b7983 */ /* 0x000ee80000100800 */
[----:B0-----:R-:W3:Y:S04]  /*10370*/  LDL R3, [R1+0x224] ;  /* 0x0002240001037983 */ /* 0x001ee80000100800 */
[----:B------:R-:W3:Y:S04]  /*10380*/  LDL R10, [R1+0x22c] ;  /* 0x00022c00010a7983 */ /* 0x000ee80000100800 */
[----:B------:R-:W3:Y:S04]  /*10390*/  LDL R59, [R1+0x230] ;  /* 0x00023000013b7983 */ /* 0x000ee80000100800 */
[----:B------:R-:W3:Y:S04]  /*103a0*/  LDL R9, [R1+0x238] ;  /* 0x0002380001097983 */ /* 0x000ee80000100800 */
[----:B------:R-:W3:Y:S01]  /*103b0*/  LDL R37, [R1+0x23c] ;  /* 0x00023c0001257983 */ /* 0x000ee20000100800 */
[----:B----4-:R-:W-:-:S05]  /*103c0*/  SHF.R.S32.HI R5, RZ, 0x1f, R60 ;  /* 0x0000001fff057819 */ /* 0x010fca000001143c */
[----:B------:R0:W-:Y:S04]  /*103d0*/  STL [R1+0x26c], R5 ;  /* 0x00026c0501007387 */ /* 0x0001e80000100800 */
[----:B------:R-:W4:Y:S04]  /*103e0*/  LDL R7, [R1+0x244] ;  /* 0x0002440001077983 */ /* 0x000f280000100800 */
[----:B------:R-:W4:Y:S04]  /*103f0*/  LDL R60, [R1+0x24c] ;  /* 0x00024c00013c7983 */ /* 0x000f280000100800 */
[----:B------:R-:W4:Y:S04]  /*10400*/  LDL R36, [R1+0x250] ;  /* 0x0002500001247983 */ /* 0x000f280000100800 */
[----:B------:R-:W4:Y:S01]  /*10410*/  LDL R6, [R1+0x258] ;  /* 0x0002580001067983 */ /* 0x000f220000100800 */
[----:B0-----:R-:W-:-:S05]  /*10420*/  SHF.R.S32.HI R5, RZ, 0x1f, R34 ;  /* 0x0000001fff057819 */ /* 0x001fca0000011422 */
[----:B------:R0:W-:Y:S04]  /*10430*/  STL [R1+0x274], R5 ;  /* 0x0002740501007387 */ /* 0x0001e80000100800 */
[----:B------:R-:W4:Y:S04]  /*10440*/  LDL R35, [R1+0x25c] ;  /* 0x00025c0001237983 */ /* 0x000f280000100800 */
[----:B0-----:R-:W4:Y:S01]  /*10450*/  LDL R5, [R1+0x264] ;  /* 0x0002640001057983 */ /* 0x001f220000100800 */
[----:B------:R-:W-:-:S05]  /*10460*/  SHF.R.S32.HI R4, RZ, 0x1f, R4 ;  /* 0x0000001fff047819 */ /* 0x000fca0000011404 */
[----:B------:R0:W-:Y:S04]  /*10470*/  STL [R1+0x280], R4 ;  /* 0x0002800401007387 */ /* 0x0001e80000100800 */
[----:B------:R-:W4:Y:S01]  /*10480*/  LDL R34, [R1+0x268] ;  /* 0x0002680001227983 */ /* 0x000f220000100800 */
[----:B------:R-:W-:-:S03]  /*10490*/  SHF.R.S32.HI R33, RZ, 0x1f, R33 ;  /* 0x0000001fff217819 */ /* 0x000fc60000011421 */
[----:B0-----:R-:W4:Y:S01]  /*104a0*/  LDL R4, [R1+0x270] ;  /* 0x0002700001047983 */ /* 0x001f220000100800 */
[----:B------:R-:W-:-:S03]  /*104b0*/  SHF.R.S32.HI R32, RZ, 0x1f, R32 ;  /* 0x0000001fff207819 */ /* 0x000fc60000011420 */
[----:B------:R0:W-:Y:S04]  /*104c0*/  STL [R1+0x288], R33 ;  /* 0x0002882101007387 */ /* 0x0001e80000100800 */
[----:B0-----:R-:W4:Y:S01]  /*104d0*/  LDL R33, [R1+0x278] ;  /* 0x0002780001217983 */ /* 0x001f220000100800 */
[----:B------:R-:W-:-:S03]  /*104e0*/  SHF.R.S32.HI R39, RZ, 0x1f, R39 ;  /* 0x0000001fff277819 */ /* 0x000fc60000011427 */
[----:B------:R0:W-:Y:S01]  /*104f0*/  STL [R1+0x294], R32 ;  /* 0x0002942001007387 */ /* 0x0001e20000100800 */
[----:B------:R-:W-:-:S03]  /*10500*/  SHF.R.S32.HI R11, RZ, 0x1f, R11 ;  /* 0x0000001fff0b7819 */ /* 0x000fc6000001140b */
[----:B0-----:R-:W4:Y:S04]  /*10510*/  LDL R32, [R1+0x27c] ;  /* 0x00027c0001207983 */ /* 0x001f280000100800 */
[----:B------:R0:W-:Y:S04]  /*10520*/  STL [R1+0x2a0], R39 ;  /* 0x0002a02701007387 */ /* 0x0001e80000100800 */
[----:B0-----:R-:W4:Y:S04]  /*10530*/  LDL.LU R39, [R1+0x37fc] ;  /* 0x0037fc0001277983 */ /* 0x001f280000300800 */
[----:B------:R0:W-:Y:S04]  /*10540*/  STL [R1+0x2a8], R11 ;  /* 0x0002a80b01007387 */ /* 0x0001e80000100800 */
[----:B0-----:R-:W4:Y:S01]  /*10550*/  LDL.LU R11, [R1+0x37f8] ;  /* 0x0037f800010b7983 */ /* 0x001f220000300800 */
[----:B--2---:R-:W-:-:S02]  /*10560*/  SHF.R.S32.HI R38, RZ, 0x1f, R38 ;  /* 0x0000001fff267819 */ /* 0x004fc40000011426 */
[----:B------:R-:W-:-:S03]  /*10570*/  SHF.R.S32.HI R61, RZ, 0x1f, R61 ;  /* 0x0000001fff3d7819 */ /* 0x000fc6000001143d */
[----:B------:R0:W-:Y:S01]  /*10580*/  STL [R1+0x2ac], R38 ;  /* 0x0002ac2601007387 */ /* 0x0001e20000100800 */
[----:B------:R-:W-:Y:S02]  /*10590*/  SHF.R.S32.HI R0, RZ, 0x1f, R0 ;  /* 0x0000001fff007819 */ /* 0x000fe40000011400 */
[----:B------:R-:W-:Y:S01]  /*105a0*/  SHF.R.S32.HI R2, RZ, 0x1f, R2 ;  /* 0x0000001fff027819 */ /* 0x000fe20000011402 */
[----:B0-----:R-:W2:Y:S04]  /*105b0*/  LDL.LU R38, [R1+0x37f4] ;  /* 0x0037f40001267983 */ /* 0x001ea80000300800 */
[----:B------:R0:W-:Y:S04]  /*105c0*/  STL [R1+0x2b0], R61 ;  /* 0x0002b03d01007387 */ /* 0x0001e80000100800 */
[----:B0-----:R-:W2:Y:S01]  /*105d0*/  LDL R61, [R1+0x290] ;  /* 0x00029000013d7983 */ /* 0x001ea20000100800 */
[----:B---3--:R-:W-:-:S03]  /*105e0*/  SHF.R.S32.HI R8, RZ, 0x1f, R8 ;  /* 0x0000001fff087819 */ /* 0x008fc60000011408 */
[----:B------:R0:W-:Y:S01]  /*105f0*/  STL [R1+0x2b4], R0 ;  /* 0x0002b40001007387 */ /* 0x0001e20000100800 */
[----:B------:R-:W-:Y:S02]  /*10600*/  SHF.R.S32.HI R22, RZ, 0x1f, R22 ;  /* 0x0000001fff167819 */ /* 0x000fe40000011416 */
[----:B------:R-:W-:Y:S01]  /*10610*/  SHF.R.S32.HI R31, RZ, 0x1f, R31 ;  /* 0x0000001fff1f7819 */ /* 0x000fe2000001141f */
[----:B0-----:R-:W3:Y:S01]  /*10620*/  LDL.LU R0, [R1+0x37f0] ;  /* 0x0037f00001007983 */ /* 0x001ee20000300800 */
[----:B------:R-:W-:-:S03]  /*10630*/  SHF.R.S32.HI R43, RZ, 0x1f, R43 ;  /* 0x0000001fff2b7819 */ /* 0x000fc6000001142b */
[----:B------:R0:W-:Y:S01]  /*10640*/  STL [R1+0x2b8], R2 ;  /* 0x0002b80201007387 */ /* 0x0001e20000100800 */
[----:B------:R-:W-:-:S03]  /*10650*/  SHF.R.S32.HI R3, RZ, 0x1f, R3 ;  /* 0x0000001fff037819 */ /* 0x000fc60000011403 */
[----:B0-----:R-:W2:Y:S04]  /*10660*/  LDL.LU R2, [R1+0x37ec] ;  /* 0x0037ec0001027983 */ /* 0x001ea80000300800 */
[----:B------:R0:W-:Y:S04]  /*10670*/  STL [R1+0x2bc], R8 ;  /* 0x0002bc0801007387 */ /* 0x0001e80000100800 */
        /* <DEDUP_REMOVED lines=8> */
[----:B0-----:R-:W3:Y:S01]  /*10700*/  LDL.LU R3, [R1+0x37d8] ;  /* 0x0037d80001037983 */ /* 0x001ee20000300800 */
[----:B------:R-:W-:-:S02]  /*10710*/  SHF.R.S32.HI R10, RZ, 0x1f, R10 ;  /* 0x0000001fff0a7819 */ /* 0x000fc4000001140a */
[----:B------:R-:W-:-:S03]  /*10720*/  SHF.R.S32.HI R9, RZ, 0x1f, R9 ;  /* 0x0000001fff097819 */ /* 0x000fc60000011409 */
[----:B------:R0:W-:Y:S02]  /*10730*/  STL [R1+0x2d0], R10 ;  /* 0x0002d00a01007387 */ /* 0x0001e40000100800 */
[----:B0-----:R-:W-:Y:S02]  /*10740*/  SHF.R.S32.HI R10, RZ, 0x1f, R59 ;  /* 0x0000001fff0a7819 */ /* 0x001fe4000001143b */
[----:B------:R-:W3:Y:S04]  /*10750*/  LDL.LU R59, [R1+0xd8] ;  /* 0x0000d800013b7983 */ /* 0x000ee80000300800 */
[----:B------:R0:W-:Y:S04]  /*10760*/  STL [R1+0x2d4], R10 ;  /* 0x0002d40a01007387 */ /* 0x0001e80000100800 */
[----:B------:R4:W-:Y:S01]  /*10770*/  STL [R1+0x2d8], R9 ;  /* 0x0002d80901007387 */ /* 0x0009e20000100800 */
[----:B0-----:R-:W-:-:S02]  /*10780*/  SHF.R.S32.HI R10, RZ, 0x1f, R37 ;  /* 0x0000001fff0a7819 */ /* 0x001fc40000011425 */
[----:B----4-:R-:W-:-:S03]  /*10790*/  SHF.R.S32.HI R9, RZ, 0x1f, R7 ;  /* 0x0000001fff097819 */ /* 0x010fc60000011407 */
[----:B------:R-:W-:Y:S01]  /*107a0*/  STL [R1+0x2dc], R10 ;  /* 0x0002dc0a01007387 */ /* 0x000fe20000100800 */
[----:B------:R-:W-:-:S03]  /*107b0*/  SHF.R.S32.HI R7, RZ, 0x1f, R60 ;  /* 0x0000001fff077819 */ /* 0x000fc6000001143c */
[----:B------:R-:W4:Y:S04]  /*107c0*/  LDL.LU R60, [R1+0xd4] ;  /* 0x0000d400013c7983 */ /* 0x000f280000300800 */
[----:B------:R0:W-:Y:S04]  /*107d0*/  STL [R1+0x2e0], R9 ;  /* 0x0002e00901007387 */ /* 0x0001e80000100800 */
[----:B------:R1:W-:Y:S01]  /*107e0*/  STL [R1+0x2e4], R7 ;  /* 0x0002e40701007387 */ /* 0x0003e20000100800 */
[----:B0-----:R-:W-:Y:S02]  /*107f0*/  SHF.R.S32.HI R9, RZ, 0x1f, R36 ;  /* 0x0000001fff097819 */ /* 0x001fe40000011424 */
[----:B-1----:R-:W-:-:S03]  /*10800*/  SHF.R.S32.HI R7, RZ, 0x1f, R6 ;  /* 0x0000001fff077819 */ /* 0x002fc60000011406 */
[----:B------:R-:W-:Y:S01]  /*10810*/  STL [R1+0x2e8], R9 ;  /* 0x0002e80901007387 */ /* 0x000fe20000100800 */
[----:B------:R-:W-:-:S03]  /*10820*/  SHF.R.S32.HI R6, RZ, 0x1f, R35 ;  /* 0x0000001fff067819 */ /* 0x000fc60000011423 */
[----:B------:R-:W4:Y:S04]  /*10830*/  LDL.LU R35, [R1+0xd0] ;  /* 0x0000d00001237983 */ /* 0x000f280000300800 */
[----:B------:R0:W-:Y:S04]  /*10840*/  STL [R1+0x2ec], R7 ;  /* 0x0002ec0701007387 */ /* 0x0001e80000100800 */
[----:B------:R1:W-:Y:S01]  /*10850*/  STL [R1+0x2f0], R6 ;  /* 0x0002f00601007387 */ /* 0x0003e20000100800 */
[----:B------:R-:W-:Y:S02]  /*10860*/  SHF.R.S32.HI R4, RZ, 0x1f, R4 ;  /* 0x0000001fff047819 */ /* 0x000fe40000011404 */
[----:B0-----:R-:W-:-:S02]  /*10870*/  SHF.R.S32.HI R7, RZ, 0x1f, R5 ;  /* 0x0000001fff077819 */ /* 0x001fc40000011405 */
[----:B------:R-:W4:Y:S01]  /*10880*/  LDL.LU R5, [R1+0x64] ;  /* 0x0000640001057983 */ /* 0x000f220000300800 */
[----:B-1----:R-:W-:-:S03]  /*10890*/  SHF.R.S32.HI R6, RZ, 0x1f, R34 ;  /* 0x0000001fff067819 */ /* 0x002fc60000011422 */
[----:B------:R0:W-:Y:S04]  /*108a0*/  STL [R1+0x2f4], R7 ;  /* 0x0002f40701007387 */ /* 0x0001e80000100800 */
[----:B------:R-:W4:Y:S04]  /*108b0*/  LDL.LU R34, [R1+0xcc] ;  /* 0x0000cc0001227983 */ /* 0x000f280000300800 */
[----:B------:R1:W-:Y:S01]  /*108c0*/  STL [R1+0x2f8], R6 ;  /* 0x0002f80601007387 */ /* 0x0003e20000100800 */
[----:B0-----:R-:W-:-:S03]  /*108d0*/  SHF.R.S32.HI R7, RZ, 0x1f, R33 ;  /* 0x0000001fff077819 */ /* 0x001fc60000011421 */
[----:B------:R0:W-:Y:S01]  /*108e0*/  STL [R1+0x2fc], R4 ;  /* 0x0002fc0401007387 */ /* 0x0001e20000100800 */
[----:B-1----:R-:W-:-:S03]  /*108f0*/  SHF.R.S32.HI R6, RZ, 0x1f, R32 ;  /* 0x0000001fff067819 */ /* 0x002fc60000011420 */
[----:B0-----:R-:W4:Y:S04]  /*10900*/  LDL.LU R4, [R1+0x60] ;  /* 0x0000600001047983 */ /* 0x001f280000300800 */
[----:B------:R-:W-:Y:S04]  /*10910*/  STL [R1+0x300], R7 ;  /* 0x0003000701007387 */ /* 0x000fe80000100800 */
[----:B------:R2:W-:Y:S02]  /*10920*/  STL [R1+0x304], R6 ;  /* 0x0003040601007387 */ /* 0x0005e40000100800 */
[----:B--2---:R-:W-:-:S02]  /*10930*/  SHF.R.S32.HI R6, RZ, 0x1f, R43 ;  /* 0x0000001fff067819 */ /* 0x004fc4000001142b */
[----:B---3--:R-:W-:Y:S02]  /*10940*/  SHF.R.S32.HI R7, RZ, 0x1f, R3 ;  /* 0x0000001fff077819 */ /* 0x008fe40000011403 */
[----:B------:R-:W2:Y:S04]  /*10950*/  LDL.LU R3, [R1+0x37d4] ;  /* 0x0037d40001037983 */ /* 0x000ea80000300800 */
[----:B------:R-:W3:Y:S01]  /*10960*/  LDL.LU R43, [R1+0x37d0] ;  /* 0x0037d000012b7983 */ /* 0x000ee20000300800 */
[----:B------:R-:W-:-:S03]  /*10970*/  SHF.R.S32.HI R9, RZ, 0x1f, R61 ;  /* 0x0000001fff097819 */ /* 0x000fc6000001143d */
[----:B------:R0:W-:Y:S04]  /*10980*/  STL [R1+0x308], R7 ;  /* 0x0003080701007387 */ /* 0x0001e80000100800 */
[----:B0-----:R-:W4:Y:S04]  /*10990*/  LDL.LU R7, [R1+0xc8] ;  /* 0x0000c80001077983 */ /* 0x001f280000300800 */
[----:B------:R0:W-:Y:S02]  /*109a0*/  STL [R1+0x30c], R6 ;  /* 0x00030c0601007387 */ /* 0x0001e40000100800 */
[----:B0-----:R-:W-:-:S02]  /*109b0*/  SHF.R.S32.HI R6, RZ, 0x1f, R8 ;  /* 0x0000001fff067819 */ /* 0x001fc40000011408 */
[----:B------:R-:W4:Y:S04]  /*109c0*/  LDL.LU R8, [R1+0x37cc] ;  /* 0x0037cc0001087983 */ /* 0x000f280000300800 */
[----:B------:R-:W-:Y:S04]  /*109d0*/  STL [R1+0x310], R9 ;  /* 0x0003100901007387 */ /* 0x000fe80000100800 */
[----:B------:R-:W4:Y:S04]  /*109e0*/  LDL.LU R33, [R1+0x5c] ;  /* 0x00005c0001217983 */ /* 0x000f280000300800 */
[----:B------:R2:W-:Y:S04]  /*109f0*/  STL [R1+0x314], R6 ;  /* 0x0003140601007387 */ /* 0x0005e80000100800 */
[----:B------:R-:W4:Y:S01]  /*10a00*/  LDL.LU R32, [R1+0xc4] ;  /* 0x0000c40001207983 */ /* 0x000f220000300800 */
[----:B--2---:R-:W-:-:S02]  /*10a10*/  IADD3 R6, P2, PT, R31, R3, RZ ;  /* 0x000000031f067210 */ /* 0x004fc40007f5e0ff */
[----:B---3--:R-:W-:-:S03]  /*10a20*/  IADD3 R9, P5, PT, R31, R43, RZ ;  /* 0x0000002b1f097210 */ /* 0x008fc60007fbe0ff */
[----:B------:R0:W-:Y:S04]  /*10a30*/  STL [R1+0x33e0], R6 ;  /* 0x0033e00601007387 */ /* 0x0001e80000100800 */
[----:B------:R-:W2:Y:S01]  /*10a40*/  LDL.LU R61, [R1+0x58] ;  /* 0x00005800013d7983 */ /* 0x000ea20000300800 */
[----:B0-----:R-:W-:-:S03]  /*10a50*/  IADD3 R6, P1, PT, R2, R3, RZ ;  /* 0x0000000302067210 */ /* 0x001fc60007f3e0ff */
[----:B------:R0:W-:Y:S04]  /*10a60*/  STL [R1+0x33dc], R9 ;  /* 0x0033dc0901007387 */ /* 0x0001e80000100800 */
[----:B------:R1:W-:Y:S01]  /*10a70*/  STL [R1+0x33d8], R6 ;  /* 0x0033d80601007387 */ /* 0x0003e20000100800 */
[----:B0-----:R-:W-:-:S03]  /*10a80*/  IADD3 R9, P0, PT, R2, R43, RZ ;  /* 0x0000002b02097210 */ /* 0x001fc60007f1e0ff */
[----:B------:R-:W3:Y:S01]  /*10a90*/  LDL.LU R2, [R1+0x37c8] ;  /* 0x0037c80001027983 */ /* 0x000ee20000300800 */
[----:B-1----:R-:W-:-:S03]  /*10aa0*/  IADD3 R6, P4, PT, R59, R3, RZ ;  /* 0x000000033b067210 */ /* 0x002fc60007f9e0ff */
[----:B------:R-:W2:Y:S04]  /*10ab0*/  LDL.LU R36, [R1+0xc0] ;  /* 0x0000c00001247983 */ /* 0x000ea80000300800 */
[----:B------:R0:W-:Y:S01]  /*10ac0*/  STL [R1+0x33d0], R9 ;  /* 0x0033d00901007387 */ /* 0x0001e20000100800 */
[----:B----4-:R-:W-:-:S03]  /*10ad0*/  IADD3 R10, P6, PT, R60, R3, RZ ;  /* 0x000000033c0a7210 */ /* 0x010fc60007fde0ff */
[----:B------:R1:W-:Y:S01]  /*10ae0*/  STL [R1+0x33d4], R6 ;  /* 0x0033d40601007387 */ /* 0x0003e20000100800 */
[----:B0-----:R-:W-:-:S03]  /*10af0*/  IADD3 R9, P3, PT, R59, R43, RZ ;  /* 0x0000002b3b097210 */ /* 0x001fc60007f7e0ff */
[----:B------:R-:W4:Y:S01]  /*10b00*/  LDL.LU R59, [R1+0x54] ;  /* 0x00005400013b7983 */ /* 0x000f220000300800 */
[----:B-1----:R-:W-:-:S03]  /*10b10*/  IMAD.X R6, R22, 0x1, R8, P2 ;  /* 0x0000000116067824 */ /* 0x002fc600010e0608 */
[----:B------:R-:W-:Y:S04]  /*10b20*/  STL [R1+0x33c4], R9 ;  /* 0x0033c40901007387 */ /* 0x000fe80000100800 */
[----:B------:R-:W-:Y:S04]  /*10b30*/  STL [R1+0x33cc], R6 ;  /* 0x0033cc0601007387 */ /* 0x000fe80000100800 */
[----:B------:R0:W-:Y:S02]  /*10b40*/  STL [R1+0x33c8], R10 ;  /* 0x0033c80a01007387 */ /* 0x0001e40000100800 */
[----:B0-----:R-:W-:Y:S01]  /*10b50*/  IADD3 R10, P2, PT, R35, R3, RZ ;  /* 0x00000003230a7210 */ /* 0x001fe20007f5e0ff */
[----:B---3--:R-:W-:Y:S01]  /*10b60*/  IMAD.X R9, R22, 0x1, R2, P5 ;  /* 0x0000000116097824 */ /* 0x008fe200028e0602 */
[----:B------:R-:W-:-:S02]  /*10b70*/  IADD3 R6, P5, PT, R60, R43, RZ ;  /* 0x0000002b3c067210 */ /* 0x000fc40007fbe0ff */
[----:B------:R-:W3:Y:S04]  /*10b80*/  LDL.LU R60, [R1+0xbc] ;  /* 0x0000bc00013c7983 */ /* 0x000ee80000300800 */
[----:B------:R-:W-:Y:S04]  /*10b90*/  STL [R1+0x33c0], R9 ;  /* 0x0033c00901007387 */ /* 0x000fe80000100800 */
[----:B------:R0:W-:Y:S04]  /*10ba0*/  STL [R1+0x33b8], R6 ;  /* 0x0033b80601007387 */ /* 0x0001e80000100800 */
[----:B0-----:R-:W3:Y:S01]  /*10bb0*/  LDL.LU R6, [R1+0x50] ;  /* 0x0000500001067983 */ /* 0x001ee20000300800 */
[----:B------:R-:W-:-:S03]  /*10bc0*/  IMAD.X R9, R5, 0x1, R8, P1 ;  /* 0x0000000105097824 */ /* 0x000fc600008e0608 */
[----:B------:R0:W-:Y:S01]  /*10bd0*/  STL [R1+0x33bc], R10 ;  /* 0x0033bc0a01007387 */ /* 0x0001e20000100800 */
[----:B------:R-:W-:-:S03]  /*10be0*/  IMAD.X R5, R5, 0x1, R2, P0 ;  /* 0x0000000105057824 */ /* 0x000fc600000e0602 */
[----:B------:R1:W-:Y:S01]  /*10bf0*/  STL [R1+0x33b4], R9 ;  /* 0x0033b40901007387 */ /* 0x0003e20000100800 */
[----:B0-----:R-:W-:-:S05]  /*10c00*/  IADD3 R10, P1, PT, R35, R43, RZ ;  /* 0x0000002b230a7210 */ /* 0x001fca0007f3e0ff */
[----:B------:R-:W-:Y:S01]  /*10c10*/  STL [R1+0x33b0], R10 ;  /* 0x0033b00a01007387 */ /* 0x000fe20000100800 */
[----:B-1----:R-:W-:-:S03]  /*10c20*/  IADD3 R9, P0, PT, R34, R3, RZ ;  /* 0x0000000322097210 */ /* 0x002fc60007f1e0ff */
[----:B------:R-:W3:Y:S04]  /*10c30*/  LDL.LU R35, [R1+0xb8] ;  /* 0x0000b80001237983 */ /* 0x000ee80000300800 */
[----:B------:R0:W-:Y:S04]  /*10c40*/  STL [R1+0x33a4], R5 ;  /* 0x0033a40501007387 */ /* 0x0001e80000100800 */
[----:B0-----:R-:W3:Y:S04]  /*10c50*/  LDL.LU R5, [R1+0x4c] ;  /* 0x00004c0001057983 */ /* 0x001ee80000300800 */
[----:B------:R0:W-:Y:S02]  /*10c60*/  STL [R1+0x33ac], R9 ;  /* 0x0033ac0901007387 */ /* 0x0001e40000100800 */
[----:B0-----:R-:W-:Y:S01]  /*10c70*/  IMAD.X R9, R4, 0x1, R8, P4 ;  /* 0x0000000104097824 */ /* 0x001fe200020e0608 */
[----:B------:R-:W-:Y:S01]  /*10c80*/  IADD3 R10, P4, PT, R34, R43, RZ ;  /* 0x0000002b220a7210 */ /* 0x000fe20007f9e0ff */
[----:B------:R-:W-:-:S03]  /*10c90*/  IMAD.X R4, R4, 0x1, R2, P3 ;  /* 0x0000000104047824 */ /* 0x000fc600018e0602 */
[----:B------:R0:W-:Y:S04]  /*10ca0*/  STL [R1+0x33a8], R9 ;  /* 0x0033a80901007387 */ /* 0x0001e80000100800 */
[----:B------:R-:W-:Y:S04]  /*10cb0*/  STL [R1+0x33a0], R10 ;  /* 0x0033a00a01007387 */ /* 0x000fe80000100800 */
[----:B------:R-:W3:Y:S04]  /*10cc0*/  LDL.LU R34, [R1+0xb4] ;  /* 0x0000b40001227983 */ /* 0x000ee80000300800 */
[----:B------:R1:W-:Y:S01]  /*10cd0*/  STL [R1+0x3394], R4 ;  /* 0x0033940401007387 */ /* 0x0003e20000100800 */
[----:B0-----:R-:W-:-:S03]  /*10ce0*/  IADD3 R9, P3, PT, R7, R3, RZ ;  /* 0x0000000307097210 */ /* 0x001fc60007f7e0ff */
[----:B-1----:R-:W3:Y:S01]  /*10cf0*/  LDL.LU R4, [R1+0x48] ;  /* 0x0000480001047983 */ /* 0x002ee20000300800 */
[----:B------:R-:W-:Y:S01]  /*10d00*/  IMAD.X R22, R33, 0x1, R8, P6 ;  /* 0x0000000121167824 */ /* 0x000fe200030e0608 */
[----:B------:R-:W-:Y:S02]  /*10d10*/  IADD3 R10, P6, PT, R7, R43, RZ ;  /* 0x0000002b070a7210 */ /* 0x000fe40007fde0ff */
[----:B------:R0:W-:Y:S04]  /*10d20*/  STL [R1+0x339c], R9 ;  /* 0x00339c0901007387 */ /* 0x0001e80000100800 */
[----:B------:R-:W-:Y:S04]  /*10d30*/  STL [R1+0x3398], R22 ;  /* 0x0033981601007387 */ /* 0x000fe80000100800 */
[----:B------:R-:W-:Y:S01]  /*10d40*/  STL [R1+0x3390], R10 ;  /* 0x0033900a01007387 */ /* 0x000fe20000100800 */
[----:B0-----:R-:W-:-:S03]  /*10d50*/  IMAD.X R9, R33, 0x1, R2, P5 ;  /* 0x0000000121097824 */ /* 0x001fc600028e0602 */
[----:B------:R-:W3:Y:S04]  /*10d60*/  LDL.LU R33, [R1+0xb0] ;  /* 0x0000b00001217983 */ /* 0x000ee80000300800 */
[----:B------:R2:W-:Y:S04]  /*10d70*/  STL [R1+0x3384], R9 ;  /* 0x0033840901007387 */ /* 0x0005e80000100800 */
[----:B------:R-:W3:Y:S01]  /*10d80*/  LDL.LU R37, [R1+0x44] ;  /* 0x0000440001257983 */ /* 0x000ee20000300800 */
[----:B------:R-:W-:-:S05]  /*10d90*/  IADD3 R7, P5, PT, R32, R3, RZ ;  /* 0x0000000320077210 */ /* 0x000fca0007fbe0ff */
[----:B------:R0:W-:Y:S01]  /*10da0*/  STL [R1+0x338c], R7 ;  /* 0x00338c0701007387 */ /* 0x0001e20000100800 */
[C---:B--2---:R-:W-:Y:S02]  /*10db0*/  IMAD.X R9, R61.reuse, 0x1, R2, P1 ;  /* 0x000000013d097824 */ /* 0x044fe400008e0602 */
[----:B0-----:R-:W-:Y:S01]  /*10dc0*/  IMAD.X R7, R61, 0x1, R8, P2 ;  /* 0x000000013d077824 */ /* 0x001fe200010e0608 */
[----:B------:R-:W-:-:S04]  /*10dd0*/  IADD3 R10, P2, PT, R32, R43, RZ ;  /* 0x0000002b200a7210 */ /* 0x000fc80007f5e0ff */
[----:B------:R0:W-:Y:S04]  /*10de0*/  STL [R1+0x3388], R7 ;  /* 0x0033880701007387 */ /* 0x0001e80000100800 */
[----:B------:R-:W-:Y:S04]  /*10df0*/  STL [R1+0x3380], R10 ;  /* 0x0033800a01007387 */ /* 0x000fe80000100800 */
[----:B------:R-:W2:Y:S04]  /*10e00*/  LDL.LU R32, [R1+0xac] ;  /* 0x0000ac0001207983 */ /* 0x000ea80000300800 */
[----:B------:R4:W-:Y:S04]  /*10e10*/  STL [R1+0x3374], R9 ;  /* 0x0033740901007387 */ /* 0x0009e80000100800 */
[----:B------:R-:W2:Y:S01]  /*10e20*/  LDL.LU R61, [R1+0x40] ;  /* 0x00004000013d7983 */ /* 0x000ea20000300800 */
[----:B0-----:R-:W-:-:S05]  /*10e30*/  IADD3 R7, P1, PT, R36, R3, RZ ;  /* 0x0000000324077210 */ /* 0x001fca0007f3e0ff */
[----:B------:R0:W-:Y:S01]  /*10e40*/  STL [R1+0x337c], R7 ;  /* 0x00337c0701007387 */ /* 0x0001e20000100800 */
[C---:B----4-:R-:W-:Y:S02]  /*10e50*/  IMAD.X R9, R59.reuse, 0x1, R2, P4 ;  /* 0x000000013b097824 */ /* 0x050fe400020e0602 */
[----:B0-----:R-:W-:Y:S01]  /*10e60*/  IMAD.X R7, R59, 0x1, R8, P0 ;  /* 0x000000013b077824 */ /* 0x001fe200000e0608 */
[----:B------:R-:W-:-:S04]  /*10e70*/  IADD3 R10, P0, PT, R36, R43, RZ ;  /* 0x0000002b240a7210 */ /* 0x000fc80007f1e0ff */
[----:B------:R0:W-:Y:S04]  /*10e80*/  STL [R1+0x3378], R7 ;  /* 0x0033780701007387 */ /* 0x0001e80000100800 */
[----:B0-----:R-:W4:Y:S04]  /*10e90*/  LDL.LU R7, [R1+0xa8] ;  /* 0x0000a80001077983 */ /* 0x001f280000300800 */
[----:B------:R3:W-:Y:S04]  /*10ea0*/  STL [R1+0x3370], R10 ;  /* 0x0033700a01007387 */ /* 0x0007e80000100800 */
[----:B------:R0:W-:Y:S04]  /*10eb0*/  STL [R1+0x3364], R9 ;  /* 0x0033640901007387 */ /* 0x0001e80000100800 */
[----:B------:R-:W4:Y:S01]  /*10ec0*/  LDL.LU R59, [R1+0x3c] ;  /* 0x00003c00013b7983 */ /* 0x000f220000300800 */
[----:B---3--:R-:W-:-:S05]  /*10ed0*/  IADD3 R10, P4, PT, R60, R3, RZ ;  /* 0x000000033c0a7210 */ /* 0x008fca0007f9e0ff */
[----:B------:R1:W-:Y:S01]  /*10ee0*/  STL [R1+0x336c], R10 ;  /* 0x00336c0a01007387 */ /* 0x0003e20000100800 */
[----:B0-----:R-:W-:Y:S01]  /*10ef0*/  IMAD.X R9, R6, 0x1, R8, P3 ;  /* 0x0000000106097824 */ /* 0x001fe200018e0608 */
[----:B-1----:R-:W-:Y:S02]  /*10f00*/  IADD3 R10, P3, PT, R60, R43, RZ ;  /* 0x0000002b3c0a7210 */ /* 0x002fe40007f7e0ff */
[----:B------:R-:W3:Y:S04]  /*10f10*/  LDL.LU R60, [R1+0xa4] ;  /* 0x0000a400013c7983 */ /* 0x000ee80000300800 */
[----:B------:R0:W-:Y:S04]  /*10f20*/  STL [R1+0x3368], R9 ;  /* 0x0033680901007387 */ /* 0x0001e80000100800 */
[----:B------:R1:W-:Y:S04]  /*10f30*/  STL [R1+0x3360], R10 ;  /* 0x0033600a01007387 */ /* 0x0003e80000100800 */
[----:B------:R-:W3:Y:S01]  /*10f40*/  LDL.LU R36, [R1+0x38] ;  /* 0x0000380001247983 */ /* 0x000ee20000300800 */
[----:B0-----:R-:W-:Y:S01]  /*10f50*/  IMAD.X R9, R6, 0x1, R2, P6 ;  /* 0x0000000106097824 */ /* 0x001fe200030e0602 */
[----:B------:R-:W-:-:S04]  /*10f60*/  IADD3 R6, P6, PT, R35, R3, RZ ;  /* 0x0000000323067210 */ /* 0x000fc80007fde0ff */
[----:B------:R-:W-:Y:S04]  /*10f70*/  STL [R1+0x3354], R9 ;  /* 0x0033540901007387 */ /* 0x000fe80000100800 */
[----:B------:R0:W-:Y:S01]  /*10f80*/  STL [R1+0x335c], R6 ;  /* 0x00335c0601007387 */ /* 0x0001e20000100800 */
[----:B-1----:R-:W-:-:S03]  /*10f90*/  IMAD.X R10, R5, 0x1, R8, P5 ;  /* 0x00000001050a7824 */ /* 0x002fc600028e0608 */
[----:B0-----:R-:W3:Y:S01]  /*10fa0*/  LDL.LU R6, [R1+0xa0] ;  /* 0x0000a00001067983 */ /* 0x001ee20000300800 */
[----:B------:R-:W-:-:S03]  /*10fb0*/  IADD3 R9, P5, PT, R35, R43, RZ ;  /* 0x0000002b23097210 */ /* 0x000fc60007fbe0ff */
[----:B------:R0:W-:Y:S01]  /*10fc0*/  STL [R1+0x3358], R10 ;  /* 0x0033580a01007387 */ /* 0x0001e20000100800 */
[----:B------:R-:W-:-:S03]  /*10fd0*/  IMAD.X R5, R5, 0x1, R2, P2 ;  /* 0x0000000105057824 */ /* 0x000fc600010e0602 */
[----:B------:R-:W3:Y:S04]  /*10fe0*/  LDL.LU R35, [R1+0x34] ;  /* 0x0000340001237983 */ /* 0x000ee80000300800 */
[----:B------:R-:W-:Y:S04]  /*10ff0*/  STL [R1+0x3350], R9 ;  /* 0x0033500901007387 */ /* 0x000fe80000100800 */
[----:B------:R1:W-:Y:S01]  /*11000*/  STL [R1+0x3344], R5 ;  /* 0x0033440501007387 */ /* 0x0003e20000100800 */
[----:B0-----:R-:W-:-:S03]  /*11010*/  IADD3 R10, P2, PT, R34, R3, RZ ;  /* 0x00000003220a7210 */ /* 0x001fc60007f5e0ff */
[----:B-1----:R-:W3:Y:S04]  /*11020*/  LDL.LU R5, [R1+0x9c] ;  /* 0x00009c0001057983 */ /* 0x002ee80000300800 */
[----:B------:R0:W-:Y:S01]  /*11030*/  STL [R1+0x334c], R10 ;  /* 0x00334c0a01007387 */ /* 0x0001e20000100800 */
[----:B------:R-:W-:Y:S01]  /*11040*/  IMAD.X R9, R4, 0x1, R8, P1 ;  /* 0x0000000104097824 */ /* 0x000fe200008e0608 */
[----:B0-----:R-:W-:-:S04]  /*11050*/  IADD3 R10, P1, PT, R34, R43, RZ ;  /* 0x0000002b220a7210 */ /* 0x001fc80007f3e0ff */
[----:B------:R0:W-:Y:S04]  /*11060*/  STL [R1+0x3348], R9 ;  /* 0x0033480901007387 */ /* 0x0001e80000100800 */
[----:B------:R-:W3:Y:S01]  /*11070*/  LDL.LU R34, [R1+0x30] ;  /* 0x0000300001227983 */ /* 0x000ee20000300800 */
[----:B0-----:R-:W-:Y:S01]  /*11080*/  IMAD.X R9, R4, 0x1, R2, P0 ;  /* 0x0000000104097824 */ /* 0x001fe200000e0602 */
[----:B------:R-:W-:Y:S02]  /*11090*/  IADD3 R4, P0, PT, R33, R3, RZ ;  /* 0x0000000321047210 */ /* 0x000fe40007f1e0ff */
[----:B------:R0:W-:Y:S04]  /*110a0*/  STL [R1+0x3340], R10 ;  /* 0x0033400a01007387 */ /* 0x0001e80000100800 */
[----:B------:R-:W-:Y:S04]  /*110b0*/  STL [R1+0x3334], R9 ;  /* 0x0033340901007387 */ /* 0x000fe80000100800 */
[----:B------:R1:W-:Y:S01]  /*110c0*/  STL [R1+0x333c], R4 ;  /* 0x00333c0401007387 */ /* 0x0003e20000100800 */
[----:B0-----:R-:W-:-:S03]  /*110d0*/  IMAD.X R10, R37, 0x1, R8, P4 ;  /* 0x00000001250a7824 */ /* 0x001fc600020e0608 */
[----:B-1----:R-:W3:Y:S01]  /*110e0*/  LDL.LU R4, [R1+0x98] ;  /* 0x0000980001047983 */ /* 0x002ee20000300800 */
[----:B------:R-:W-:-:S03]  /*110f0*/  IADD3 R9, P4, PT, R33, R43, RZ ;  /* 0x0000002b21097210 */ /* 0x000fc60007f9e0ff */
[----:B------:R-:W-:Y:S04]  /*11100*/  STL [R1+0x3338], R10 ;  /* 0x0033380a01007387 */ /* 0x000fe80000100800 */
[----:B------:R-:W3:Y:S04]  /*11110*/  LDL.LU R33, [R1+0x2c] ;  /* 0x00002c0001217983 */ /* 0x000ee80000300800 */
[----:B------:R0:W-:Y:S02]  /*11120*/  STL [R1+0x3330], R9 ;  /* 0x0033300901007387 */ /* 0x0001e40000100800 */
[----:B0-----:R-:W-:Y:S01]  /*11130*/  IMAD.X R9, R37, 0x1, R2, P3 ;  /* 0x0000000125097824 */ /* 0x001fe200018e0602 */
[----:B--2---:R-:W-:Y:S01]  /*11140*/  IADD3 R22, P3, PT, R32, R3, RZ ;  /* 0x0000000320167210 */ /* 0x004fe20007f7e0ff */
[----:B------:R-:W-:-:S03]  /*11150*/  IMAD.X R10, R61, 0x1, R8, P6 ;  /* 0x000000013d0a7824 */ /* 0x000fc600030e0608 */
[----:B------:R0:W-:Y:S04]  /*11160*/  STL [R1+0x3324], R9 ;  /* 0x0033240901007387 */ /* 0x0001e80000100800 */
[----:B------:R-:W-:Y:S01]  /*11170*/  STL [R1+0x332c], R22 ;  /* 0x00332c1601007387 */ /* 0x000fe20000100800 */
[----:B0-----:R-:W-:-:S03]  /*11180*/  IADD3 R9, P6, PT, R32, R43, RZ ;  /* 0x0000002b20097210 */ /* 0x001fc60007fde0ff */
[----:B------:R-:W2:Y:S04]  /*11190*/  LDL.LU R32, [R1+0x94] ;  /* 0x0000940001207983 */ /* 0x000ea80000300800 */
[----:B------:R0:W-:Y:S04]  /*111a0*/  STL [R1+0x3328], R10 ;  /* 0x0033280a01007387 */ /* 0x0001e80000100800 */
[----:B------:R4:W-:Y:S01]  /*111b0*/  STL [R1+0x3320], R9 ;  /* 0x0033200901007387 */ /* 0x0009e20000100800 */
[----:B0-----:R-:W-:-:S03]  /*111c0*/  IMAD.X R10, R61, 0x1, R2, P5 ;  /* 0x000000013d0a7824 */ /* 0x001fc600028e0602 */
[----:B------:R-:W2:Y:S01]  /*111d0*/  LDL.LU R61, [R1+0x28] ;  /* 0x00002800013d7983 */ /* 0x000ea20000300800 */
[----:B----4-:R-:W-:-:S03]  /*111e0*/  IADD3 R9, P5, PT, R7, R3, RZ ;  /* 0x0000000307097210 */ /* 0x010fc60007fbe0ff */
[----:B------:R0:W-:Y:S04]  /*111f0*/  STL [R1+0x3314], R10 ;  /* 0x0033140a01007387 */ /* 0x0001e80000100800 */
[----:B------:R1:W-:Y:S01]  /*11200*/  STL [R1+0x331c], R9 ;  /* 0x00331c0901007387 */ /* 0x0003e20000100800 */
[----:B------:R-:W-:Y:S01]  /*11210*/  IMAD.X R22, R59, 0x1, R8, P2 ;  /* 0x000000013b167824 */ /* 0x000fe200010e0608 */
[----:B0-----:R-:W-:Y:S01]  /*11220*/  IADD3 R10, P2, PT, R7, R43, RZ ;  /* 0x0000002b070a7210 */ /* 0x001fe20007f5e0ff */
[----:B-1----:R-:W-:-:S03]  /*11230*/  IMAD.X R9, R59, 0x1, R2, P1 ;  /* 0x000000013b097824 */ /* 0x002fc600008e0602 */
[----:B------:R-:W-:Y:S04]  /*11240*/  STL [R1+0x3318], R22 ;  /* 0x0033181601007387 */ /* 0x000fe80000100800 */
[----:B------:R-:W-:Y:S04]  /*11250*/  STL [R1+0x3310], R10 ;  /* 0x0033100a01007387 */ /* 0x000fe80000100800 */
[----:B------:R-:W4:Y:S04]  /*11260*/  LDL.LU R59, [R1+0x90] ;  /* 0x00009000013b7983 */ /* 0x000f280000300800 */
[----:B------:R0:W-:Y:S01]  /*11270*/  STL [R1+0x3304], R9 ;  /* 0x0033040901007387 */ /* 0x0001e20000100800 */
[----:B---3--:R-:W-:-:S05]  /*11280*/  IADD3 R7, P1, PT, R60, R3, RZ ;  /* 0x000000033c077210 */ /* 0x008fca0007f3e0ff */
[----:B------:R1:W-:Y:S01]  /*11290*/  STL [R1+0x330c], R7 ;  /* 0x00330c0701007387 */ /* 0x0003e20000100800 */
[----:B0-----:R-:W-:Y:S01]  /*112a0*/  IMAD.X R9, R36, 0x1, R8, P0 ;  /* 0x0000000124097824 */ /* 0x001fe200000e0608 */
[----:B-1----:R-:W-:Y:S02]  /*112b0*/  IADD3 R7, P0, PT, R60, R43, RZ ;  /* 0x0000002b3c077210 */ /* 0x002fe40007f1e0ff */
[----:B------:R-:W3:Y:S01]  /*112c0*/  LDL.LU R60, [R1+0x24] ;  /* 0x00002400013c7983 */ /* 0x000ee20000300800 */
[----:B------:R-:W-:-:S03]  /*112d0*/  IMAD.X R10, R36, 0x1, R2, P4 ;  /* 0x00000001240a7824 */ /* 0x000fc600020e0602 */
[----:B------:R0:W-:Y:S04]  /*112e0*/  STL [R1+0x3308], R9 ;  /* 0x0033080901007387 */ /* 0x0001e80000100800 */
[----:B------:R1:W-:Y:S04]  /*112f0*/  STL [R1+0x3300], R7 ;  /* 0x0033000701007387 */ /* 0x0003e80000100800 */
[----:B------:R-:W-:Y:S01]  /*11300*/  STL [R1+0x32f4], R10 ;  /* 0x0032f40a01007387 */ /* 0x000fe20000100800 */
[----:B0-----:R-:W-:-:S05]  /*11310*/  IADD3 R9, P4, PT, R6, R3, RZ ;  /* 0x0000000306097210 */ /* 0x001fca0007f9e0ff */
[----:B------:R-:W-:Y:S01]  /*11320*/  STL [R1+0x32fc], R9 ;  /* 0x0032fc0901007387 */ /* 0x000fe20000100800 */
[C---:B-1----:R-:W-:Y:S01]  /*11330*/  IMAD.X R7, R35.reuse, 0x1, R8, P3 ;  /* 0x0000000123077824 */ /* 0x042fe200018e0608 */
[----:B------:R-:W-:Y:S02]  /*11340*/  IADD3 R6, P3, PT, R6, R43, RZ ;  /* 0x0000002b06067210 */ /* 0x000fe40007f7e0ff */
[----:B------:R-:W3:Y:S04]  /*11350*/  LDL.LU R22, [R1+0x8c] ;  /* 0x00008c0001167983 */ /* 0x000ee80000300800 */
[----:B------:R0:W-:Y:S04]  /*11360*/  STL [R1+0x32f8], R7 ;  /* 0x0032f80701007387 */ /* 0x0001e80000100800 */
[----:B------:R1:W-:Y:S04]  /*11370*/  STL [R1+0x32f0], R6 ;  /* 0x0032f00601007387 */ /* 0x0003e80000100800 */
[----:B------:R-:W3:Y:S01]  /*11380*/  LDL.LU R31, [R1+0x20] ;  /* 0x00002000011f7983 */ /* 0x000ee20000300800 */
[----:B0-----:R-:W-:Y:S01]  /*11390*/  IMAD.X R7, R35, 0x1, R2, P6 ;  /* 0x0000000123077824 */ /* 0x001fe200030e0602 */
[----:B-1----:R-:W-:-:S04]  /*113a0*/  IADD3 R6, P6, PT, R5, R3, RZ ;  /* 0x0000000305067210 */ /* 0x002fc80007fde0ff */
[----:B------:R0:W-:Y:S04]  /*113b0*/  STL [R1+0x32e4], R7 ;  /* 0x0032e40701007387 */ /* 0x0001e80000100800 */
[----:B------:R1:W-:Y:S01]  /*113c0*/  STL [R1+0x32ec], R6 ;  /* 0x0032ec0601007387 */ /* 0x0003e20000100800 */
[----:B0-----:R-:W-:Y:S01]  /*113d0*/  IMAD.X R7, R34, 0x1, R8, P5 ;  /* 0x0000000122077824 */ /* 0x001fe200028e0608 */
[----:B-1----:R-:W-:-:S04]  /*113e0*/  IADD3 R6, P5, PT, R5, R43, RZ ;  /* 0x0000002b05067210 */ /* 0x002fc80007fbe0ff */
[----:B------:R-:W-:Y:S04]  /*113f0*/  STL [R1+0x32e8], R7 ;  /* 0x0032e80701007387 */ /* 0x000fe80000100800 */
[----:B------:R-:W3:Y:S04]  /*11400*/  LDL.LU R37, [R1+0x88] ;  /* 0x0000880001257983 */ /* 0x000ee80000300800 */
[----:B------:R0:W-:Y:S01]  /*11410*/  STL [R1+0x32e0], R6 ;  /* 0x0032e00601007387 */ /* 0x0001e20000100800 */
[----:B------:R-:W-:-:S03]  /*11420*/  IMAD.X R5, R34, 0x1, R2, P2 ;  /* 0x0000000122057824 */ /* 0x000fc600010e0602 */
[----:B------:R-:W3:Y:S04]  /*11430*/  LDL.LU R9, [R1+0x1c] ;  /* 0x00001c0001097983 */ /* 0x000ee80000300800 */
[----:B------:R1:W-:Y:S01]  /*11440*/  STL [R1+0x32d4], R5 ;  /* 0x0032d40501007387 */ /* 0x0003e20000100800 */
[----:B0-----:R-:W-:-:S05]  /*11450*/  IADD3 R6, P2, PT, R4, R3, RZ ;  /* 0x0000000304067210 */ /* 0x001fca0007f5e0ff */
[----:B------:R-:W-:Y:S01]  /*11460*/  STL [R1+0x32dc], R6 ;  /* 0x0032dc0601007387 */ /* 0x000fe20000100800 */
[----:B-1----:R-:W-:-:S03]  /*11470*/  IMAD.X R5, R33, 0x1, R8, P1 ;  /* 0x0000000121057824 */ /* 0x002fc600008e0608 */
[----:B------:R-:W3:Y:S04]  /*11480*/  LDL.LU R36, [R1+0x84] ;  /* 0x0000840001247983 */ /* 0x000ee80000300800 */
[----:B------:R0:W-:Y:S04]  /*11490*/  STL [R1+0x32d8], R5 ;  /* 0x0032d80501007387 */ /* 0x0001e80000100800 */
[----:B------:R-:W3:Y:S01]  /*114a0*/  LDL.LU R7, [R1+0x18] ;  /* 0x0000180001077983 */ /* 0x000ee20000300800 */
[----:B------:R-:W-:-:S05]  /*114b0*/  IADD3 R4, P1, PT, R4, R43, RZ ;  /* 0x0000002b04047210 */ /* 0x000fca0007f3e0ff */
[----:B------:R2:W-:Y:S01]  /*114c0*/  STL [R1+0x32d0], R4 ;  /* 0x0032d00401007387 */ /* 0x0005e20000100800 */
[----:B0-----:R-:W-:-:S03]  /*114d0*/  IMAD.X R5, R33, 0x1, R2, P0 ;  /* 0x0000000121057824 */ /* 0x001fc600000e0602 */
[----:B------:R-:W3:Y:S04]  /*114e0*/  LDL.LU R35, [R1+0x80] ;  /* 0x0000800001237983 */ /* 0x000ee80000300800 */
[----:B------:R0:W-:Y:S04]  /*114f0*/  STL [R1+0x32c4], R5 ;  /* 0x0032c40501007387 */ /* 0x0001e80000100800 */
[----:B------:R-:W3:Y:S01]  /*11500*/  LDL.LU R6, [R1+0x14] ;  /* 0x0000140001067983 */ /* 0x000ee20000300800 */
[----:B--2---:R-:W-:-:S05]  /*11510*/  IADD3 R4, P0, PT, R32, R3, RZ ;  /* 0x0000000320047210 */ /* 0x004fca0007f1e0ff */
[----:B------:R1:W-:Y:S04]  /*11520*/  STL [R1+0x32cc], R4 ;  /* 0x0032cc0401007387 */ /* 0x0003e80000100800 */
[----:B------:R-:W2:Y:S01]  /*11530*/  LDL.LU R34, [R1+0x7c] ;  /* 0x00007c0001227983 */ /* 0x000ea20000300800 */
[----:B0-----:R-:W-:-:S05]  /*11540*/  IMAD.X R5, R61, 0x1, R8, P4 ;  /* 0x000000013d057824 */ /* 0x001fca00020e0608 */
[----:B------:R0:W-:Y:S01]  /*11550*/  STL [R1+0x32c8], R5 ;  /* 0x0032c80501007387 */ /* 0x0001e20000100800 */
[----:B-1----:R-:W-:-:S03]  /*11560*/  IADD3 R4, P4, PT, R32, R43, RZ ;  /* 0x0000002b20047210 */ /* 0x002fc60007f9e0ff */
[----:B0-----:R-:W2:Y:S04]  /*11570*/  LDL.LU R5, [R1+0x10] ;  /* 0x0000100001057983 */ /* 0x001ea80000300800 */
[----:B------:R0:W-:Y:S04]  /*11580*/  STL [R1+0x32c0], R4 ;  /* 0x0032c00401007387 */ /* 0x0001e80000100800 */
[----:B------:R-:W2:Y:S01]  /*11590*/  LDL.LU R33, [R1+0x78] ;  /* 0x0000780001217983 */ /* 0x000ea20000300800 */
[----:B0-----:R-:W-:-:S05]  /*115a0*/  IMAD.X R4, R61, 0x1, R2, P3 ;  /* 0x000000013d047824 */ /* 0x001fca00018e0602 */
[----:B------:R0:W-:Y:S01]  /*115b0*/  STL [R1+0x32b4], R4 ;  /* 0x0032b40401007387 */ /* 0x0001e20000100800 */
[----:B----4-:R-:W-:-:S03]  /*115c0*/  IADD3 R10, P3, PT, R59, R3, RZ ;  /* 0x000000033b0a7210 */ /* 0x010fc60007f7e0ff */
[----:B0-----:R-:W4:Y:S04]  /*115d0*/  LDL.LU R4, [R1+0xc] ;  /* 0x00000c0001047983 */ /* 0x001f280000300800 */
[----:B------:R0:W-:Y:S04]  /*115e0*/  STL [R1+0x32bc], R10 ;  /* 0x0032bc0a01007387 */ /* 0x0001e80000100800 */
[----:B------:R-:W2:Y:S01]  /*115f0*/  LDL.LU R32, [R1+0x74] ;  /* 0x0000740001207983 */ /* 0x000ea20000300800 */
[----:B---3--:R-:W-:Y:S01]  /*11600*/  IMAD.X R61, R60, 0x1, R8, P6 ;  /* 0x000000013c3d7824 */ /* 0x008fe200030e0608 */
[----:B0-----:R-:W-:-:S04]  /*11610*/  IADD3 R10, P6, PT, R59, R43, RZ ;  /* 0x0000002b3b0a7210 */ /* 0x001fc80007fde0ff */
[----:B------:R0:W-:Y:S04]  /*11620*/  STL [R1+0x32b8], R61 ;  /* 0x0032b83d01007387 */ /* 0x0001e80000100800 */
[----:B------:R-:W3:Y:S01]  /*11630*/  LDL.LU R59, [R1+0x8] ;  /* 0x00000800013b7983 */ /* 0x000ee20000300800 */
[----:B------:R-:W-:-:S03]  /*11640*/  IMAD.X R60, R60, 0x1, R2, P5 ;  /* 0x000000013c3c7824 */ /* 0x000fc600028e0602 */
[----:B------:R-:W-:Y:S04]  /*11650*/  STL [R1+0x32b0], R10 ;  /* 0x0032b00a01007387 */ /* 0x000fe80000100800 */
[----:B0-----:R-:W3:Y:S04]  /*11660*/  LDL.LU R61, [R1+0x70] ;  /* 0x00007000013d7983 */ /* 0x001ee80000300800 */
[----:B------:R0:W-:Y:S04]  /*11670*/  STL [R1+0x32a4], R60 ;  /* 0x0032a43c01007387 */ /* 0x0001e80000100800 */
[----:B0-----:R-:W3:Y:S01]  /*11680*/  LDL.LU R60, [R1+0x4] ;  /* 0x00000400013c7983 */ /* 0x001ee20000300800 */
[----:B------:R-:W-:-:S05]  /*11690*/  IADD3 R10, P5, PT, R22, R3, RZ ;  /* 0x00000003160a7210 */ /* 0x000fca0007fbe0ff */
[----:B------:R0:W-:Y:S02]  /*116a0*/  STL [R1+0x32ac], R10 ;  /* 0x0032ac0a01007387 */ /* 0x0001e40000100800 */
[C---:B0-----:R-:W-:Y:S01]  /*116b0*/  IMAD.X R10, R31.reuse, 0x1, R8, P2 ;  /* 0x000000011f0a7824 */ /* 0x041fe200010e0608 */
[----:B------:R-:W-:Y:S01]  /*116c0*/  IADD3 R22, P2, PT, R22, R43, RZ ;  /* 0x0000002b16167210 */ /* 0x000fe20007f5e0ff */
[----:B------:R-:W-:-:S03]  /*116d0*/  IMAD.X R31, R31, 0x1, R2, P1 ;  /* 0x000000011f1f7824 */ /* 0x000fc600008e0602 */
[----:B------:R0:W-:Y:S04]  /*116e0*/  STL [R1+0x32a8], R10 ;  /* 0x0032a80a01007387 */ /* 0x0001e80000100800 */
[----:B0-----:R-:W3:Y:S04]  /*116f0*/  LDL.LU R10, [R1+0x37c4] ;  /* 0x0037c400010a7983 */ /* 0x001ee80000300800 */
[----:B------:R0:W-:Y:S04]  /*11700*/  STL [R1+0x32a0], R22 ;  /* 0x0032a01601007387 */ /* 0x0001e80000100800 */
[----:B0-----:R-:W3:Y:S04]  /*11710*/  LDL.LU R22, [R1] ;  /* 0x0000000001167983 */ /* 0x001ee80000300800 */
[----:B------:R0:W-:Y:S02]  /*11720*/  STL [R1+0x3294], R31 ;  /* 0x0032941f01007387 */ /* 0x0001e40000100800 */
[----:B0-----:R-:W-:-:S05]  /*11730*/  IADD3 R31, P1, PT, R37, R3, RZ ;  /* 0x00000003251f7210 */ /* 0x001fca0007f3e0ff */
[----:B------:R0:W-:Y:S02]  /*11740*/  STL [R1+0x329c], R31 ;  /* 0x00329c1f01007387 */ /* 0x0001e40000100800 */
[----:B0-----:R-:W-:Y:S01]  /*11750*/  IMAD.X R31, R9, 0x1, R8, P0 ;  /* 0x00000001091f7824 */ /* 0x001fe200000e0608 */
[----:B------:R-:W-:Y:S01]  /*11760*/  IADD3 R37, P0, PT, R37, R43, RZ ;  /* 0x0000002b25257210 */ /* 0x000fe20007f1e0ff */
[----:B------:R-:W-:-:S03]  /*11770*/  IMAD.X R9, R9, 0x1, R2, P4 ;  /* 0x0000000109097824 */ /* 0x000fc600020e0602 */
[----:B------:R0:W-:Y:S04]  /*11780*/  STL [R1+0x3298], R31 ;  /* 0x0032981f01007387 */ /* 0x0001e80000100800 */
[----:B0-----:R-:W3:Y:S04]  /*11790*/  LDL.LU R31, [R1+0x68] ;  /* 0x00006800011f7983 */ /* 0x001ee80000300800 */
[----:B------:R0:W-:Y:S04]  /*117a0*/  STL [R1+0x3290], R37 ;  /* 0x0032902501007387 */ /* 0x0001e80000100800 */
[----:B0-----:R-:W3:Y:S04]  /*117b0*/  LDL.LU R37, [R1+0x37c0] ;  /* 0x0037c00001257983 */ /* 0x001ee80000300800 */
[----:B------:R0:W-:Y:S02]  /*117c0*/  STL [R1+0x3284], R9 ;  /* 0x0032840901007387 */ /* 0x0001e40000100800 */
[----:B0-----:R-:W-:-:S05]  /*117d0*/  IADD3 R9, P4, PT, R36, R3, RZ ;  /* 0x0000000324097210 */ /* 0x001fca0007f9e0ff */
[----:B------:R0:W-:Y:S02]  /*117e0*/  STL [R1+0x328c], R9 ;  /* 0x00328c0901007387 */ /* 0x0001e40000100800 */
[C---:B0-----:R-:W-:Y:S01]  /*117f0*/  IMAD.X R9, R7.reuse, 0x1, R8, P3 ;  /* 0x0000000107097824 */ /* 0x041fe200018e0608 */
        /* <DEDUP_REMOVED lines=17> */
[----:B--2---:R-:W-:-:S05]  /*11910*/  IADD3 R6, P2, PT, R34, R3, RZ ;  /* 0x0000000322067210 */ /* 0x004fca0007f5e0ff */
[----:B------:R0:W-:Y:S02]  /*11920*/  STL [R1+0x326c], R6 ;  /* 0x00326c0601007387 */ /* 0x0001e40000100800 */
[C---:B0-----:R-:W-:Y:S01]  /*11930*/  IMAD.X R6, R5.reuse, 0x1, R8, P1 ;  /* 0x0000000105067824 */ /* 0x041fe200008e0608 */
[----:B------:R-:W-:Y:S01]  /*11940*/  IADD3 R34, P1, PT, R34, R43, RZ ;  /* 0x0000002b22227210 */ /* 0x000fe20007f3e0ff */
[----:B------:R-:W-:-:S03]  /*11950*/  IMAD.X R5, R5, 0x1, R2, P0 ;  /* 0x0000000105057824 */ /* 0x000fc600000e0602 */
[----:B------:R0:W-:Y:S04]  /*11960*/  STL [R1+0x3268], R6 ;  /* 0x0032680601007387 */ /* 0x0001e80000100800 */
[----:B0-----:R-:W2:Y:S04]  /*11970*/  LDL.LU R6, [R1+0x37ac] ;  /* 0x0037ac0001067983 */ /* 0x001ea80000300800 */
[----:B------:R0:W-:Y:S04]  /*11980*/  STL [R1+0x3260], R34 ;  /* 0x0032602201007387 */ /* 0x0001e80000100800 */
[----:B0-----:R-:W2:Y:S04]  /*11990*/  LDL.LU R34, [R1+0x37a8] ;  /* 0x0037a80001227983 */ /* 0x001ea80000300800 */
[----:B------:R0:W-:Y:S02]  /*119a0*/  STL [R1+0x3254], R5 ;  /* 0x0032540501007387 */ /* 0x0001e40000100800 */
[----:B0-----:R-:W-:-:S05]  /*119b0*/  IADD3 R5, P0, PT, R33, R3, RZ ;  /* 0x0000000321057210 */ /* 0x001fca0007f1e0ff */
[----:B------:R4:W-:Y:S02]  /*119c0*/  STL [R1+0x325c], R5 ;  /* 0x00325c0501007387 */ /* 0x0009e40000100800 */
[C---:B----4-:R-:W-:Y:S01]  /*119d0*/  IMAD.X R5, R4.reuse, 0x1, R8, P4 ;  /* 0x0000000104057824 */ /* 0x050fe200020e0608 */
[----:B------:R-:W-:Y:S01]  /*119e0*/  IADD3 R33, P4, PT, R33, R43, RZ ;  /* 0x0000002b21217210 */ /* 0x000fe20007f9e0ff */
[----:B------:R-:W-:-:S03]  /*119f0*/  IMAD.X R4, R4, 0x1, R2, P3 ;  /* 0x0000000104047824 */ /* 0x000fc600018e0602 */
[----:B------:R0:W-:Y:S04]  /*11a00*/  STL [R1+0x3258], R5 ;  /* 0x0032580501007387 */ /* 0x0001e80000100800 */
[----:B0-----:R-:W4:Y:S04]  /*11a10*/  LDL.LU R5, [R1+0x37a4] ;  /* 0x0037a40001057983 */ /* 0x001f280000300800 */
[----:B------:R0:W-:Y:S04]  /*11a20*/  STL [R1+0x3250], R33 ;  /* 0x0032502101007387 */ /* 0x0001e80000100800 */
[----:B0-----:R-:W2:Y:S04]  /*11a30*/  LDL.LU R33, [R1+0x37a0] ;  /* 0x0037a00001217983 */ /* 0x001ea80000300800 */
[----:B------:R0:W-:Y:S02]  /*11a40*/  STL [R1+0x3244], R4 ;  /* 0x0032440401007387 */ /* 0x0001e40000100800 */
[----:B0-----:R-:W-:-:S05]  /*11a50*/  IADD3 R4, P3, PT, R32, R3, RZ ;  /* 0x0000000320047210 */ /* 0x001fca0007f7e0ff */
[----:B------:R3:W-:Y:S02]  /*11a60*/  STL [R1+0x324c], R4 ;  /* 0x00324c0401007387 */ /* 0x0007e40000100800 */
[C---:B---3--:R-:W-:Y:S01]  /*11a70*/  IMAD.X R4, R59.reuse, 0x1, R8, P6 ;  /* 0x000000013b047824 */ /* 0x048fe200030e0608 */
[----:B------:R-:W-:Y:S01]  /*11a80*/  IADD3 R32, P6, PT, R32, R43, RZ ;  /* 0x0000002b20207210 */ /* 0x000fe20007fde0ff */
[----:B------:R-:W-:-:S03]  /*11a90*/  IMAD.X R59, R59, 0x1, R2, P5 ;  /* 0x000000013b3b7824 */ /* 0x000fc600028e0602 */
[----:B------:R0:W-:Y:S04]  /*11aa0*/  STL [R1+0x3248], R4 ;  /* 0x0032480401007387 */ /* 0x0001e80000100800 */
[----:B0-----:R-:W3:Y:S04]  /*11ab0*/  LDL.LU R4, [R1+0x379c] ;  /* 0x00379c0001047983 */ /* 0x001ee80000300800 */
[----:B------:R0:W-:Y:S04]  /*11ac0*/  STL [R1+0x3240], R32 ;  /* 0x0032402001007387 */ /* 0x0001e80000100800 */
[----:B0-----:R-:W2:Y:S04]  /*11ad0*/  LDL.LU R32, [R1+0x3798] ;  /* 0x0037980001207983 */ /* 0x001ea80000300800 */
[----:B------:R0:W-:Y:S02]  /*11ae0*/  STL [R1+0x3234], R59 ;  /* 0x0032343b01007387 */ /* 0x0001e40000100800 */
[----:B0-----:R-:W-:-:S05]  /*11af0*/  IADD3 R59, P5, PT, R61, R3, RZ ;  /* 0x000000033d3b7210 */ /* 0x001fca0007fbe0ff */
[----:B------:R0:W-:Y:S02]  /*11b00*/  STL [R1+0x323c], R59 ;  /* 0x00323c3b01007387 */ /* 0x0001e40000100800 */
[----:B0-----:R-:W-:Y:S01]  /*11b10*/  IMAD.X R59, R60, 0x1, R8, P2 ;  /* 0x000000013c3b7824 */ /* 0x001fe200010e0608 */
[----:B------:R-:W-:-:S04]  /*11b20*/  IADD3 R61, P2, PT, R61, R43, RZ ;  /* 0x0000002b3d3d7210 */ /* 0x000fc80007f5e0ff */
[----:B------:R0:W-:Y:S04]  /*11b30*/  STL [R1+0x3238], R59 ;  /* 0x0032383b01007387 */ /* 0x0001e80000100800 */
[----:B0-----:R-:W2:Y:S04]  /*11b40*/  LDL.LU R59, [R1+0x3794] ;  /* 0x00379400013b7983 */ /* 0x001ea80000300800 */
[----:B------:R0:W-:Y:S04]  /*11b50*/  STL [R1+0x3230], R61 ;  /* 0x0032303d01007387 */ /* 0x0001e80000100800 */
[----:B0-----:R-:W2:Y:S01]  /*11b60*/  LDL.LU R61, [R1+0x3790] ;  /* 0x00379000013d7983 */ /* 0x001ea20000300800 */
[----:B------:R-:W-:-:S05]  /*11b70*/  IMAD.X R60, R60, 0x1, R2, P1 ;  /* 0x000000013c3c7824 */ /* 0x000fca00008e0602 */
[----:B------:R2:W-:Y:S02]  /*11b80*/  STL [R1+0x3224], R60 ;  /* 0x0032243c01007387 */ /* 0x0005e40000100800 */
[----:B--2---:R-:W-:-:S05]  /*11b90*/  IADD3 R60, P1, PT, R61, R3, RZ ;  /* 0x000000033d3c7210 */ /* 0x004fca0007f3e0ff */
        /* <DEDUP_REMOVED lines=9> */
[----:B0-----:R-:W-:-:S05]  /*11c30*/  IADD3 R22, P4, PT, R31, R3, RZ ;  /* 0x000000031f167210 */ /* 0x001fca0007f9e0ff */
[----:B------:R2:W-:Y:S01]  /*11c40*/  STL [R1+0x321c], R22 ;  /* 0x00321c1601007387 */ /* 0x0005e20000100800 */
[----:B------:R-:W-:Y:S02]  /*11c50*/  IMAD R12, R12, UR67, RZ ;  /* 0x000000430c0c7c24 */ /* 0x000fe4000f8e02ff */
[----:B------:R-:W-:-:S03]  /*11c60*/  IMAD R14, R14, UR67, RZ ;  /* 0x000000430e0e7c24 */ /* 0x000fc6000f8e02ff */
[----:B------:R-:W-:Y:S02]  /*11c70*/  SHF.R.S32.HI R40, RZ, 0x1f, R12 ;  /* 0x0000001fff287819 */ /* 0x000fe4000001140c */
[----:B------:R-:W-:Y:S01]  /*11c80*/  SHF.R.S32.HI R41, RZ, 0x1f, R13 ;  /* 0x0000001fff297819 */ /* 0x000fe2000001140d */
[----:B------:R-:W-:Y:S01]  /*11c90*/  IMAD R17, R17, UR67, RZ ;  /* 0x0000004311117c24 */ /* 0x000fe2000f8e02ff */
[----:B------:R-:W-:Y:S01]  /*11ca0*/  SHF.R.S32.HI R42, RZ, 0x1f, R14 ;  /* 0x0000001fff2a7819 */ /* 0x000fe2000001140e */
[----:B------:R-:W-:Y:S01]  /*11cb0*/  IMAD R18, R18, UR67, RZ ;  /* 0x0000004312127c24 */ /* 0x000fe2000f8e02ff */
[----:B------:R-:W-:Y:S02]  /*11cc0*/  SHF.R.S32.HI R44, RZ, 0x1f, R15 ;  /* 0x0000001fff2c7819 */ /* 0x000fe4000001140f */
[----:B------:R-:W-:Y:S01]  /*11cd0*/  SHF.R.S32.HI R45, RZ, 0x1f, R16 ;  /* 0x0000001fff2d7819 */ /* 0x000fe20000011410 */
[----:B------:R-:W-:Y:S01]  /*11ce0*/  IMAD R20, R20, UR67, RZ ;  /* 0x0000004314147c24 */ /* 0x000fe2000f8e02ff */
[----:B------:R-:W-:Y:S01]  /*11cf0*/  SHF.R.S32.HI R46, RZ, 0x1f, R17 ;  /* 0x0000001fff2e7819 */ /* 0x000fe20000011411 */
[----:B------:R-:W-:Y:S01]  /*11d00*/  IMAD R21, R21, UR67, RZ ;  /* 0x0000004315157c24 */ /* 0x000fe2000f8e02ff */
[----:B------:R-:W-:-:S02]  /*11d10*/  SHF.R.S32.HI R47, RZ, 0x1f, R18 ;  /* 0x0000001fff2f7819 */ /* 0x000fc40000011412 */
[----:B------:R-:W-:Y:S01]  /*11d20*/  SHF.R.S32.HI R48, RZ, 0x1f, R19 ;  /* 0x0000001fff307819 */ /* 0x000fe20000011413 */
[----:B------:R-:W-:Y:S01]  /*11d30*/  IMAD R24, R24, UR67, RZ ;  /* 0x0000004318187c24 */ /* 0x000fe2000f8e02ff */
[----:B------:R-:W-:Y:S02]  /*11d40*/  SHF.R.S32.HI R49, RZ, 0x1f, R20 ;  /* 0x0000001fff317819 */ /* 0x000fe40000011414 */
[----:B------:R-:W-:Y:S01]  /*11d50*/  SHF.R.S32.HI R50, RZ, 0x1f, R21 ;  /* 0x0000001fff327819 */ /* 0x000fe20000011415 */
[----:B------:R-:W-:Y:S01]  /*11d60*/  IMAD R26, R26, UR67, RZ ;  /* 0x000000431a1a7c24 */ /* 0x000fe2000f8e02ff */
[----:B------:R-:W-:Y:S02]  /*11d70*/  SHF.R.S32.HI R51, RZ, 0x1f, R23 ;  /* 0x0000001fff337819 */ /* 0x000fe40000011417 */
[----:B------:R-:W-:Y:S01]  /*11d80*/  SHF.R.S32.HI R52, RZ, 0x1f, R24 ;  /* 0x0000001fff347819 */ /* 0x000fe20000011418 */
[----:B------:R-:W-:Y:S01]  /*11d90*/  IMAD R28, R28, UR67, RZ ;  /* 0x000000431c1c7c24 */ /* 0x000fe2000f8e02ff */
[----:B------:R-:W-:-:S02]  /*11da0*/  SHF.R.S32.HI R53, RZ, 0x1f, R25 ;  /* 0x0000001fff357819 */ /* 0x000fc40000011419 */
[----:B------:R-:W-:Y:S01]  /*11db0*/  SHF.R.S32.HI R54, RZ, 0x1f, R26 ;  /* 0x0000001fff367819 */ /* 0x000fe2000001141a */
[----:B------:R-:W-:Y:S01]  /*11dc0*/  IMAD R30, R30, UR67, RZ ;  /* 0x000000431e1e7c24 */ /* 0x000fe2000f8e02ff */
[----:B------:R-:W-:Y:S01]  /*11dd0*/  SHF.R.S32.HI R55, RZ, 0x1f, R27 ;  /* 0x0000001fff377819 */ /* 0x000fe2000001141b */
[----:B--2---:R-:W-:-:S05]  /*11de0*/  IMAD.X R22, R61, 0x1, R8, P3 ;  /* 0x000000013d167824 */ /* 0x004fca00018e0608 */
[----:B------:R0:W-:Y:S02]  /*11df0*/  STL [R1+0x3218], R22 ;  /* 0x0032181601007387 */ /* 0x0001e40000100800 */
[----:B0-----:R-:W-:Y:S01]  /*11e00*/  IADD3 R22, P3, PT, R31, R43, RZ ;  /* 0x0000002b1f167210 */ /* 0x001fe20007f7e0ff */
[----:B------:R-:W-:-:S04]  /*11e10*/  IMAD.X R31, R61, 0x1, R2, P6 ;  /* 0x000000013d1f7824 */ /* 0x000fc800030e0602 */
[----:B------:R3:W-:Y:S01]  /*11e20*/  STL [R1+0x3210], R22 ;  /* 0x0032101601007387 */ /* 0x0007e20000100800 */
[----:B------:R-:W-:-:S03]  /*11e30*/  IMAD.X R61, R60, 0x1, R8, P5 ;  /* 0x000000013c3d7824 */ /* 0x000fc600028e0608 */
[----:B------:R0:W-:Y:S01]  /*11e40*/  STL [R1+0x3204], R31 ;  /* 0x0032041f01007387 */ /* 0x0001e20000100800 */
[C---:B---3--:R-:W-:Y:S02]  /*11e50*/  IADD3 R22, P6, PT, R4.reuse, R3, RZ ;  /* 0x0000000304167210 */ /* 0x048fe40007fde0ff */
[----:B0-----:R-:W-:-:S03]  /*11e60*/  IADD3 R31, P5, PT, R4, R43, RZ ;  /* 0x0000002b041f7210 */ /* 0x001fc60007fbe0ff */
[----:B------:R0:W-:Y:S04]  /*11e70*/  STL [R1+0x320c], R22 ;  /* 0x00320c1601007387 */ /* 0x0001e80000100800 */
[----:B------:R-:W-:Y:S01]  /*11e80*/  STL [R1+0x3208], R61 ;  /* 0x0032083d01007387 */ /* 0x000fe20000100800 */
[----:B0-----:R-:W-:Y:S01]  /*11e90*/  IMAD.X R22, R60, 0x1, R2, P2 ;  /* 0x000000013c167824 */ /* 0x001fe200010e0602 */
[----:B----4-:R-:W-:Y:S02]  /*11ea0*/  IADD3 R4, P2, PT, R5, R3, RZ ;  /* 0x0000000305047210 */ /* 0x010fe40007f5e0ff */
[----:B------:R0:W-:Y:S04]  /*11eb0*/  STL [R1+0x3200], R31 ;  /* 0x0032001f01007387 */ /* 0x0001e80000100800 */
[----:B------:R1:W-:Y:S04]  /*11ec0*/  STL [R1+0x31f4], R22 ;  /* 0x0031f41601007387 */ /* 0x0003e80000100800 */
[----:B------:R2:W-:Y:S01]  /*11ed0*/  STL [R1+0x31fc], R4 ;  /* 0x0031fc0401007387 */ /* 0x0005e20000100800 */
[----:B0-----:R-:W-:Y:S01]  /*11ee0*/  IMAD.X R31, R59, 0x1, R8, P1 ;  /* 0x000000013b1f7824 */ /* 0x001fe200008e0608 */
[----:B-1----:R-:W-:-:S04]  /*11ef0*/  IADD3 R22, P1, PT, R5, R43, RZ ;  /* 0x0000002b05167210 */ /* 0x002fc80007f3e0ff */
[----:B------:R-:W-:Y:S01]  /*11f00*/  STL [R1+0x31f8], R31 ;  /* 0x0031f81f01007387 */ /* 0x000fe20000100800 */
[----:B--2---:R-:W-:Y:S01]  /*11f10*/  IMAD.X R4, R59, 0x1, R2, P0 ;  /* 0x000000013b047824 */ /* 0x004fe200000e0602 */
[----:B------:R-:W-:Y:S02]  /*11f20*/  IADD3 R5, P0, PT, R6, R3, RZ ;  /* 0x0000000306057210 */ /* 0x000fe40007f1e0ff */
        /* <DEDUP_REMOVED lines=9> */
[----:B------:R1:W-:Y:S01]  /*11fc0*/  STL [R1+0x31d4], R5 ;  /* 0x0031d40501007387 */ /* 0x0003e20000100800 */
[----:B0-----:R-:W-:-:S03]  /*11fd0*/  IMAD.X R4, R33, 0x1, R8, P6 ;  /* 0x0000000121047824 */ /* 0x001fc600030e0608 */
[----:B------:R0:W-:Y:S01]  /*11fe0*/  STL [R1+0x31dc], R6 ;  /* 0x0031dc0601007387 */ /* 0x0001e20000100800 */
[----:B-1----:R-:W-:-:S03]  /*11ff0*/  IADD3 R5, P6, PT, R7, R43, RZ ;  /* 0x0000002b07057210 */ /* 0x002fc60007fde0ff */
[----:B------:R1:W-:Y:S04]  /*12000*/  STL [R1+0x31d8], R4 ;  /* 0x0031d80401007387 */ /* 0x0003e80000100800 */
[----:B------:R2:W-:Y:S01]  /*12010*/  STL [R1+0x31d0], R5 ;  /* 0x0031d00501007387 */ /* 0x0005e20000100800 */
[----:B0-----:R-:W-:Y:S01]  /*12020*/  IMAD.X R6, R33, 0x1, R2, P5 ;  /* 0x0000000121067824 */ /* 0x001fe200028e0602 */
[----:B-1----:R-:W-:-:S04]  /*12030*/  IADD3 R4, P5, PT, R9, R3, RZ ;  /* 0x0000000309047210 */ /* 0x002fc80007fbe0ff */
[----:B------:R0:W-:Y:S01]  /*12040*/  STL [R1+0x31c4], R6 ;  /* 0x0031c40601007387 */ /* 0x0001e20000100800 */
[----:B--2---:R-:W-:-:S03]  /*12050*/  IMAD.X R5, R34, 0x1, R8, P2 ;  /* 0x0000000122057824 */ /* 0x004fc600010e0608 */
[----:B------:R1:W-:Y:S04]  /*12060*/  STL [R1+0x31cc], R4 ;  /* 0x0031cc0401007387 */ /* 0x0003e80000100800 */
[----:B------:R2:W-:Y:S01]  /*12070*/  STL [R1+0x31c8], R5 ;  /* 0x0031c80501007387 */ /* 0x0005e20000100800 */
[----:B0-----:R-:W-:Y:S01]  /*12080*/  IADD3 R6, P2, PT, R9, R43, RZ ;  /* 0x0000002b09067210 */ /* 0x001fe20007f5e0ff */
[----:B-1----:R-:W-:-:S04]  /*12090*/  IMAD.X R4, R34, 0x1, R2, P1 ;  /* 0x0000000122047824 */ /* 0x002fc800008e0602 */
[----:B------:R0:W-:Y:S01]  /*120a0*/  STL [R1+0x31c0], R6 ;  /* 0x0031c00601007387 */ /* 0x0001e20000100800 */
[----:B--2---:R-:W-:-:S03]  /*120b0*/  IADD3 R5, P1, PT, R10, R3, RZ ;  /* 0x000000030a057210 */ /* 0x004fc60007f3e0ff */
        /* <DEDUP_REMOVED lines=110> */
[--C-:B0-----:R-:W-:Y:S01]  /*127a0*/  IMAD.X R6, R49, 0x1, R2.reuse, P1 ;  /* 0x0000000131067824 */ /* 0x101fe200008e0602 */
[----:B-1----:R-:W-:Y:S02]  /*127b0*/  IADD3 R4, P1, PT, R25, R3, RZ ;  /* 0x0000000319047210 */ /* 0x002fe40007f3e0ff */
[----:B--2---:R-:W2:Y:S04]  /*127c0*/  LDL.LU R5, [R1+0x108] ;  /* 0x0001080001057983 */ /* 0x004ea80000300800 */
[----:B------:R0:W-:Y:S01]  /*127d0*/  STL [R1+0x30d4], R6 ;  /* 0x0030d40601007387 */ /* 0x0001e20000100800 */
[----:B------:R-:W-:-:S03]  /*127e0*/  IMAD.X R7, R50, 0x1, R2, P4 ;  /* 0x0000000132077824 */ /* 0x000fc600020e0602 */
[----:B------:R1:W-:Y:S01]  /*127f0*/  STL [R1+0x30dc], R4 ;  /* 0x0030dc0401007387 */ /* 0x0003e20000100800 */
[----:B0-----:R-:W-:Y:S01]  /*12800*/  IMAD.X R6, R50, 0x1, R8, P0 ;  /* 0x0000000132067824 */ /* 0x001fe200000e0608 */
[----:B-1----:R-:W-:-:S04]  /*12810*/  IADD3 R4, P0, PT, R25, R43, RZ ;  /* 0x0000002b19047210 */ /* 0x002fc80007f1e0ff */
[----:B------:R0:W-:Y:S04]  /*12820*/  STL [R1+0x30d8], R6 ;  /* 0x0030d80601007387 */ /* 0x0001e80000100800 */
[----:B------:R1:W-:Y:S04]  /*12830*/  STL [R1+0x30d0], R4 ;  /* 0x0030d00401007387 */ /* 0x0003e80000100800 */
[----:B------:R3:W-:Y:S01]  /*12840*/  STL [R1+0x30c4], R7 ;  /* 0x0030c40701007387 */ /* 0x0007e20000100800 */
[----:B0-----:R-:W-:-:S03]  /*12850*/  IADD3 R6, P4, PT, R26, R3, RZ ;  /* 0x000000031a067210 */ /* 0x001fc60007f9e0ff */
[----:B------:R-:W4:Y:S01]  /*12860*/  LDL.LU R60, [R1+0x10c] ;  /* 0x00010c00013c7983 */ /* 0x000f220000300800 */
[----:B-1----:R-:W-:-:S03]  /*12870*/  IMAD.X R4, R51, 0x1, R8, P3 ;  /* 0x0000000133047824 */ /* 0x002fc600018e0608 */
[----:B------:R0:W-:Y:S01]  /*12880*/  STL [R1+0x30cc], R6 ;  /* 0x0030cc0601007387 */ /* 0x0001e20000100800 */
[----:B---3--:R-:W-:-:S03]  /*12890*/  IMAD.X R7, R51, 0x1, R2, P6 ;  /* 0x0000000133077824 */ /* 0x008fc600030e0602 */
[----:B------:R1:W-:Y:S01]  /*128a0*/  STL [R1+0x30c8], R4 ;  /* 0x0030c80401007387 */ /* 0x0003e20000100800 */
[----:B0-----:R-:W-:Y:S02]  /*128b0*/  IADD3 R6, P3, PT, R26, R43, RZ ;  /* 0x0000002b1a067210 */ /* 0x001fe40007f7e0ff */
[----:B-1----:R-:W-:-:S03]  /*128c0*/  IADD3 R4, P6, PT, R27, R3, RZ ;  /* 0x000000031b047210 */ /* 0x002fc60007fde0ff */
[----:B------:R0:W-:Y:S04]  /*128d0*/  STL [R1+0x30c0], R6 ;  /* 0x0030c00601007387 */ /* 0x0001e80000100800 */
[----:B------:R1:W-:Y:S04]  /*128e0*/  STL [R1+0x30b4], R7 ;  /* 0x0030b40701007387 */ /* 0x0003e80000100800 */
[----:B------:R3:W-:Y:S01]  /*128f0*/  STL [R1+0x30bc], R4 ;  /* 0x0030bc0401007387 */ /* 0x0007e20000100800 */
[----:B0-----:R-:W-:Y:S01]  /*12900*/  IMAD.X R6, R52, 0x1, R8, P5 ;  /* 0x0000000134067824 */ /* 0x001fe200028e0608 */
[----:B-1----:R-:W-:-:S02]  /*12910*/  IADD3 R7, P5, PT, R27, R43, RZ ;  /* 0x0000002b1b077210 */ /* 0x002fc40007fbe0ff */
[----:B---3--:R-:W3:Y:S04]  /*12920*/  LDL.LU R4, [R1+0x110] ;  /* 0x0001100001047983 */ /* 0x008ee80000300800 */
[----:B------:R0:W-:Y:S01]  /*12930*/  STL [R1+0x30b8], R6 ;  /* 0x0030b80601007387 */ /* 0x0001e20000100800 */
[----:B------:R-:W-:-:S03]  /*12940*/  IMAD.X R9, R53, 0x1, R8, P1 ;  /* 0x0000000135097824 */ /* 0x000fc600008e0608 */
[----:B------:R1:W-:Y:S01]  /*12950*/  STL [R1+0x30b0], R7 ;  /* 0x0030b00701007387 */ /* 0x0003e20000100800 */
[----:B0-----:R-:W-:Y:S01]  /*12960*/  IMAD.X R6, R52, 0x1, R2, P2 ;  /* 0x0000000134067824 */ /* 0x001fe200010e0602 */
[----:B-1----:R-:W-:-:S04]  /*12970*/  IADD3 R7, P2, PT, R28, R3, RZ ;  /* 0x000000031c077210 */ /* 0x002fc80007f5e0ff */
[----:B------:R0:W-:Y:S04]  /*12980*/  STL [R1+0x30a4], R6 ;  /* 0x0030a40601007387 */ /* 0x0001e80000100800 */
[----:B------:R1:W-:Y:S04]  /*12990*/  STL [R1+0x30ac], R7 ;  /* 0x0030ac0701007387 */ /* 0x0003e80000100800 */
[----:B------:R-:W-:Y:S01]  /*129a0*/  STL [R1+0x30a8], R9 ;  /* 0x0030a80901007387 */ /* 0x000fe20000100800 */
[----:B0-----:R-:W-:-:S03]  /*129b0*/  IADD3 R6, P1, PT, R28, R43, RZ ;  /* 0x0000002b1c067210 */ /* 0x001fc60007f3e0ff */
[----:B------:R-:W3:Y:S01]  /*129c0*/  LDL.LU R33, [R1+0x124] ;  /* 0x0001240001217983 */ /* 0x000ee20000300800 */
[----:B-1----:R-:W-:-:S03]  /*129d0*/  IMAD.X R7, R53, 0x1, R2, P0 ;  /* 0x0000000135077824 */ /* 0x002fc600000e0602 */
[----:B------:R0:W-:Y:S04]  /*129e0*/  STL [R1+0x30a0], R6 ;  /* 0x0030a00601007387 */ /* 0x0001e80000100800 */
[----:B------:R1:W-:Y:S04]  /*129f0*/  STL [R1+0x3094], R7 ;  /* 0x0030940701007387 */ /* 0x0003e80000100800 */
[----:B------:R-:W3:Y:S01]  /*12a00*/  LDL.LU R61, [R1+0xe0] ;  /* 0x0000e000013d7983 */ /* 0x000ee20000300800 */
[----:B0-----:R-:W-:Y:S01]  /*12a10*/  IADD3 R6, P0, PT, R29, R3, RZ ;  /* 0x000000031d067210 */ /* 0x001fe20007f1e0ff */
[----:B-1----:R-:W-:-:S04]  /*12a20*/  IMAD.X R7, R54, 0x1, R8, P4 ;  /* 0x0000000136077824 */ /* 0x002fc800020e0608 */
[----:B------:R0:W-:Y:S01]  /*12a30*/  STL [R1+0x309c], R6 ;  /* 0x00309c0601007387 */ /* 0x0001e20000100800 */
[----:B------:R-:W-:-:S03]  /*12a40*/  IMAD.X R9, R54, 0x1, R2, P3 ;  /* 0x0000000136097824 */ /* 0x000fc600018e0602 */
[----:B------:R1:W-:Y:S01]  /*12a50*/  STL [R1+0x3098], R7 ;  /* 0x0030980701007387 */ /* 0x0003e20000100800 */
[----:B0-----:R-:W-:-:S03]  /*12a60*/  IADD3 R6, P4, PT, R29, R43, RZ ;  /* 0x0000002b1d067210 */ /* 0x001fc60007f9e0ff */
[----:B-1----:R-:W3:Y:S04]  /*12a70*/  LDL.LU R7, [R1+0x128] ;  /* 0x0001280001077983 */ /* 0x002ee80000300800 */
[----:B------:R0:W-:Y:S04]  /*12a80*/  STL [R1+0x3090], R6 ;  /* 0x0030900601007387 */ /* 0x0001e80000100800 */
[----:B------:R1:W-:Y:S01]  /*12a90*/  STL [R1+0x3084], R9 ;  /* 0x0030840901007387 */ /* 0x0003e20000100800 */
[----:B------:R-:W-:-:S03]  /*12aa0*/  IMAD.X R10, R55, 0x1, R8, P6 ;  /* 0x00000001370a7824 */ /* 0x000fc600030e0608 */
[----:B------:R-:W3:Y:S01]  /*12ab0*/  LDL.LU R31, [R1+0xe4] ;  /* 0x0000e400011f7983 */ /* 0x000ee20000300800 */
[C---:B0-----:R-:W-:Y:S02]  /*12ac0*/  IADD3 R6, P3, PT, R30.reuse, R3, RZ ;  /* 0x000000031e067210 */ /* 0x041fe40007f7e0ff */
[----:B-1----:R-:W-:-:S03]  /*12ad0*/  IADD3 R9, P6, PT, R30, R43, RZ ;  /* 0x0000002b1e097210 */ /* 0x002fc60007fde0ff */
[----:B------:R0:W-:Y:S04]  /*12ae0*/  STL [R1+0x308c], R6 ;  /* 0x00308c0601007387 */ /* 0x0001e80000100800 */
[----:B------:R-:W-:Y:S04]  /*12af0*/  STL [R1+0x3088], R10 ;  /* 0x0030880a01007387 */ /* 0x000fe80000100800 */
[----:B------:R-:W3:Y:S01]  /*12b00*/  LDL.LU R32, [R1+0x130] ;  /* 0x0001300001207983 */ /* 0x000ee20000300800 */
[----:B0-----:R-:W-:-:S03]  /*12b10*/  IMAD.X R6, R55, 0x1, R2, P5 ;  /* 0x0000000137067824 */ /* 0x001fc600028e0602 */
[----:B------:R-:W-:Y:S04]  /*12b20*/  STL [R1+0x3080], R9 ;  /* 0x0030800901007387 */ /* 0x000fe80000100800 */
[----:B------:R0:W-:Y:S04]  /*12b30*/  STL [R1+0x3070], R6 ;  /* 0x0030700601007387 */ /* 0x0001e80000100800 */
[----:B------:R-:W3:Y:S01]  /*12b40*/  LDL.LU R22, [R1+0xe8] ;  /* 0x0000e80001167983 */ /* 0x000ee20000300800 */
[----:B------:R-:W-:-:S05]  /*12b50*/  SHF.R.S32.HI R56, RZ, 0x1f, R28 ;  /* 0x0000001fff387819 */ /* 0x000fca000001141c */
[----:B0-----:R-:W-:Y:S01]  /*12b60*/  IMAD.X R6, R56, 0x1, R8, P2 ;  /* 0x0000000138067824 */ /* 0x001fe200010e0608 */
[----:B------:R-:W-:Y:S02]  /*12b70*/  SHF.R.S32.HI R57, RZ, 0x1f, R29 ;  /* 0x0000001fff397819 */ /* 0x000fe4000001141d */
[----:B------:R-:W-:-:S05]  /*12b80*/  SHF.R.S32.HI R58, RZ, 0x1f, R30 ;  /* 0x0000001fff3a7819 */ /* 0x000fca000001141e */
[----:B------:R-:W-:Y:S01]  /*12b90*/  IMAD.X R11, R58, 0x1, R8, P3 ;  /* 0x000000013a0b7824 */ /* 0x000fe200018e0608 */
[C---:B--2---:R-:W-:Y:S02]  /*12ba0*/  IADD3 R9, P5, PT, R5.reuse, R3, RZ ;  /* 0x0000000305097210 */ /* 0x044fe40007fbe0ff */
[----:B------:R-:W-:-:S03]  /*12bb0*/  IADD3 R5, P2, PT, R5, R43, RZ ;  /* 0x0000002b05057210 */ /* 0x000fc60007f5e0ff */
[----:B------:R0:W-:Y:S04]  /*12bc0*/  STL [R1+0x3078], R9 ;  /* 0x0030780901007387 */ /* 0x0001e80000100800 */
[----:B------:R1:W-:Y:S01]  /*12bd0*/  STL [R1+0x3074], R6 ;  /* 0x0030740601007387 */ /* 0x0003e20000100800 */
[----:B0-----:R-:W-:-:S03]  /*12be0*/  IMAD.X R9, R56, 0x1, R2, P1 ;  /* 0x0000000138097824 */ /* 0x001fc600008e0602 */
[----:B-1----:R-:W2:Y:S04]  /*12bf0*/  LDL.LU R6, [R1+0x148] ;  /* 0x0001480001067983 */ /* 0x002ea80000300800 */
[----:B------:R4:W-:Y:S04]  /*12c00*/  STL [R1+0x307c], R5 ;  /* 0x00307c0501007387 */ /* 0x0009e80000100800 */
[----:B------:R0:W-:Y:S04]  /*12c10*/  STL [R1+0x3060], R9 ;  /* 0x0030600901007387 */ /* 0x0001e80000100800 */
[----:B------:R-:W2:Y:S01]  /*12c20*/  LDL.LU R59, [R1+0xec] ;  /* 0x0000ec00013b7983 */ /* 0x000ea20000300800 */
[----:B----4-:R-:W-:Y:S01]  /*12c30*/  IADD3 R5, P1, PT, R60, R3, RZ ;  /* 0x000000033c057210 */ /* 0x010fe20007f3e0ff */
[----:B0-----:R-:W-:-:S04]  /*12c40*/  IMAD.X R9, R57, 0x1, R8, P0 ;  /* 0x0000000139097824 */ /* 0x001fc800000e0608 */
[----:B------:R0:W-:Y:S01]  /*12c50*/  STL [R1+0x3068], R5 ;  /* 0x0030680501007387 */ /* 0x0001e20000100800 */
[----:B------:R-:W-:-:S03]  /*12c60*/  IADD3 R10, P0, PT, R60, R43, RZ ;  /* 0x0000002b3c0a7210 */ /* 0x000fc60007f1e0ff */
[----:B------:R1:W-:Y:S01]  /*12c70*/  STL [R1+0x3064], R9 ;  /* 0x0030640901007387 */ /* 0x0003e20000100800 */
[----:B0-----:R-:W-:-:S03]  /*12c80*/  IMAD.X R5, R57, 0x1, R2, P4 ;  /* 0x0000000139057824 */ /* 0x001fc600020e0602 */
[----:B-1----:R-:W4:Y:S04]  /*12c90*/  LDL.LU R9, [R1+0x160] ;  /* 0x0001600001097983 */ /* 0x002f280000300800 */
[----:B------:R3:W-:Y:S04]  /*12ca0*/  STL [R1+0x306c], R10 ;  /* 0x00306c0a01007387 */ /* 0x0007e80000100800 */
[----:B------:R0:W-:Y:S01]  /*12cb0*/  STL [R1+0x3050], R5 ;  /* 0x0030500501007387 */ /* 0x0001e20000100800 */
[----:B---3--:R-:W-:-:S03]  /*12cc0*/  IADD3 R10, P4, PT, R4, R3, RZ ;  /* 0x00000003040a7210 */ /* 0x008fc60007f9e0ff */
[----:B0-----:R-:W3:Y:S04]  /*12cd0*/  LDL.LU R5, [R1+0xf0] ;  /* 0x0000f00001057983 */ /* 0x001ee80000300800 */
[----:B------:R0:W-:Y:S04]  /*12ce0*/  STL [R1+0x3058], R10 ;  /* 0x0030580a01007387 */ /* 0x0001e80000100800 */
[----:B------:R-:W-:Y:S04]  /*12cf0*/  STL [R1+0x3054], R11 ;  /* 0x0030540b01007387 */ /* 0x000fe80000100800 */
[----:B------:R-:W3:Y:S01]  /*12d00*/  LDL.LU R60, [R1+0x15c] ;  /* 0x00015c00013c7983 */ /* 0x000ee20000300800 */
[----:B0-----:R-:W-:Y:S01]  /*12d10*/  IADD3 R10, P3, PT, R4, R43, RZ ;  /* 0x0000002b040a7210 */ /* 0x001fe20007f7e0ff */
[----:B------:R-:W-:-:S04]  /*12d20*/  IMAD.X R4, R58, 0x1, R2, P6 ;  /* 0x000000013a047824 */ /* 0x000fc800030e0602 */
[----:B------:R0:W-:Y:S04]  /*12d30*/  STL [R1+0x305c], R10 ;  /* 0x00305c0a01007387 */ /* 0x0001e80000100800 */
[----:B------:R1:W-:Y:S01]  /*12d40*/  STL [R1+0x2c0c], R4 ;  /* 0x002c0c0401007387 */ /* 0x0003e20000100800 */
[----:B0-----:R-:W-:-:S03]  /*12d50*/  IADD3 R10, P6, PT, R33, R3, RZ ;  /* 0x00000003210a7210 */ /* 0x001fc60007fde0ff */
[----:B-1----:R-:W3:Y:S04]  /*12d60*/  LDL.LU R4, [R1+0xf4] ;  /* 0x0000f40001047983 */ /* 0x002ee80000300800 */
[----:B------:R0:W-:Y:S01]  /*12d70*/  STL [R1+0x2c2c], R10 ;  /* 0x002c2c0a01007387 */ /* 0x0001e20000100800 */
[C---:B------:R-:W-:Y:S02]  /*12d80*/  IMAD.X R12, R61.reuse, 0x1, R8, P5 ;  /* 0x000000013d0c7824 */ /* 0x040fe400028e0608 */
[----:B------:R-:W-:Y:S01]  /*12d90*/  IMAD.X R11, R61, 0x1, R2, P2 ;  /* 0x000000013d0b7824 */ /* 0x000fe200010e0602 */
[----:B0-----:R-:W-:Y:S02]  /*12da0*/  IADD3 R10, P5, PT, R33, R43, RZ ;  /* 0x0000002b210a7210 */ /* 0x001fe40007fbe0ff */
[----:B------:R-:W-:Y:S04]  /*12db0*/  STL [R1+0x2c10], R12 ;  /* 0x002c100c01007387 */ /* 0x000fe80000100800 */
[----:B------:R-:W3:Y:S04]  /*12dc0*/  LDL.LU R33, [R1+0x158] ;  /* 0x0001580001217983 */ /* 0x000ee80000300800 */
[----:B------:R0:W-:Y:S04]  /*12dd0*/  STL [R1+0x2c34], R10 ;  /* 0x002c340a01007387 */ /* 0x0001e80000100800 */
[----:B------:R1:W-:Y:S04]  /*12de0*/  STL [R1+0x2c14], R11 ;  /* 0x002c140b01007387 */ /* 0x0003e80000100800 */
[----:B------:R-:W3:Y:S01]  /*12df0*/  LDL.LU R61, [R1+0xf8] ;  /* 0x0000f800013d7983 */ /* 0x000ee20000300800 */
[----:B0-----:R-:W-:-:S05]  /*12e00*/  IADD3 R10, P2, PT, R7, R3, RZ ;  /* 0x00000003070a7210 */ /* 0x001fca0007f5e0ff */
[----:B------:R0:W-:Y:S01]  /*12e10*/  STL [R1+0x2c3c], R10 ;  /* 0x002c3c0a01007387 */ /* 0x0001e20000100800 */
[C---:B------:R-:W-:Y:S02]  /*12e20*/  IMAD.X R12, R31.reuse, 0x1, R8, P1 ;  /* 0x000000011f0c7824 */ /* 0x040fe400008e0608 */
[----:B-1----:R-:W-:Y:S01]  /*12e30*/  IMAD.X R11, R31, 0x1, R2, P0 ;  /* 0x000000011f0b7824 */ /* 0x002fe200000e0602 */
[----:B0-----:R-:W-:Y:S02]  /*12e40*/  IADD3 R10, P1, PT, R7, R43, RZ ;  /* 0x0000002b070a7210 */ /* 0x001fe40007f3e0ff */
[----:B------:R-:W-:Y:S04]  /*12e50*/  STL [R1+0x2c18], R12 ;  /* 0x002c180c01007387 */ /* 0x000fe80000100800 */
[----:B------:R-:W3:Y:S04]  /*12e60*/  LDL.LU R7, [R1+0x154] ;  /* 0x0001540001077983 */ /* 0x000ee80000300800 */
[----:B------:R0:W-:Y:S04]  /*12e70*/  STL [R1+0x2c44], R10 ;  /* 0x002c440a01007387 */ /* 0x0001e80000100800 */
[----:B------:R1:W-:Y:S04]  /*12e80*/  STL [R1+0x2c1c], R11 ;  /* 0x002c1c0b01007387 */ /* 0x0003e80000100800 */
[----:B------:R-:W3:Y:S01]  /*12e90*/  LDL.LU R31, [R1+0xfc] ;  /* 0x0000fc00011f7983 */ /* 0x000ee20000300800 */
[----:B0-----:R-:W-:Y:S01]  /*12ea0*/  IADD3 R10, P0, PT, R32, R3, RZ ;  /* 0x00000003200a7210 */ /* 0x001fe20007f1e0ff */
[----:B------:R-:W-:-:S04]  /*12eb0*/  IMAD.X R12, R22, 0x1, R8, P4 ;  /* 0x00000001160c7824 */ /* 0x000fc800020e0608 */
[----:B------:R0:W-:Y:S01]  /*12ec0*/  STL [R1+0x2c4c], R10 ;  /* 0x002c4c0a01007387 */ /* 0x0001e20000100800 */
[----:B-1----:R-:W-:-:S03]  /*12ed0*/  IMAD.X R11, R22, 0x1, R2, P3 ;  /* 0x00000001160b7824 */ /* 0x002fc600018e0602 */
[----:B------:R-:W-:Y:S01]  /*12ee0*/  STL [R1+0x2c20], R12 ;  /* 0x002c200c01007387 */ /* 0x000fe20000100800 */
[----:B0-----:R-:W-:-:S03]  /*12ef0*/  IADD3 R10, P4, PT, R32, R43, RZ ;  /* 0x0000002b200a7210 */ /* 0x001fc60007f9e0ff */
[----:B------:R-:W3:Y:S04]  /*12f00*/  LDL.LU R32, [R1+0x150] ;  /* 0x0001500001207983 */ /* 0x000ee80000300800 */
[----:B------:R2:W-:Y:S04]  /*12f10*/  STL [R1+0x2c54], R10 ;  /* 0x002c540a01007387 */ /* 0x0005e80000100800 */
[----:B------:R0:W-:Y:S04]  /*12f20*/  STL [R1+0x2c24], R11 ;  /* 0x002c240b01007387 */ /* 0x0001e80000100800 */
[----:B------:R-:W3:Y:S01]  /*12f30*/  LDL.LU R22, [R1+0x100] ;  /* 0x0001000001167983 */ /* 0x000ee20000300800 */
[----:B--2---:R-:W-:-:S05]  /*12f40*/  IADD3 R10, P3, PT, R6, R3, RZ ;  /* 0x00000003060a7210 */ /* 0x004fca0007f7e0ff */
[----:B------:R1:W-:Y:S01]  /*12f50*/  STL [R1+0x2c5c], R10 ;  /* 0x002c5c0a01007387 */ /* 0x0003e20000100800 */
[C---:B------:R-:W-:Y:S02]  /*12f60*/  IMAD.X R12, R59.reuse, 0x1, R8, P6 ;  /* 0x000000013b0c7824 */ /* 0x040fe400030e0608 */
[----:B0-----:R-:W-:Y:S01]  /*12f70*/  IMAD.X R11, R59, 0x1, R2, P5 ;  /* 0x000000013b0b7824 */ /* 0x001fe200028e0602 */
[----:B-1----:R-:W-:Y:S02]  /*12f80*/  IADD3 R10, P6, PT, R6, R43, RZ ;  /* 0x0000002b060a7210 */ /* 0x002fe40007fde0ff */
[----:B------:R-:W-:Y:S04]  /*12f90*/  STL [R1+0x2c28], R12 ;  /* 0x002c280c01007387 */ /* 0x000fe80000100800 */
[----:B------:R-:W2:Y:S04]  /*12fa0*/  LDL.LU R6, [R1+0x14c] ;  /* 0x00014c0001067983 */ /* 0x000ea80000300800 */
[----:B------:R4:W-:Y:S04]  /*12fb0*/  STL [R1+0x2c64], R10 ;  /* 0x002c640a01007387 */ /* 0x0009e80000100800 */
[----:B------:R3:W-:Y:S04]  /*12fc0*/  STL [R1+0x2c30], R11 ;  /* 0x002c300b01007387 */ /* 0x0007e80000100800 */
[----:B------:R-:W2:Y:S01]  /*12fd0*/  LDL.LU R59, [R1+0x104] ;  /* 0x00010400013b7983 */ /* 0x000ea20000300800 */
[----:B----4-:R-:W-:-:S05]  /*12fe0*/  IADD3 R10, P5, PT, R9, R3, RZ ;  /* 0x00000003090a7210 */ /* 0x010fca0007fbe0ff */
[----:B------:R0:W-:Y:S01]  /*12ff0*/  STL [R1+0x2c6c], R10 ;  /* 0x002c6c0a01007387 */ /* 0x0001e20000100800 */
[----:B---3--:R-:W-:Y:S01]  /*13000*/  IMAD.X R11, R5, 0x1, R8, P2 ;  /* 0x00000001050b7824 */ /* 0x008fe200010e0608 */
[----:B0-----:R-:W-:Y:S01]  /*13010*/  IADD3 R10, P2, PT, R9, R43, RZ ;  /* 0x0000002b090a7210 */ /* 0x001fe20007f5e0ff */
[----:B------:R-:W-:-:S03]  /*13020*/  IMAD.X R5, R5, 0x1, R2, P1 ;  /* 0x0000000105057824 */ /* 0x000fc600008e0602 */
[----:B------:R-:W-:Y:S04]  /*13030*/  STL [R1+0x2c38], R11 ;  /* 0x002c380b01007387 */ /* 0x000fe80000100800 */
[----:B------:R-:W3:Y:S04]  /*13040*/  LDL.LU R9, [R1+0x144] ;  /* 0x0001440001097983 */ /* 0x000ee80000300800 */
[----:B------:R0:W-:Y:S04]  /*13050*/  STL [R1+0x2c74], R10 ;  /* 0x002c740a01007387 */ /* 0x0001e80000100800 */
[----:B------:R1:W-:Y:S01]  /*13060*/  STL [R1+0x2c40], R5 ;  /* 0x002c400501007387 */ /* 0x0003e20000100800 */
[----:B0-----:R-:W-:-:S03]  /*13070*/  IADD3 R10, P1, PT, R60, R3, RZ ;  /* 0x000000033c0a7210 */ /* 0x001fc60007f3e0ff */
[----:B-1----:R-:W4:Y:S04]  /*13080*/  LDL.LU R5, [R1+0x114] ;  /* 0x0001140001057983 */ /* 0x002f280000300800 */
[----:B------:R0:W-:Y:S01]  /*13090*/  STL [R1+0x2c7c], R10 ;  /* 0x002c7c0a01007387 */ /* 0x0001e20000100800 */
[C---:B------:R-:W-:Y:S02]  /*130a0*/  IMAD.X R11, R4.reuse, 0x1, R8, P0 ;  /* 0x00000001040b7824 */ /* 0x040fe400000e0608 */
[----:B------:R-:W-:-:S03]  /*130b0*/  IMAD.X R4, R4, 0x1, R2, P4 ;  /* 0x0000000104047824 */ /* 0x000fc600020e0602 */
[----:B------:R-:W-:Y:S01]  /*130c0*/  STL [R1+0x2c48], R11 ;  /* 0x002c480b01007387 */ /* 0x000fe20000100800 */
[----:B0-----:R-:W-:-:S03]  /*130d0*/  IADD3 R10, P0, PT, R60, R43, RZ ;  /* 0x0000002b3c0a7210 */ /* 0x001fc60007f1e0ff */
[----:B------:R-:W4:Y:S04]  /*130e0*/  LDL.LU R60, [R1+0x140] ;  /* 0x00014000013c7983 */ /* 0x000f280000300800 */
[----:B------:R0:W-:Y:S04]  /*130f0*/  STL [R1+0x2c84], R10 ;  /* 0x002c840a01007387 */ /* 0x0001e80000100800 */
[----:B------:R1:W-:Y:S01]  /*13100*/  STL [R1+0x2c50], R4 ;  /* 0x002c500401007387 */ /* 0x0003e20000100800 */
[----:B0-----:R-:W-:-:S03]  /*13110*/  IADD3 R10, P4, PT, R33, R3, RZ ;  /* 0x00000003210a7210 */ /* 0x001fc60007f9e0ff */
[----:B-1----:R-:W4:Y:S01]  /*13120*/  LDL.LU R4, [R1+0x118] ;  /* 0x0001180001047983 */ /* 0x002f220000300800 */
[----:B------:R-:W-:-:S03]  /*13130*/  IMAD.X R12, R61, 0x1, R8, P3 ;  /* 0x000000013d0c7824 */ /* 0x000fc600018e0608 */
[----:B------:R0:W-:Y:S01]  /*13140*/  STL [R1+0x2c8c], R10 ;  /* 0x002c8c0a01007387 */ /* 0x0001e20000100800 */
[----:B------:R-:W-:-:S03]  /*13150*/  IMAD.X R11, R61, 0x1, R2, P6 ;  /* 0x000000013d0b7824 */ /* 0x000fc600030e0602 */
[----:B------:R-:W-:Y:S01]  /*13160*/  STL [R1+0x2c58], R12 ;  /* 0x002c580c01007387 */ /* 0x000fe20000100800 */
[----:B0-----:R-:W-:-:S03]  /*13170*/  IADD3 R10, P3, PT, R33, R43, RZ ;  /* 0x0000002b210a7210 */ /* 0x001fc60007f7e0ff */
[----:B------:R-:W4:Y:S04]  /*13180*/  LDL.LU R33, [R1+0x13c] ;  /* 0x00013c0001217983 */ /* 0x000f280000300800 */
[----:B------:R0:W-:Y:S04]  /*13190*/  STL [R1+0x2c94], R10 ;  /* 0x002c940a01007387 */ /* 0x0001e80000100800 */
[----:B------:R1:W-:Y:S04]  /*131a0*/  STL [R1+0x2c60], R11 ;  /* 0x002c600b01007387 */ /* 0x0003e80000100800 */
[----:B------:R-:W4:Y:S01]  /*131b0*/  LDL.LU R61, [R1+0x168] ;  /* 0x00016800013d7983 */ /* 0x000f220000300800 */
[----:B0-----:R-:W-:-:S05]  /*131c0*/  IADD3 R10, P6, PT, R7, R3, RZ ;  /* 0x00000003070a7210 */ /* 0x001fca0007fde0ff */
[----:B------:R0:W-:Y:S01]  /*131d0*/  STL [R1+0x2c9c], R10 ;  /* 0x002c9c0a01007387 */ /* 0x0001e20000100800 */
[C---:B------:R-:W-:Y:S02]  /*131e0*/  IMAD.X R12, R31.reuse, 0x1, R8, P5 ;  /* 0x000000011f0c7824 */ /* 0x040fe400028e0608 */
[----:B-1----:R-:W-:-:S03]  /*131f0*/  IMAD.X R11, R31, 0x1, R2, P2 ;  /* 0x000000011f0b7824 */ /* 0x002fc600010e0602 */
        /* <DEDUP_REMOVED lines=26> */
[----:B---3--:R-:W-:-:S05]  /*133a0*/  IADD3 R10, P3, PT, R9, R3, RZ ;  /* 0x00000003090a7210 */ /* 0x008fca0007f7e0ff */
[----:B------:R0:W-:Y:S01]  /*133b0*/  STL [R1+0x2ccc], R10 ;  /* 0x002ccc0a01007387 */ /* 0x0001e20000100800 */
[----:B----4-:R-:W-:Y:S01]  /*133c0*/  IMAD.X R11, R5, 0x1, R8, P6 ;  /* 0x00000001050b7824 */ /* 0x010fe200030e0608 */
        /* <DEDUP_REMOVED lines=10> */
[----:B------:R-:W-:Y:S01]  /*13470*/  IMAD.X R4, R4, 0x1, R2, P1 ;  /* 0x0000000104047824 */ /* 0x000fe200008e0602 */
[----:B0-----:R-:W-:Y:S02]  /*13480*/  IADD3 R10, P2, PT, R60, R43, RZ ;  /* 0x0000002b3c0a7210 */ /* 0x001fe40007f5e0ff */
[----:B------:R-:W-:Y:S04]  /*13490*/  STL [R1+0x2ca8], R11 ;  /* 0x002ca80b01007387 */ /* 0x000fe80000100800 */
        /* <DEDUP_REMOVED lines=14> */
[----:B0-----:R-:W-:Y:S01]  /*13580*/  IADD3 R10, P4, PT, R7, R3, RZ ;  /* 0x00000003070a7210 */ /* 0x001fe20007f9e0ff */
[----:B------:R-:W-:-:S04]  /*13590*/  IMAD.X R12, R31, 0x1, R8, P3 ;  /* 0x000000011f0c7824 */ /* 0x000fc800018e0608 */
[----:B------:R0:W-:Y:S01]  /*135a0*/  STL [R1+0x2cfc], R10 ;  /* 0x002cfc0a01007387 */ /* 0x0001e20000100800 */
[----:B-1----:R-:W-:-:S03]  /*135b0*/  IMAD.X R11, R31, 0x1, R2, P6 ;  /* 0x000000011f0b7824 */ /* 0x002fc600030e0602 */
        /* <DEDUP_REMOVED lines=74> */
[----:B------:R-:W-:Y:S04]  /*13a60*/  STL [R1+0x2d40], R11 ;  /* 0x002d400b01007387 */ /* 0x000fe80000100800 */
[----:B------:R-:W4:Y:S01]  /*13a70*/  LDL.LU R22, [R1+0x200] ;  /* 0x0002000001167983 */ /* 0x000f220000300800 */
[----:B--2---:R-:W-:-:S05]  /*13a80*/  IADD3 R10, P6, PT, R6, R3, RZ ;  /* 0x00000003060a7210 */ /* 0x004fca0007fde0ff */
[----:B------:R0:W-:Y:S01]  /*13a90*/  STL [R1+0x2d7c], R10 ;  /* 0x002d7c0a01007387 */ /* 0x0001e20000100800 */
[C---:B------:R-:W-:Y:S01]  /*13aa0*/  IMAD.X R12, R59.reuse, 0x1, R8, P5 ;  /* 0x000000013b0c7824 */ /* 0x040fe200028e0608 */
[----:B0-----:R-:W-:Y:S01]  /*13ab0*/  IADD3 R10, P5, PT, R6, R43, RZ ;  /* 0x0000002b060a7210 */ /* 0x001fe20007fbe0ff */
[----:B------:R-:W-:-:S03]  /*13ac0*/  IMAD.X R11, R59, 0x1, R2, P2 ;  /* 0x000000013b0b7824 */ /* 0x000fc600010e0602 */
        /* <DEDUP_REMOVED lines=87> */
[----:B------:R0:W-:Y:S02]  /*14040*/  STL [R1+0x2e0c], R10 ;  /* 0x002e0c0a01007387 */ /* 0x0001e40000100800 */
[----:B0-----:R-:W-:Y:S02]  /*14050*/  IADD3 R10, P4, PT, R33, R43, RZ ;  /* 0x0000002b210a7210 */ /* 0x001fe40007f9e0ff */
[----:B------:R-:W4:Y:S04]  /*14060*/  LDL.LU R33, [R1+0x1d8] ;  /* 0x0001d80001217983 */ /* 0x000f280000300800 */
[----:B------:R0:W-:Y:S04]  /*14070*/  STL [R1+0x2dd8], R11 ;  /* 0x002dd80b01007387 */ /* 0x0001e80000100800 */
[----:B------:R1:W-:Y:S01]  /*14080*/  STL [R1+0x2e14], R10 ;  /* 0x002e140a01007387 */ /* 0x0003e20000100800 */
[----:B0-----:R-:W-:-:S03]  /*14090*/  IMAD.X R11, R61, 0x1, R2, P3 ;  /* 0x000000013d0b7824 */ /* 0x001fc600018e0602 */
[----:B------:R-:W4:Y:S01]  /*140a0*/  LDL.LU R61, [R1+0x26c] ;  /* 0x00026c00013d7983 */ /* 0x000f220000300800 */
[----:B-1----:R-:W-:Y:S01]  /*140b0*/  IADD3 R10, P3, PT, R7, R3, RZ ;  /* 0x00000003070a7210 */ /* 0x002fe20007f7e0ff */
[C---:B------:R-:W-:Y:S02]  /*140c0*/  IMAD.X R12, R31.reuse, 0x1, R8, P6 ;  /* 0x000000011f0c7824 */ /* 0x040fe400030e0608 */
[----:B------:R0:W-:Y:S04]  /*140d0*/  STL [R1+0x2de0], R11 ;  /* 0x002de00b01007387 */ /* 0x0001e80000100800 */
[----:B------:R1:W-:Y:S04]  /*140e0*/  STL [R1+0x2e1c], R10 ;  /* 0x002e1c0a01007387 */ /* 0x0003e80000100800 */
[----:B------:R-:W-:Y:S01]  /*140f0*/  STL [R1+0x2de8], R12 ;  /* 0x002de80c01007387 */ /* 0x000fe20000100800 */
[----:B0-----:R-:W-:Y:S01]  /*14100*/  IMAD.X R11, R31, 0x1, R2, P5 ;  /* 0x000000011f0b7824 */ /* 0x001fe200028e0602 */
[----:B-1----:R-:W-:-:S02]  /*14110*/  IADD3 R10, P6, PT, R7, R43, RZ ;  /* 0x0000002b070a7210 */ /* 0x002fc40007fde0ff */
        /* <DEDUP_REMOVED lines=29> */
[----:B------:R0:W-:Y:S04]  /*142f0*/  STL [R1+0x2e18], R11 ;  /* 0x002e180b01007387 */ /* 0x0001e80000100800 */
[----:B------:R-:W3:Y:S04]  /*14300*/  LDL.LU R9, [R1+0x1f0] ;  /* 0x0001f00001097983 */ /* 0x000ee80000300800 */
[----:B------:R-:W-:Y:S01]  /*14310*/  STL [R1+0x2e54], R10 ;  /* 0x002e540a01007387 */ /* 0x000fe20000100800 */
[----:B0-----:R-:W-:-:S03]  /*14320*/  IADD3 R11, P6, PT, R60, R3, RZ ;  /* 0x000000033c0b7210 */ /* 0x001fc60007fde0ff */
[----:B------:R0:W-:Y:S04]  /*14330*/  STL [R1+0x2e20], R5 ;  /* 0x002e200501007387 */ /* 0x0001e80000100800 */
[----:B0-----:R-:W4:Y:S04]  /*14340*/  LDL.LU R5, [R1+0x294] ;  /* 0x0002940001057983 */ /* 0x001f280000300800 */
[----:B------:R0:W-:Y:S01]  /*14350*/  STL [R1+0x2e5c], R11 ;  /* 0x002e5c0b01007387 */ /* 0x0001e20000100800 */
[C---:B------:R-:W-:Y:S02]  /*14360*/  IMAD.X R10, R4.reuse, 0x1, R8, P5 ;  /* 0x00000001040a7824 */ /* 0x040fe400028e0608 */
[----:B------:R-:W-:Y:S01]  /*14370*/  IMAD.X R4, R4, 0x1, R2, P2 ;  /* 0x0000000104047824 */ /* 0x000fe200010e0602 */
[----:B0-----:R-:W-:-:S02]  /*14380*/  IADD3 R11, P5, PT, R60, R43, RZ ;  /* 0x0000002b3c0b7210 */ /* 0x001fc40007fbe0ff */
[----:B------:R0:W-:Y:S04]  /*14390*/  STL [R1+0x2e28], R10 ;  /* 0x002e280a01007387 */ /* 0x0001e80000100800 */
[----:B------:R-:W-:Y:S04]  /*143a0*/  STL [R1+0x2e64], R11 ;  /* 0x002e640b01007387 */ /* 0x000fe80000100800 */
[----:B------:R-:W4:Y:S01]  /*143b0*/  LDL.LU R60, [R1+0x1f8] ;  /* 0x0001f800013c7983 */ /* 0x000f220000300800 */
[----:B0-----:R-:W-:-:S03]  /*143c0*/  IADD3 R10, P2, PT, R33, R3, RZ ;  /* 0x00000003210a7210 */ /* 0x001fc60007f5e0ff */
[----:B------:R0:W-:Y:S04]  /*143d0*/  STL [R1+0x2e30], R4 ;  /* 0x002e300401007387 */ /* 0x0001e80000100800 */
[----:B0-----:R-:W4:Y:S01]  /*143e0*/  LDL.LU R4, [R1+0x2a0] ;  /* 0x0002a00001047983 */ /* 0x001f220000300800 */
        /* <DEDUP_REMOVED lines=22> */
[----:B-1----:R-:W-:-:S03]  /*14550*/  IADD3 R11, P6, PT, R32, R43, RZ ;  /* 0x0000002b200b7210 */ /* 0x002fc60007fde0ff */
[----:B------:R-:W-:Y:S04]  /*14560*/  STL [R1+0x2e58], R12 ;  /* 0x002e580c01007387 */ /* 0x000fe80000100800 */
[----:B------:R-:W4:Y:S01]  /*14570*/  LDL.LU R32, [R1+0x20c] ;  /* 0x00020c0001207983 */ /* 0x000f220000300800 */
[----:B0-----:R-:W-:-:S03]  /*14580*/  IMAD.X R10, R22, 0x1, R2, P5 ;  /* 0x00000001160a7824 */ /* 0x001fc600028e0602 */
[----:B------:R2:W-:Y:S04]  /*14590*/  STL [R1+0x2e94], R11 ;  /* 0x002e940b01007387 */ /* 0x0005e80000100800 */
[----:B------:R0:W-:Y:S04]  /*145a0*/  STL [R1+0x2e60], R10 ;  /* 0x002e600a01007387 */ /* 0x0001e80000100800 */
[----:B------:R-:W4:Y:S01]  /*145b0*/  LDL.LU R22, [R1+0x2b0] ;  /* 0x0002b00001167983 */ /* 0x000f220000300800 */
[----:B--2---:R-:W-:-:S05]  /*145c0*/  IADD3 R11, P5, PT, R6, R3, RZ ;  /* 0x00000003060b7210 */ /* 0x004fca0007fbe0ff */
[----:B------:R1:W-:Y:S01]  /*145d0*/  STL [R1+0x2e9c], R11 ;  /* 0x002e9c0b01007387 */ /* 0x0003e20000100800 */
[C---:B0-----:R-:W-:Y:S01]  /*145e0*/  IMAD.X R10, R59.reuse, 0x1, R8, P2 ;  /* 0x000000013b0a7824 */ /* 0x041fe200010e0608 */
[----:B-1----:R-:W-:Y:S02]  /*145f0*/  IADD3 R11, P2, PT, R6, R43, RZ ;  /* 0x0000002b060b7210 */ /* 0x002fe40007f5e0ff */
[----:B------:R-:W2:Y:S04]  /*14600*/  LDL.LU R6, [R1+0x210] ;  /* 0x0002100001067983 */ /* 0x000ea80000300800 */
[----:B------:R0:W-:Y:S04]  /*14610*/  STL [R1+0x2e68], R10 ;  /* 0x002e680a01007387 */ /* 0x0001e80000100800 */
[----:B------:R3:W-:Y:S01]  /*14620*/  STL [R1+0x2ea4], R11 ;  /* 0x002ea40b01007387 */ /* 0x0007e20000100800 */
[----:B0-----:R-:W-:-:S03]  /*14630*/  IMAD.X R10, R59, 0x1, R2, P1 ;  /* 0x000000013b0a7824 */ /* 0x001fc600008e0602 */
[----:B------:R-:W2:Y:S04]  /*14640*/  LDL.LU R59, [R1+0x2b4] ;  /* 0x0002b400013b7983 */ /* 0x000ea80000300800 */
[----:B------:R4:W-:Y:S01]  /*14650*/  STL [R1+0x2e70], R10 ;  /* 0x002e700a01007387 */ /* 0x0009e20000100800 */
[----:B---3--:R-:W-:-:S05]  /*14660*/  IADD3 R11, P1, PT, R9, R3, RZ ;  /* 0x00000003090b7210 */ /* 0x008fca0007f3e0ff */
[----:B------:R0:W-:Y:S01]  /*14670*/  STL [R1+0x2eac], R11 ;  /* 0x002eac0b01007387 */ /* 0x0001e20000100800 */
[----:B----4-:R-:W-:Y:S01]  /*14680*/  IMAD.X R10, R5, 0x1, R8, P0 ;  /* 0x00000001050a7824 */ /* 0x010fe200000e0608 */
[----:B0-----:R-:W-:Y:S02]  /*14690*/  IADD3 R11, P0, PT, R9, R43, RZ ;  /* 0x0000002b090b7210 */ /* 0x001fe40007f1e0ff */
[----:B------:R-:W3:Y:S04]  /*146a0*/  LDL.LU R9, [R1+0x218] ;  /* 0x0002180001097983 */ /* 0x000ee80000300800 */
[----:B------:R0:W-:Y:S04]  /*146b0*/  STL [R1+0x2e78], R10 ;  /* 0x002e780a01007387 */ /* 0x0001e80000100800 */
[----:B------:R1:W-:Y:S01]  /*146c0*/  STL [R1+0x2eb4], R11 ;  /* 0x002eb40b01007387 */ /* 0x0003e20000100800 */
[----:B0-----:R-:W-:-:S03]  /*146d0*/  IMAD.X R10, R5, 0x1, R2, P4 ;  /* 0x00000001050a7824 */ /* 0x001fc600020e0602 */
[----:B------:R-:W4:Y:S01]  /*146e0*/  LDL.LU R5, [R1+0x2b8] ;  /* 0x0002b80001057983 */ /* 0x000f220000300800 */
[----:B------:R-:W-:-:S03]  /*146f0*/  IADD3 R12, P4, PT, R60, R3, RZ ;  /* 0x000000033c0c7210 */ /* 0x000fc60007f9e0ff */
[----:B------:R0:W-:Y:S04]  /*14700*/  STL [R1+0x2e80], R10 ;  /* 0x002e800a01007387 */ /* 0x0001e80000100800 */
[----:B------:R-:W-:Y:S01]  /*14710*/  STL [R1+0x2ebc], R12 ;  /* 0x002ebc0c01007387 */ /* 0x000fe20000100800 */
[----:B-1----:R-:W-:Y:S01]  /*14720*/  IMAD.X R11, R4, 0x1, R8, P3 ;  /* 0x00000001040b7824 */ /* 0x002fe200018e0608 */
[----:B0-----:R-:W-:Y:S02]  /*14730*/  IADD3 R10, P3, PT, R60, R43, RZ ;  /* 0x0000002b3c0a7210 */ /* 0x001fe40007f7e0ff */
[----:B------:R-:W4:Y:S04]  /*14740*/  LDL.LU R60, [R1+0x21c] ;  /* 0x00021c00013c7983 */ /* 0x000f280000300800 */
[----:B------:R0:W-:Y:S04]  /*14750*/  STL [R1+0x2e88], R11 ;  /* 0x002e880b01007387 */ /* 0x0001e80000100800 */
[----:B------:R1:W-:Y:S01]  /*14760*/  STL [R1+0x2ec4], R10 ;  /* 0x002ec40a01007387 */ /* 0x0003e20000100800 */
[----:B0-----:R-:W-:-:S03]  /*14770*/  IMAD.X R11, R4, 0x1, R2, P6 ;  /* 0x00000001040b7824 */ /* 0x001fc600030e0602 */
[----:B------:R-:W4:Y:S01]  /*14780*/  LDL.LU R4, [R1+0x2bc] ;  /* 0x0002bc0001047983 */ /* 0x000f220000300800 */
[----:B-1----:R-:W-:-:S03]  /*14790*/  IADD3 R10, P6, PT, R33, R3, RZ ;  /* 0x00000003210a7210 */ /* 0x002fc60007fde0ff */
[----:B------:R0:W-:Y:S04]  /*147a0*/  STL [R1+0x2e90], R11 ;  /* 0x002e900b01007387 */ /* 0x0001e80000100800 */
[----:B------:R1:W-:Y:S01]  /*147b0*/  STL [R1+0x2ecc], R10 ;  /* 0x002ecc0a01007387 */ /* 0x0003e20000100800 */
[----:B0-----:R-:W-:Y:S01]  /*147c0*/  IMAD.X R11, R61, 0x1, R8, P5 ;  /* 0x000000013d0b7824 */ /* 0x001fe200028e0608 */
[----:B-1----:R-:W-:Y:S02]  /*147d0*/  IADD3 R10, P5, PT, R33, R43, RZ ;  /* 0x0000002b210a7210 */ /* 0x002fe40007fbe0ff */
        /* <DEDUP_REMOVED lines=9> */
[----:B-1----:R-:W-:Y:S01]  /*14870*/  IADD3 R10, P1, PT, R7, R43, RZ ;  /* 0x0000002b070a7210 */ /* 0x002fe20007f3e0ff */
[----:B------:R-:W-:-:S03]  /*14880*/  IMAD.X R7, R31, 0x1, R2, P0 ;  /* 0x000000011f077824 */ /* 0x000fc600000e0602 */
[----:B------:R0:W-:Y:S04]  /*14890*/  STL [R1+0x2ea8], R11 ;  /* 0x002ea80b01007387 */ /* 0x0001e80000100800 */
[----:B------:R-:W4:Y:S04]  /*148a0*/  LDL.LU R31, [R1+0x22c] ;  /* 0x00022c00011f7983 */ /* 0x000f280000300800 */
[----:B------:R1:W-:Y:S01]  /*148b0*/  STL [R1+0x2ee4], R10 ;  /* 0x002ee40a01007387 */ /* 0x0003e20000100800 */
[----:B0-----:R-:W-:-:S03]  /*148c0*/  IADD3 R11, P0, PT, R32, R3, RZ ;  /* 0x00000003200b7210 */ /* 0x001fc60007f1e0ff */
[----:B------:R0:W-:Y:S01]  /*148d0*/  STL [R1+0x2eb0], R7 ;  /* 0x002eb00701007387 */ /* 0x0001e20000100800 */
[----:B-1----:R-:W-:Y:S01]  /*148e0*/  IMAD.X R10, R22, 0x1, R8, P4 ;  /* 0x00000001160a7824 */ /* 0x002fe200020e0608 */
[----:B------:R-:W-:Y:S02]  /*148f0*/  IADD3 R12, P4, PT, R32, R43, RZ ;  /* 0x0000002b200c7210 */ /* 0x000fe40007f9e0ff */
[----:B0-----:R-:W4:Y:S04]  /*14900*/  LDL.LU R7, [R1+0x2c4] ;  /* 0x0002c40001077983 */ /* 0x001f280000300800 */
[----:B------:R0:W-:Y:S04]  /*14910*/  STL [R1+0x2eec], R11 ;  /* 0x002eec0b01007387 */ /* 0x0001e80000100800 */
[----:B------:R2:W-:Y:S01]  /*14920*/  STL [R1+0x2eb8], R10 ;  /* 0x002eb80a01007387 */ /* 0x0005e20000100800 */
[----:B0-----:R-:W-:-:S03]  /*14930*/  IMAD.X R11, R22, 0x1, R2, P3 ;  /* 0x00000001160b7824 */ /* 0x001fc600018e0602 */
[----:B------:R-:W-:Y:S04]  /*14940*/  STL [R1+0x2ef4], R12 ;  /* 0x002ef40c01007387 */ /* 0x000fe80000100800 */
[----:B------:R-:W4:Y:S04]  /*14950*/  LDL.LU R22, [R1+0x230] ;  /* 0x0002300001167983 */ /* 0x000f280000300800 */
[----:B------:R0:W-:Y:S04]  /*14960*/  STL [R1+0x2ec0], R11 ;  /* 0x002ec00b01007387 */ /* 0x0001e80000100800 */
[----:B------:R-:W4:Y:S01]  /*14970*/  LDL.LU R32, [R1+0x2c8] ;  /* 0x0002c80001207983 */ /* 0x000f220000300800 */
[----:B--2---:R-:W-:-:S05]  /*14980*/  IADD3 R10, P3, PT, R6, R3, RZ ;  /* 0x00000003060a7210 */ /* 0x004fca0007f7e0ff */
[----:B------:R1:W-:Y:S01]  /*14990*/  STL [R1+0x2efc], R10 ;  /* 0x002efc0a01007387 */ /* 0x0003e20000100800 */
[C---:B0-----:R-:W-:Y:S01]  /*149a0*/  IMAD.X R11, R59.reuse, 0x1, R8, P6 ;  /* 0x000000013b0b7824 */ /* 0x041fe200030e0608 */
[----:B------:R-:W-:Y:S01]  /*149b0*/  IADD3 R6, P6, PT, R6, R43, RZ ;  /* 0x0000002b06067210 */ /* 0x000fe20007fde0ff */
[----:B-1----:R-:W-:-:S03]  /*149c0*/  IMAD.X R10, R59, 0x1, R2, P5 ;  /* 0x000000013b0a7824 */ /* 0x002fc600028e0602 */
[----:B------:R-:W-:Y:S04]  /*149d0*/  STL [R1+0x2ec8], R11 ;  /* 0x002ec80b01007387 */ /* 0x000fe80000100800 */
[----:B------:R0:W-:Y:S04]  /*149e0*/  STL [R1+0x2f04], R6 ;  /* 0x002f040601007387 */ /* 0x0001e80000100800 */
[----:B0-----:R-:W2:Y:S04]  /*149f0*/  LDL.LU R6, [R1+0x238] ;  /* 0x0002380001067983 */ /* 0x001ea80000300800 */
[----:B------:R4:W-:Y:S01]  /*14a00*/  STL [R1+0x2ed0], R10 ;  /* 0x002ed00a01007387 */ /* 0x0009e20000100800 */
[----:B---3--:R-:W-:-:S05]  /*14a10*/  IADD3 R11, P5, PT, R9, R3, RZ ;  /* 0x00000003090b7210 */ /* 0x008fca0007fbe0ff */
[----:B------:R0:W-:Y:S04]  /*14a20*/  STL [R1+0x2f0c], R11 ;  /* 0x002f0c0b01007387 */ /* 0x0001e80000100800 */
[----:B------:R-:W3:Y:S01]  /*14a30*/  LDL.LU R59, [R1+0x2cc] ;  /* 0x0002cc00013b7983 */ /* 0x000ee20000300800 */
[----:B----4-:R-:W-:Y:S01]  /*14a40*/  IMAD.X R10, R5, 0x1, R8, P2 ;  /* 0x00000001050a7824 */ /* 0x010fe200010e0608 */
[----:B0-----:R-:W-:-:S04]  /*14a50*/  IADD3 R11, P2, PT, R9, R43, RZ ;  /* 0x0000002b090b7210 */ /* 0x001fc80007f5e0ff */
[----:B------:R0:W-:Y:S04]  /*14a60*/  STL [R1+0x2ed8], R10 ;  /* 0x002ed80a01007387 */ /* 0x0001e80000100800 */
[----:B------:R-:W-:Y:S01]  /*14a70*/  STL [R1+0x2f14], R11 ;  /* 0x002f140b01007387 */ /* 0x000fe20000100800 */
[----:B0-----:R-:W-:-:S03]  /*14a80*/  IMAD.X R10, R5, 0x1, R2, P1 ;  /* 0x00000001050a7824 */ /* 0x001fc600008e0602 */
[----:B------:R-:W4:Y:S01]  /*14a90*/  LDL.LU R5, [R1+0x23c] ;  /* 0x00023c0001057983 */ /* 0x000f220000300800 */
[----:B------:R-:W-:-:S03]  /*14aa0*/  IADD3 R9, P1, PT, R60, R3, RZ ;  /* 0x000000033c097210 */ /* 0x000fc60007f3e0ff */
[----:B------:R-:W-:Y:S04]  /*14ab0*/  STL [R1+0x2ee0], R10 ;  /* 0x002ee00a01007387 */ /* 0x000fe80000100800 */
[----:B------:R-:W4:Y:S04]  /*14ac0*/  LDL.LU R34, [R1+0x2d0] ;  /* 0x0002d00001227983 */ /* 0x000f280000300800 */
[----:B------:R0:W-:Y:S02]  /*14ad0*/  STL [R1+0x2f1c], R9 ;  /* 0x002f1c0901007387 */ /* 0x0001e40000100800 */
[----:B0-----:R-:W-:Y:S01]  /*14ae0*/  IMAD.X R9, R4, 0x1, R8, P0 ;  /* 0x0000000104097824 */ /* 0x001fe200000e0608 */
[----:B------:R-:W-:Y:S01]  /*14af0*/  IADD3 R10, P0, PT, R60, R43, RZ ;  /* 0x0000002b3c0a7210 */ /* 0x000fe20007f1e0ff */
[----:B------:R-:W-:-:S03]  /*14b00*/  IMAD.X R4, R4, 0x1, R2, P4 ;  /* 0x0000000104047824 */ /* 0x000fc600020e0602 */
[----:B------:R0:W-:Y:S04]  /*14b10*/  STL [R1+0x2ee8], R9 ;  /* 0x002ee80901007387 */ /* 0x0001e80000100800 */
[----:B------:R-:W-:Y:S04]  /*14b20*/  STL [R1+0x2f24], R10 ;  /* 0x002f240a01007387 */ /* 0x000fe80000100800 */
[----:B------:R-:W4:Y:S01]  /*14b30*/  LDL.LU R60, [R1+0x244] ;  /* 0x00024400013c7983 */ /* 0x000f220000300800 */
[----:B0-----:R-:W-:-:S03]  /*14b40*/  IADD3 R9, P4, PT, R33, R3, RZ ;  /* 0x0000000321097210 */ /* 0x001fc60007f9e0ff */
[----:B------:R0:W-:Y:S04]  /*14b50*/  STL [R1+0x2ef0], R4 ;  /* 0x002ef00401007387 */ /* 0x0001e80000100800 */
[----:B0-----:R-:W4:Y:S01]  /*14b60*/  LDL.LU R4, [R1+0x2d4] ;  /* 0x0002d40001047983 */ /* 0x001f220000300800 */
[----:B------:R-:W-:Y:S01]  /*14b70*/  IMAD.X R11, R61, 0x1, R8, P3 ;  /* 0x000000013d0b7824 */ /* 0x000fe200018e0608 */
[----:B------:R-:W-:Y:S02]  /*14b80*/  IADD3 R10, P3, PT, R33, R43, RZ ;  /* 0x0000002b210a7210 */ /* 0x000fe40007f7e0ff */
[----:B------:R0:W-:Y:S04]  /*14b90*/  STL [R1+0x2f2c], R9 ;  /* 0x002f2c0901007387 */ /* 0x0001e80000100800 */
[----:B0-----:R-:W4:Y:S04]  /*14ba0*/  LDL.LU R9, [R1+0x24c] ;  /* 0x00024c0001097983 */ /* 0x001f280000300800 */
        /* <DEDUP_REMOVED lines=10> */
[----:B------:R-:W-:Y:S04]  /*14c50*/  STL [R1+0x2f08], R11 ;  /* 0x002f080b01007387 */ /* 0x000fe80000100800 */
[----:B------:R-:W4:Y:S04]  /*14c60*/  LDL.LU R33, [R1+0x2dc] ;  /* 0x0002dc0001217983 */ /* 0x000f280000300800 */
[----:B------:R0:W-:Y:S02]  /*14c70*/  STL [R1+0x2f44], R10 ;  /* 0x002f440a01007387 */ /* 0x0001e40000100800 */
[----:B0-----:R-:W-:Y:S01]  /*14c80*/  IMAD.X R10, R7, 0x1, R2, P2 ;  /* 0x00000001070a7824 */ /* 0x001fe200010e0602 */
[----:B------:R-:W-:Y:S01]  /*14c90*/  IADD3 R7, P2, PT, R22, R3, RZ ;  /* 0x0000000316077210 */ /* 0x000fe20007f5e0ff */
[----:B------:R-:W-:-:S03]  /*14ca0*/  IMAD.X R11, R32, 0x1, R8, P1 ;  /* 0x00000001200b7824 */ /* 0x000fc600008e0608 */
[----:B------:R0:W-:Y:S04]  /*14cb0*/  STL [R1+0x2f10], R10 ;  /* 0x002f100a01007387 */ /* 0x0001e80000100800 */
[----:B------:R1:W-:Y:S01]  /*14cc0*/  STL [R1+0x2f4c], R7 ;  /* 0x002f4c0701007387 */ /* 0x0003e20000100800 */
[----:B0-----:R-:W-:-:S03]  /*14cd0*/  IADD3 R10, P1, PT, R22, R43, RZ ;  /* 0x0000002b160a7210 */ /* 0x001fc60007f3e0ff */
[----:B-1----:R-:W4:Y:S04]  /*14ce0*/  LDL.LU R7, [R1+0x258] ;  /* 0x0002580001077983 */ /* 0x002f280000300800 */
[----:B------:R-:W-:Y:S04]  /*14cf0*/  STL [R1+0x2f18], R11 ;  /* 0x002f180b01007387 */ /* 0x000fe80000100800 */
[----:B------:R-:W4:Y:S04]  /*14d00*/  LDL.LU R22, [R1+0x2e0] ;  /* 0x0002e00001167983 */ /* 0x000f280000300800 */
[----:B------:R0:W-:Y:S02]  /*14d10*/  STL [R1+0x2f54], R10 ;  /* 0x002f540a01007387 */ /* 0x0001e40000100800 */
[----:B0-----:R-:W-:-:S02]  /*14d20*/  IMAD.X R10, R32, 0x1, R2, P0 ;  /* 0x00000001200a7824 */ /* 0x001fc400000e0602 */
[----:B------:R-:W4:Y:S04]  /*14d30*/  LDL.LU R32, [R1+0x25c] ;  /* 0x00025c0001207983 */ /* 0x000f280000300800 */
[----:B------:R3:W-:Y:S01]  /*14d40*/  STL [R1+0x2f20], R10 ;  /* 0x002f200a01007387 */ /* 0x0007e20000100800 */
[----:B--2---:R-:W-:-:S05]  /*14d50*/  IADD3 R11, P0, PT, R6, R3, RZ ;  /* 0x00000003060b7210 */ /* 0x004fca0007f1e0ff */
[----:B------:R0:W-:Y:S01]  /*14d60*/  STL [R1+0x2f5c], R11 ;  /* 0x002f5c0b01007387 */ /* 0x0001e20000100800 */
[C---:B---3--:R-:W-:Y:S01]  /*14d70*/  IMAD.X R10, R59.reuse, 0x1, R8, P4 ;  /* 0x000000013b0a7824 */ /* 0x048fe200020e0608 */
[----:B0-----:R-:W-:Y:S02]  /*14d80*/  IADD3 R11, P4, PT, R6, R43, RZ ;  /* 0x0000002b060b7210 */ /* 0x001fe40007f9e0ff */
[----:B------:R-:W2:Y:S04]  /*14d90*/  LDL.LU R6, [R1+0x2e4] ;  /* 0x0002e40001067983 */ /* 0x000ea80000300800 */
[----:B------:R0:W-:Y:S04]  /*14da0*/  STL [R1+0x2f28], R10 ;  /* 0x002f280a01007387 */ /* 0x0001e80000100800 */
[----:B------:R1:W-:Y:S01]  /*14db0*/  STL [R1+0x2f64], R11 ;  /* 0x002f640b01007387 */ /* 0x0003e20000100800 */
[----:B0-----:R-:W-:Y:S01]  /*14dc0*/  IMAD.X R10, R59, 0x1, R2, P3 ;  /* 0x000000013b0a7824 */ /* 0x001fe200018e0602 */
[----:B----4-:R-:W-:-:S04]  /*14dd0*/  IADD3 R12, P3, PT, R5, R3, RZ ;  /* 0x00000003050c7210 */ /* 0x010fc80007f7e0ff */
[----:B------:R0:W-:Y:S04]  /*14de0*/  STL [R1+0x2f30], R10 ;  /* 0x002f300a01007387 */ /* 0x0001e80000100800 */
[----:B------:R-:W-:Y:S01]  /*14df0*/  STL [R1+0x2f6c], R12 ;  /* 0x002f6c0c01007387 */ /* 0x000fe20000100800 */
[----:B-1----:R-:W-:-:S03]  /*14e00*/  IMAD.X R11, R34, 0x1, R8, P6 ;  /* 0x00000001220b7824 */ /* 0x002fc600030e0608 */
[----:B------:R-:W3:Y:S01]  /*14e10*/  LDL.LU R59, [R1+0x264] ;  /* 0x00026400013b7983 */ /* 0x000ee20000300800 */
[----:B0-----:R-:W-:-:S03]  /*14e20*/  IADD3 R10, P6, PT, R5, R43, RZ ;  /* 0x0000002b050a7210 */ /* 0x001fc60007fde0ff */
[----:B------:R0:W-:Y:S04]  /*14e30*/  STL [R1+0x2f38], R11 ;  /* 0x002f380b01007387 */ /* 0x0001e80000100800 */
[----:B------:R-:W4:Y:S01]  /*14e40*/  LDL.LU R5, [R1+0x2e8] ;  /* 0x0002e80001057983 */ /* 0x000f220000300800 */
[----:B0-----:R-:W-:-:S03]  /*14e50*/  IMAD.X R11, R34, 0x1, R2, P5 ;  /* 0x00000001220b7824 */ /* 0x001fc600028e0602 */
[----:B------:R0:W-:Y:S04]  /*14e60*/  STL [R1+0x2f74], R10 ;  /* 0x002f740a01007387 */ /* 0x0001e80000100800 */
[----:B------:R1:W-:Y:S01]  /*14e70*/  STL [R1+0x2f40], R11 ;  /* 0x002f400b01007387 */ /* 0x0003e20000100800 */
[----:B------:R-:W-:-:S05]  /*14e80*/  IADD3 R12, P5, PT, R60, R3, RZ ;  /* 0x000000033c0c7210 */ /* 0x000fca0007fbe0ff */
[----:B------:R-:W-:Y:S01]  /*14e90*/  STL [R1+0x2f7c], R12 ;  /* 0x002f7c0c01007387 */ /* 0x000fe20000100800 */
[----:B0-----:R-:W-:Y:S01]  /*14ea0*/  IMAD.X R10, R4, 0x1, R8, P2 ;  /* 0x00000001040a7824 */ /* 0x001fe200010e0608 */
[----:B-1----:R-:W-:Y:S01]  /*14eb0*/  IADD3 R11, P2, PT, R60, R43, RZ ;  /* 0x0000002b3c0b7210 */ /* 0x002fe20007f5e0ff */
[----:B------:R-:W-:-:S03]  /*14ec0*/  IMAD.X R4, R4, 0x1, R2, P1 ;  /* 0x0000000104047824 */ /* 0x000fc600008e0602 */
[----:B------:R0:W-:Y:S04]  /*14ed0*/  STL [R1+0x2f48], R10 ;  /* 0x002f480a01007387 */ /* 0x0001e80000100800 */
[----:B------:R-:W-:Y:S04]  /*14ee0*/  STL [R1+0x2f84], R11 ;  /* 0x002f840b01007387 */ /* 0x000fe80000100800 */
[----:B------:R-:W4:Y:S01]  /*14ef0*/  LDL.LU R60, [R1+0x268] ;  /* 0x00026800013c7983 */ /* 0x000f220000300800 */
[----:B0-----:R-:W-:-:S03]  /*14f00*/  IADD3 R10, P1, PT, R9, R3, RZ ;  /* 0x00000003090a7210 */ /* 0x001fc60007f3e0ff */
[----:B------:R0:W-:Y:S04]  /*14f10*/  STL [R1+0x2f50], R4 ;  /* 0x002f500401007387 */ /* 0x0001e80000100800 */
[----:B0-----:R-:W4:Y:S04]  /*14f20*/  LDL.LU R4, [R1+0x2ec] ;  /* 0x0002ec0001047983 */ /* 0x001f280000300800 */
[----:B------:R0:W-:Y:S01]  /*14f30*/  STL [R1+0x2f8c], R10 ;  /* 0x002f8c0a01007387 */ /* 0x0001e20000100800 */
[----:B------:R-:W-:-:S05]  /*14f40*/  IMAD.X R11, R61, 0x1, R8, P0 ;  /* 0x000000013d0b7824 */ /* 0x000fca00000e0608 */
[----:B------:R1:W-:Y:S01]  /*14f50*/  STL [R1+0x2f58], R11 ;  /* 0x002f580b01007387 */ /* 0x0003e20000100800 */
[----:B0-----:R-:W-:Y:S01]  /*14f60*/  IADD3 R10, P0, PT, R9, R43, RZ ;  /* 0x0000002b090a7210 */ /* 0x001fe20007f1e0ff */
[----:B------:R-:W-:-:S04]  /*14f70*/  IMAD.X R9, R61, 0x1, R2, P4 ;  /* 0x000000013d097824 */ /* 0x000fc800020e0602 */
[----:B------:R0:W-:Y:S01]  /*14f80*/  STL [R1+0x2f94], R10 ;  /* 0x002f940a01007387 */ /* 0x0001e20000100800 */
[----:B-1----:R-:W-:-:S03]  /*14f90*/  IADD3 R11, P4, PT, R31, R3, RZ ;  /* 0x000000031f0b7210 */ /* 0x002fc60007f9e0ff */
[----:B------:R1:W-:Y:S04]  /*14fa0*/  STL [R1+0x2f60], R9 ;  /* 0x002f600901007387 */ /* 0x0003e80000100800 */
[----:B------:R-:W-:Y:S01]  /*14fb0*/  STL [R1+0x2f9c], R11 ;  /* 0x002f9c0b01007387 */ /* 0x000fe20000100800 */
[----:B0-----:R-:W-:-:S03]  /*14fc0*/  IMAD.X R10, R33, 0x1, R8, P3 ;  /* 0x00000001210a7824 */ /* 0x001fc600018e0608 */
[----:B------:R-:W4:Y:S01]  /*14fd0*/  LDL.LU R61, [R1+0x270] ;  /* 0x00027000013d7983 */ /* 0x000f220000300800 */
[----:B-1----:R-:W-:-:S03]  /*14fe0*/  IADD3 R9, P3, PT, R31, R43, RZ ;  /* 0x0000002b1f097210 */ /* 0x002fc60007f7e0ff */
[----:B------:R0:W-:Y:S04]  /*14ff0*/  STL [R1+0x2f68], R10 ;  /* 0x002f680a01007387 */ /* 0x0001e80000100800 */
[----:B------:R-:W4:Y:S01]  /*15000*/  LDL.LU R31, [R1+0x2f0] ;  /* 0x0002f000011f7983 */ /* 0x000f220000300800 */
[----:B0-----:R-:W-:-:S03]  /*15010*/  IMAD.X R10, R33, 0x1, R2, P6 ;  /* 0x00000001210a7824 */ /* 0x001fc600030e0602 */
[----:B------:R0:W-:Y:S04]  /*15020*/  STL [R1+0x2fa4], R9 ;  /* 0x002fa40901007387 */ /* 0x0001e80000100800 */
[----:B------:R1:W-:Y:S01]  /*15030*/  STL [R1+0x2f70], R10 ;  /* 0x002f700a01007387 */ /* 0x0003e20000100800 */
[C---:B0-----:R-:W-:Y:S01]  /*15040*/  IADD3 R9, P6, PT, R7.reuse, R3, RZ ;  /* 0x0000000307097210 */ /* 0x041fe20007fde0ff */
[----:B------:R-:W-:Y:S01]  /*15050*/  IMAD.X R11, R22, 0x1, R8, P5 ;  /* 0x00000001160b7824 */ /* 0x000fe200028e0608 */
[----:B-1----:R-:W-:-:S03]  /*15060*/  IADD3 R10, P5, PT, R7, R43, RZ ;  /* 0x0000002b070a7210 */ /* 0x002fc60007fbe0ff */
[----:B------:R0:W-:Y:S04]  /*15070*/  STL [R1+0x2fac], R9 ;  /* 0x002fac0901007387 */ /* 0x0001e80000100800 */
[----:B------:R1:W-:Y:S04]  /*15080*/  STL [R1+0x2f78], R11 ;  /* 0x002f780b01007387 */ /* 0x0003e80000100800 */
[----:B------:R-:W-:Y:S01]  /*15090*/  STL [R1+0x2fb4], R10 ;  /* 0x002fb40a01007387 */ /* 0x000fe20000100800 */
[----:B0-----:R-:W-:-:S03]  /*150a0*/  IMAD.X R9, R22, 0x1, R2, P2 ;  /* 0x0000000116097824 */ /* 0x001fc600010e0602 */
[----:B------:R-:W4:Y:S04]  /*150b0*/  LDL.LU R22, [R1+0x278] ;  /* 0x0002780001167983 */ /* 0x000f280000300800 */
[----:B------:R2:W-:Y:S04]  /*150c0*/  STL [R1+0x2f80], R9 ;  /* 0x002f800901007387 */ /* 0x0005e80000100800 */
[----:B-1----:R-:W4:Y:S01]  /*150d0*/  LDL.LU R11, [R1+0x2f4] ;  /* 0x0002f400010b7983 */ /* 0x002f220000300800 */
[----:B------:R-:W-:-:S05]  /*150e0*/  IADD3 R7, P2, PT, R32, R3, RZ ;  /* 0x0000000320077210 */ /* 0x000fca0007f5e0ff */
[----:B------:R0:W-:Y:S01]  /*150f0*/  STL [R1+0x2fbc], R7 ;  /* 0x002fbc0701007387 */ /* 0x0001e20000100800 */
[----:B--2---:R-:W-:Y:S01]  /*15100*/  IMAD.X R9, R6, 0x1, R8, P1 ;  /* 0x0000000106097824 */ /* 0x004fe200008e0608 */
[----:B0-----:R-:W-:Y:S01]  /*15110*/  IADD3 R7, P1, PT, R32, R43, RZ ;  /* 0x0000002b20077210 */ /* 0x001fe20007f3e0ff */
[----:B------:R-:W-:-:S03]  /*15120*/  IMAD.X R6, R6, 0x1, R2, P0 ;  /* 0x0000000106067824 */ /* 0x000fc600000e0602 */
[----:B------:R-:W-:Y:S04]  /*15130*/  STL [R1+0x2f88], R9 ;  /* 0x002f880901007387 */ /* 0x000fe80000100800 */
[----:B------:R-:W2:Y:S04]  /*15140*/  LDL.LU R35, [R1+0x27c] ;  /* 0x00027c0001237983 */ /* 0x000ea80000300800 */
[----:B------:R3:W-:Y:S04]  /*15150*/  STL [R1+0x2fc4], R7 ;  /* 0x002fc40701007387 */ /* 0x0007e80000100800 */
[----:B------:R-:W2:Y:S04]  /*15160*/  LDL.LU R10, [R1+0x2f8] ;  /* 0x0002f800010a7983 */ /* 0x000ea80000300800 */
[----:B------:R4:W-:Y:S04]  /*15170*/  STL [R1+0x2f90], R6 ;  /* 0x002f900601007387 */ /* 0x0009e80000100800 */
[----:B------:R-:W2:Y:S01]  /*15180*/  LDL.LU R34, [R1+0x284] ;  /* 0x0002840001227983 */ /* 0x000ea20000300800 */
[----:B---3--:R-:W-:-:S05]  /*15190*/  IADD3 R7, P0, PT, R59, R3, RZ ;  /* 0x000000033b077210 */ /* 0x008fca0007f1e0ff */
[----:B------:R-:W-:Y:S01]  /*151a0*/  STL [R1+0x2fcc], R7 ;  /* 0x002fcc0701007387 */ /* 0x000fe20000100800 */
[----:B----4-:R-:W-:-:S03]  /*151b0*/  IMAD.X R6, R5, 0x1, R8, P4 ;  /* 0x0000000105067824 */ /* 0x010fc600020e0608 */
[----:B------:R-:W3:Y:S01]  /*151c0*/  LDL.LU R9, [R1+0x2fc] ;  /* 0x0002fc0001097983 */ /* 0x000ee20000300800 */
[----:B------:R-:W-:-:S03]  /*151d0*/  IMAD.X R5, R5, 0x1, R2, P3 ;  /* 0x0000000105057824 */ /* 0x000fc600018e0602 */
[----:B------:R0:W-:Y:S04]  /*151e0*/  STL [R1+0x2f98], R6 ;  /* 0x002f980601007387 */ /* 0x0001e80000100800 */
[----:B------:R-:W4:Y:S01]  /*151f0*/  LDL.LU R33, [R1+0x28c] ;  /* 0x00028c0001217983 */ /* 0x000f220000300800 */
[----:B0-----:R-:W-:-:S05]  /*15200*/  IADD3 R6, P4, PT, R59, R43, RZ ;  /* 0x0000002b3b067210 */ /* 0x001fca0007f9e0ff */
[----:B------:R0:W-:Y:S04]  /*15210*/  STL [R1+0x2fd4], R6 ;  /* 0x002fd40601007387 */ /* 0x0001e80000100800 */
[----:B------:R-:W4:Y:S04]  /*15220*/  LDL.LU R7, [R1+0x300] ;  /* 0x0003000001077983 */ /* 0x000f280000300800 */
[----:B------:R1:W-:Y:S04]  /*15230*/  STL [R1+0x2fa0], R5 ;  /* 0x002fa00501007387 */ /* 0x0003e80000100800 */
[----:B------:R-:W4:Y:S01]  /*15240*/  LDL.LU R32, [R1+0x290] ;  /* 0x0002900001207983 */ /* 0x000f220000300800 */
[----:B0-----:R-:W-:-:S05]  /*15250*/  IADD3 R6, P3, PT, R60, R3, RZ ;  /* 0x000000033c067210 */ /* 0x001fca0007f7e0ff */
[----:B------:R0:W-:Y:S01]  /*15260*/  STL [R1+0x2fdc], R6 ;  /* 0x002fdc0601007387 */ /* 0x0001e20000100800 */
[----:B-1----:R-:W-:-:S03]  /*15270*/  IMAD.X R5, R4, 0x1, R8, P6 ;  /* 0x0000000104057824 */ /* 0x002fc600030e0608 */
[----:B0-----:R-:W4:Y:S01]  /*15280*/  LDL.LU R6, [R1+0x304] ;  /* 0x0003040001067983 */ /* 0x001f220000300800 */
[----:B------:R-:W-:-:S03]  /*15290*/  IMAD.X R4, R4, 0x1, R2, P5 ;  /* 0x0000000104047824 */ /* 0x000fc600028e0602 */
[----:B------:R0:W-:Y:S04]  /*152a0*/  STL [R1+0x2fa8], R5 ;  /* 0x002fa80501007387 */ /* 0x0001e80000100800 */
[----:B------:R-:W4:Y:S01]  /*152b0*/  LDL.LU R59, [R1+0x298] ;  /* 0x00029800013b7983 */ /* 0x000f220000300800 */
[----:B0-----:R-:W-:-:S05]  /*152c0*/  IADD3 R5, P6, PT, R60, R43, RZ ;  /* 0x0000002b3c057210 */ /* 0x001fca0007fde0ff */
[----:B------:R0:W-:Y:S04]  /*152d0*/  STL [R1+0x2fe4], R5 ;  /* 0x002fe40501007387 */ /* 0x0001e80000100800 */
[----:B0-----:R-:W4:Y:S04]  /*152e0*/  LDL.LU R5, [R1+0x308] ;  /* 0x0003080001057983 */ /* 0x001f280000300800 */
[----:B------:R0:W-:Y:S04]  /*152f0*/  STL [R1+0x2fb0], R4 ;  /* 0x002fb00401007387 */ /* 0x0001e80000100800 */
[----:B------:R-:W4:Y:S01]  /*15300*/  LDL.LU R60, [R1+0x29c] ;  /* 0x00029c00013c7983 */ /* 0x000f220000300800 */
[----:B0-----:R-:W-:Y:S01]  /*15310*/  IADD3 R4, P5, PT, R61, R3, RZ ;  /* 0x000000033d047210 */ /* 0x001fe20007fbe0ff */
[----:B------:R-:W-:Y:S01]  /*15320*/  IMAD.X R12, R31, 0x1, R8, P2 ;  /* 0x000000011f0c7824 */ /* 0x000fe200010e0608 */
[----:B------:R-:W-:-:S03]  /*15330*/  IADD3 R13, P2, PT, R61, R43, RZ ;  /* 0x0000002b3d0d7210 */ /* 0x000fc60007f5e0ff */
[----:B------:R0:W-:Y:S04]  /*15340*/  STL [R1+0x2fec], R4 ;  /* 0x002fec0401007387 */ /* 0x0001e80000100800 */
[----:B0-----:R-:W4:Y:S04]  /*15350*/  LDL.LU R4, [R1+0x30c] ;  /* 0x00030c0001047983 */ /* 0x001f280000300800 */
[----:B------:R0:W-:Y:S04]  /*15360*/  STL [R1+0x2fb8], R12 ;  /* 0x002fb80c01007387 */ /* 0x0001e80000100800 */
[----:B------:R-:W4:Y:S04]  /*15370*/  LDL.LU R61, [R1+0x2a4] ;  /* 0x0002a400013d7983 */ /* 0x000f280000300800 */
[----:B------:R1:W-:Y:S01]  /*15380*/  STL [R1+0x2ff4], R13 ;  /* 0x002ff40d01007387 */ /* 0x0003e20000100800 */
[----:B0-----:R-:W-:-:S03]  /*15390*/  IMAD.X R12, R31, 0x1, R2, P1 ;  /* 0x000000011f0c7824 */ /* 0x001fc600008e0602 */
[----:B------:R-:W4:Y:S04]  /*153a0*/  LDL.LU R31, [R1+0x310] ;  /* 0x00031000011f7983 */ /* 0x000f280000300800 */
[----:B------:R0:W-:Y:S01]  /*153b0*/  STL [R1+0x2fc0], R12 ;  /* 0x002fc00c01007387 */ /* 0x0001e20000100800 */
[----:B------:R-:W-:-:S05]  /*153c0*/  IADD3 R14, P1, PT, R22, R3, RZ ;  /* 0x00000003160e7210 */ /* 0x000fca0007f3e0ff */
[----:B------:R-:W-:Y:S01]  /*153d0*/  STL [R1+0x2ffc], R14 ;  /* 0x002ffc0e01007387 */ /* 0x000fe20000100800 */
[C---:B-1----:R-:W-:Y:S01]  /*153e0*/  IMAD.X R13, R11.reuse, 0x1, R8, P0 ;  /* 0x000000010b0d7824 */ /* 0x042fe200000e0608 */
[----:B0-----:R-:W-:Y:S02]  /*153f0*/  IADD3 R12, P0, PT, R22, R43, RZ ;  /* 0x0000002b160c7210 */ /* 0x001fe40007f1e0ff */
[----:B------:R-:W4:Y:S01]  /*15400*/  LDL.LU R22, [R1+0x314] ;  /* 0x0003140001167983 */ /* 0x000f220000300800 */
[----:B------:R-:W-:-:S03]  /*15410*/  IMAD.X R11, R11, 0x1, R2, P4 ;  /* 0x000000010b0b7824 */ /* 0x000fc600020e0602 */
[----:B------:R2:W-:Y:S04]  /*15420*/  STL [R1+0x2fc8], R13 ;  /* 0x002fc80d01007387 */ /* 0x0005e80000100800 */
[----:B------:R0:W-:Y:S04]  /*15430*/  STL [R1+0x3004], R12 ;  /* 0x0030040c01007387 */ /* 0x0001e80000100800 */
[----:B------:R1:W-:Y:S01]  /*15440*/  STL [R1+0x2fd0], R11 ;  /* 0x002fd00b01007387 */ /* 0x0003e20000100800 */
[----:B------:R-:W-:Y:S02]  /*15450*/  SHF.R.S32.HI R0, RZ, 0x1f, R0 ;  /* 0x0000001fff007819 */ /* 0x000fe40000011400 */
[C---:B--2---:R-:W-:Y:S01]  /*15460*/  IADD3 R13, P4, PT, R35.reuse, R3, RZ ;  /* 0x00000003230d7210 */ /* 0x044fe20007f9e0ff */
[C---:B0-----:R-:W-:Y:S01]  /*15470*/  IMAD.X R12, R10.reuse, 0x1, R8, P3 ;  /* 0x000000010a0c7824 */ /* 0x041fe200018e0608 */
[----:B-1----:R-:W-:Y:S01]  /*15480*/  IADD3 R11, P3, PT, R35, R43, RZ ;  /* 0x0000002b230b7210 */ /* 0x002fe20007f7e0ff */
[----:B------:R-:W-:-:S02]  /*15490*/  IMAD.X R10, R10, 0x1, R2, P6 ;  /* 0x000000010a0a7824 */ /* 0x000fc400030e0602 */
[----:B------:R-:W-:Y:S04]  /*154a0*/  STL [R1+0x300c], R13 ;  /* 0x00300c0d01007387 */ /* 0x000fe80000100800 */
[----:B------:R0:W-:Y:S04]  /*154b0*/  STL [R1+0x2fd8], R12 ;  /* 0x002fd80c01007387 */ /* 0x0001e80000100800 */
[----:B------:R3:W-:Y:S04]  /*154c0*/  STL [R1+0x3014], R11 ;  /* 0x0030140b01007387 */ /* 0x0007e80000100800 */
[----:B------:R1:W-:Y:S01]  /*154d0*/  STL [R1+0x2fe0], R10 ;  /* 0x002fe00a01007387 */ /* 0x0003e20000100800 */
[C---:B0-----:R-:W-:Y:S01]  /*154e0*/  IADD3 R12, P6, PT, R34.reuse, R3, RZ ;  /* 0x00000003220c7210 */ /* 0x041fe20007fde0ff */
[C---:B---3--:R-:W-:Y:S01]  /*154f0*/  IMAD.X R11, R9.reuse, 0x1, R8, P5 ;  /* 0x00000001090b7824 */ /* 0x048fe200028e0608 */
[----:B-1----:R-:W-:Y:S01]  /*15500*/  IADD3 R10, P5, PT, R34, R43, RZ ;  /* 0x0000002b220a7210 */ /* 0x002fe20007fbe0ff */
[----:B------:R-:W-:-:S02]  /*15510*/  IMAD.X R9, R9, 0x1, R2, P2 ;  /* 0x0000000109097824 */ /* 0x000fc400010e0602 */
[----:B------:R-:W-:Y:S04]  /*15520*/  STL [R1+0x301c], R12 ;  /* 0x00301c0c01007387 */ /* 0x000fe80000100800 */
[----:B------:R4:W-:Y:S04]  /*15530*/  STL [R1+0x2fe8], R11 ;  /* 0x002fe80b01007387 */ /* 0x0009e80000100800 */
[----:B------:R0:W-:Y:S04]  /*15540*/  STL [R1+0x3024], R10 ;  /* 0x0030240a01007387 */ /* 0x0001e80000100800 */
[----:B------:R1:W-:Y:S01]  /*15550*/  STL [R1+0x2ff0], R9 ;  /* 0x002ff00901007387 */ /* 0x0003e20000100800 */
[----:B----4-:R-:W-:Y:S01]  /*15560*/  IADD3 R11, P2, PT, R33, R3, RZ ;  /* 0x00000003210b7210 */ /* 0x010fe20007f5e0ff */
[----:B0-----:R-:W-:-:S02]  /*15570*/  IMAD.X R10, R7, 0x1, R8, P1 ;  /* 0x00000001070a7824 */ /* 0x001fc400008e0608 */
[----:B------:R-:W-:Y:S01]  /*15580*/  IMAD.X R7, R7, 0x1, R2, P0 ;  /* 0x0000000107077824 */ /* 0x000fe200000e0602 */
[----:B-1----:R-:W-:Y:S01]  /*15590*/  IADD3 R9, P1, PT, R33, R43, RZ ;  /* 0x0000002b21097210 */ /* 0x002fe20007f3e0ff */
[----:B------:R-:W-:Y:S04]  /*155a0*/  STL [R1+0x302c], R11 ;  /* 0x00302c0b01007387 */ /* 0x000fe80000100800 */
[----:B------:R0:W-:Y:S04]  /*155b0*/  STL [R1+0x2ff8], R10 ;  /* 0x002ff80a01007387 */ /* 0x0001e80000100800 */
[----:B------:R1:W-:Y:S04]  /*155c0*/  STL [R1+0x3034], R9 ;  /* 0x0030340901007387 */ /* 0x0003e80000100800 */
[----:B------:R2:W-:Y:S01]  /*155d0*/  STL [R1+0x3000], R7 ;  /* 0x0030000701007387 */ /* 0x0005e20000100800 */
[----:B0-----:R-:W-:-:S05]  /*155e0*/  IADD3 R10, P0, PT, R32, R3, RZ ;  /* 0x00000003200a7210 */ /* 0x001fca0007f1e0ff */
[----:B------:R-:W-:Y:S01]  /*155f0*/  STL [R1+0x3038], R10 ;  /* 0x0030380a01007387 */ /* 0x000fe20000100800 */
[----:B-1----:R-:W-:Y:S01]  /*15600*/  IMAD.X R9, R6, 0x1, R8, P4 ;  /* 0x0000000106097824 */ /* 0x002fe200020e0608 */
[----:B--2---:R-:W-:Y:S01]  /*15610*/  IADD3 R7, P4, PT, R32, R43, RZ ;  /* 0x0000002b20077210 */ /* 0x004fe20007f9e0ff */
[----:B------:R-:W-:-:S03]  /*15620*/  IMAD.X R6, R6, 0x1, R2, P3 ;  /* 0x0000000106067824 */ /* 0x000fc600018e0602 */
        /* <DEDUP_REMOVED lines=15> */
[----:B------:R-:W-:Y:S01]  /*15720*/  IMAD.X R4, R4, 0x1, R2, P1 ;  /* 0x0000000104047824 */ /* 0x000fe200008e0602 */
[----:B------:R-:W-:Y:S01]  /*15730*/  USHF.R.S32.HI UR23, URZ, 0x1f, UR70 ;  /* 0x0000001fff177899 */ /* 0x000fe20008011446 */
[----:B------:R-:W0:Y:S01]  /*15740*/  LDC R60, c[0x0][0x3ac] ;  /* 0x0000eb00ff3c7b82 */ /* 0x000e220000000800 */
[----:B------:R-:W-:Y:S01]  /*15750*/  STL [R1+0x3028], R6 ;  /* 0x0030280601007387 */ /* 0x000fe20000100800 */
[----:B------:R-:W-:-:S03]  /*15760*/  IADD3 R3, P1, PT, R61, R3, RZ ;  /* 0x000000033d037210 */ /* 0x000fc60007f3e0ff */
[----:B------:R1:W-:Y:S04]  /*15770*/  STL [R1+0x304c], R5 ;  /* 0x00304c0501007387 */ /* 0x0003e80000100800 */
[----:B------:R2:W-:Y:S01]  /*15780*/  STL [R1+0x3030], R4 ;  /* 0x0030300401007387 */ /* 0x0005e20000100800 */
[----:B-1----:R-:W-:-:S03]  /*15790*/  IMAD.X R5, R31, 0x1, R8, P0 ;  /* 0x000000011f057824 */ /* 0x002fc600000e0608 */
[----:B------:R-:W-:Y:S01]  /*157a0*/  STL [R1+0x2c08], R3 ;  /* 0x002c080301007387 */ /* 0x000fe20000100800 */
[----:B--2---:R-:W-:-:S03]  /*157b0*/  IADD3 R4, P0, PT, R61, R43, RZ ;  /* 0x0000002b3d047210 */ /* 0x004fc60007f1e0ff */
[----:B------:R1:W-:Y:S04]  /*157c0*/  STL [R1+0x2c04], R5 ;  /* 0x002c040501007387 */ /* 0x0003e80000100800 */
[----:B------:R2:W-:Y:S01]  /*157d0*/  STL [R1+0x2c00], R4 ;  /* 0x002c000401007387 */ /* 0x0005e20000100800 */
[----:B-1----:R-:W-:Y:S02]  /*157e0*/  IMAD.X R5, R31, 0x1, R2, P4 ;  /* 0x000000011f057824 */ /* 0x002fe400020e0602 */
[----:B--2---:R-:W-:-:S03]  /*157f0*/  IMAD.X R4, R22, 0x1, R8, P3 ;  /* 0x0000000116047824 */ /* 0x004fc600018e0608 */
[----:B------:R1:W-:Y:S01]  /*15800*/  STL [R1+0x2bec], R5 ;  /* 0x002bec0501007387 */ /* 0x0003e20000100800 */
[--C-:B------:R-:W-:Y:S01]  /*15810*/  IMAD.X R6, R22, 0x1, R2.reuse, P6 ;  /* 0x0000000116067824 */ /* 0x100fe200030e0602 */
[----:B------:R-:W-:Y:S02]  /*15820*/  SHF.R.S32.HI R3, RZ, 0x1f, R61 ;  /* 0x0000001fff037819 */ /* 0x000fe4000001143d */
[----:B------:R2:W-:Y:S04]  /*15830*/  STL [R1+0x2bf0], R4 ;  /* 0x002bf00401007387 */ /* 0x0005e80000100800 */
[----:B------:R-:W-:Y:S01]  /*15840*/  STL [R1+0x2bf4], R6 ;  /* 0x002bf40601007387 */ /* 0x000fe20000100800 */
[C---:B-1----:R-:W-:Y:S02]  /*15850*/  IMAD.X R5, R0.reuse, 0x1, R2, P2 ;  /* 0x0000000100057824 */ /* 0x042fe400010e0602 */
[----:B--2---:R-:W-:-:S02]  /*15860*/  IMAD.X R4, R0, 0x1, R8, P5 ;  /* 0x0000000100047824 */ /* 0x004fc400028e0608 */
[----:B------:R-:W2:Y:S01]  /*15870*/  LDL.LU R0, [R1+0x3784] ;  /* 0x0037840001007983 */ /* 0x000ea20000300800 */
[----:B------:R-:W-:-:S03]  /*15880*/  IMAD.X R2, R3, 0x1, R2, P0 ;  /* 0x0000000103027824 */ /* 0x000fc600000e0602 */
[----:B------:R1:W-:Y:S04]  /*15890*/  STL [R1+0x2bf8], R4 ;  /* 0x002bf80401007387 */ /* 0x0003e80000100800 */
[----:B------:R3:W-:Y:S01]  /*158a0*/  STL [R1+0x2bfc], R5 ;  /* 0x002bfc0501007387 */ /* 0x0007e20000100800 */
[----:B-1----:R-:W-:-:S05]  /*158b0*/  IMAD.X R4, R3, 0x1, R8, P1 ;  /* 0x0000000103047824 */ /* 0x002fca00008e0608 */
[----:B------:R1:W-:Y:S04]  /*158c0*/  STL [R1+0x2be8], R4 ;  /* 0x002be80401007387 */ /* 0x0003e80000100800 */
[----:B------:R4:W-:Y:S04]  /*158d0*/  STL [R1+0x1c24], R2 ;  /* 0x001c240201007387 */ /* 0x0009e80000100800 */
[----:B------:R-:W-:Y:S04]  /*158e0*/  STL [R1+0x1b20], RZ ;  /* 0x001b20ff01007387 */ /* 0x000fe80000100800 */
[----:B------:R-:W-:Y:S04]  /*158f0*/  STL [R1], RZ ;  /* 0x000000ff01007387 */ /* 0x000fe80000100800 */
        /* <DEDUP_REMOVED lines=947> */
[----:B------:R-:W-:Y:S01]  /*19430*/  STL [R1+0x1680], RZ ;  /* 0x001680ff01007387 */ /* 0x000fe20000100800 */
[----:B------:R-:W0:Y:S03]  /*19440*/  S2R R31, SR_TID.X ;  /* 0x00000000001f7919 */ /* 0x000e260000002100 */
[----:B------:R-:W-:Y:S04]  /*19450*/  STL [R1+0x1684], RZ ;  /* 0x001684ff01007387 */ /* 0x000fe80000100800 */
[----:B------:R-:W-:Y:S04]  /*19460*/  STL [R1+0x1688], RZ ;  /* 0x001688ff01007387 */ /* 0x000fe80000100800 */
[----:B------:R-:W-:Y:S04]  /*19470*/  STL [R1+0x168c], RZ ;  /* 0x00168cff01007387 */ /* 0x000fe80000100800 */
[----:B------:R-:W-:Y:S04]  /*19480*/  STL [R1+0x1600], RZ ;  /* 0x001600ff01007387 */ /* 0x000fe80000100800 */
[----:B------:R-:W-:Y:S04]  /*19490*/  STL [R1+0x1604], RZ ;  /* 0x001604ff01007387 */ /* 0x000fe80000100800 */
[----:B------:R-:W-:Y:S04]  /*194a0*/  STL [R1+0x1608], RZ ;  /* 0x001608ff01007387 */ /* 0x000fe80000100800 */
[----:B------:R-:W-:Y:S04]  /*194b0*/  STL [R1+0x160c], RZ ;  /* 0x00160cff01007387 */ /* 0x000fe80000100800 */
[----:B------:R-:W2:Y:S04]  /*194c0*/  LDL R36, [R1+0x18f0] ;  /* 0x0018f00001247983 */ /* 0x000ea80000100800 */
        /* <DEDUP_REMOVED lines=9> */
[----:B0-----:R-:W-:-:S03]  /*19560*/  LOP3.LUT R31, R31, 0x1f, RZ, 0xc0, !PT ;  /* 0x0000001f1f1f7812 */ /* 0x001fc600078ec0ff */
[----:B------:R-:W4:Y:S04]  /*19570*/  LDL R59, [R1+0x18dc] ;  /* 0x0018dc00013b7983 */ /* 0x000f280000100800 */
[----:B---3--:R-:W3:Y:S04]  /*19580*/  LDL R5, [R1+0x18d4] ;  /* 0x0018d40001057983 */ /* 0x008ee80000100800 */
[----:B-1----:R-:W3:Y:S01]  /*19590*/  LDL R4, [R1+0x18cc] ;  /* 0x0018cc0001047983 */ /* 0x002ee20000100800 */
[----:B------:R-:W-:-:S03]  /*195a0*/  LOP3.LUT R39, R31, 0x10, RZ, 0x3c, !PT ;  /* 0x000000101f277812 */ /* 0x000fc600078e3cff */
[----:B------:R-:W3:Y:S04]  /*195b0*/  LDL R61, [R1+0x18c4] ;  /* 0x0018c400013d7983 */ /* 0x000ee80000100800 */
[----:B------:R-:W3:Y:S04]  /*195c0*/  LDL R22, [R1+0x18bc] ;  /* 0x0018bc0001167983 */ /* 0x000ee80000100800 */
[----:B------:R-:W3:Y:S04]  /*195d0*/  LDL R31, [R1+0x18b4] ;  /* 0x0018b400011f7983 */ /* 0x000ee80000100800 */
        /* <DEDUP_REMOVED lines=8> */
[----:B------:R-:W-:Y:S01]  /*19660*/  UIMAD UR67, UR5, 0x3b, URZ ;  /* 0x0000003b054378a4 */ /* 0x000fe2000f8e02ff */
[----:B--2---:R-:W-:-:S02]  /*19670*/  IADD3 R8, P6, PT, R36, UR70, RZ ;  /* 0x0000004624087c10 */ /* 0x004fc4000ffde0ff */
[----:B----4-:R-:W-:-:S03]  /*19680*/  IADD3 R2, P5, PT, R11, UR70, RZ ;  /* 0x000000460b027c10 */ /* 0x010fc6000ffbe0ff */
[----:B------:R0:W-:Y:S01]  /*19690*/  STL [R1+0x1c2c], R8 ;  /* 0x001c2c0801007387 */ /* 0x0001e20000100800 */
[----:B------:R-:W-:-:S03]  /*196a0*/  IADD3 R3, P4, PT, R35, UR70, RZ ;  /* 0x0000004623037c10 */ /* 0x000fc6000ff9e0ff */
[----:B------:R1:W-:Y:S01]  /*196b0*/  STL [R1+0x1c34], R2 ;  /* 0x001c340201007387 */ /* 0x0003e20000100800 */
[----:B0-----:R-:W-:-:S03]  /*196c0*/  IADD3 R8, P3, PT, R10, UR70, RZ ;  /* 0x000000460a087c10 */ /* 0x001fc6000ff7e0ff */
[----:B------:R0:W-:Y:S01]  /*196d0*/  STL [R1+0x1c3c], R3 ;  /* 0x001c3c0301007387 */ /* 0x0001e20000100800 */
[----:B-1----:R-:W-:-:S03]  /*196e0*/  IADD3 R2, P2, PT, R34, UR70, RZ ;  /* 0x0000004622027c10 */ /* 0x002fc6000ff5e0ff */
[----:B------:R1:W-:Y:S04]  /*196f0*/  STL [R1+0x1c44], R8 ;  /* 0x001c440801007387 */ /* 0x0003e80000100800 */
[----:B------:R2:W-:Y:S01]  /*19700*/  STL [R1+0x1c4c], R2 ;  /* 0x001c4c0201007387 */ /* 0x0005e20000100800 */
[----:B0-----:R-:W-:Y:S02]  /*19710*/  IADD3 R3, P1, PT, R9, UR70, RZ ;  /* 0x0000004609037c10 */ /* 0x001fe4000ff3e0ff */
[----:B-1----:R-:W-:-:S03]  /*19720*/  IADD3 R8, P0, PT, R33, UR70, RZ ;  /* 0x0000004621087c10 */ /* 0x002fc6000ff1e0ff */
[----:B------:R0:W-:Y:S01]  /*19730*/  STL [R1+0x1c54], R3 ;  /* 0x001c540301007387 */ /* 0x0001e20000100800 */
[----:B--2---:R-:W-:-:S03]  /*19740*/  IADD3.X R2, PT, PT, R7, UR23, RZ, P6, !PT ;  /* 0x0000001707027c10 */ /* 0x004fc6000b7fe4ff */
[----:B------:R1:W-:Y:S04]  /*19750*/  STL [R1+0x1c5c], R8 ;  /* 0x001c5c0801007387 */ /* 0x0003e80000100800 */
[----:B------:R2:W-:Y:S01]  /*19760*/  STL [R1+0x1c28], R2 ;  /* 0x001c280201007387 */ /* 0x0005e20000100800 */
[----:B0-----:R-:W-:Y:S02]  /*19770*/  IADD3 R3, P6, PT, R32, UR70, RZ ;  /* 0x0000004620037c10 */ /* 0x001fe4000ffde0ff */
[----:B-1----:R-:W-:Y:S02]  /*19780*/  IADD3.X R8, PT, PT, R59, UR23, RZ, P4, !PT ;  /* 0x000000173b087c10 */ /* 0x002fe4000a7fe4ff */
[----:B--2---:R-:W-:Y:S01]  /*19790*/  IADD3.X R2, PT, PT, R6, UR23, RZ, P5, !PT ;  /* 0x0000001706027c10 */ /* 0x004fe2000affe4ff */
[----:B------:R3:W-:Y:S04]  /*197a0*/  STL [R1+0x1c64], R3 ;  /* 0x001c640301007387 */ /* 0x0007e80000100800 */
[----:B------:R0:W-:Y:S01]  /*197b0*/  STL [R1+0x1c30], R2 ;  /* 0x001c300201007387 */ /* 0x0001e20000100800 */
[----:B---3--:R-:W-:-:S03]  /*197c0*/  IADD3.X R3, PT, PT, R5, UR23, RZ, P3, !PT ;  /* 0x0000001705037c10 */ /* 0x008fc60009ffe4ff */
[----:B------:R1:W-:Y:S01]  /*197d0*/  STL [R1+0x1c38], R8 ;  /* 0x001c380801007387 */ /* 0x0003e20000100800 */
[----:B0-----:R-:W-:-:S03]  /*197e0*/  IADD3.X R2, PT, PT, R4, UR23, RZ, P2, !PT ;  /* 0x0000001704027c10 */ /* 0x001fc600097fe4ff */
[----:B------:R0:W-:Y:S04]  /*197f0*/  STL [R1+0x1c40], R3 ;  /* 0x001c400301007387 */ /* 0x0001e80000100800 */
[----:B------:R2:W-:Y:S01]  /*19800*/  STL [R1+0x1c48], R2 ;  /* 0x001c480201007387 */ /* 0x0005e20000100800 */
[----:B-1----:R-:W-:Y:S02]  /*19810*/  IADD3.X R8, PT, PT, R61, UR23, RZ, P1, !PT ;  /* 0x000000173d087c10 */ /* 0x002fe40008ffe4ff */
[----:B0-----:R-:W-:-:S03]  /*19820*/  IADD3.X R3, PT, PT, R22, UR23, RZ, P0, !PT ;  /* 0x0000001716037c10 */ /* 0x001fc600087fe4ff */
[----:B------:R0:W-:Y:S01]  /*19830*/  STL [R1+0x1c50], R8 ;  /* 0x001c500801007387 */ /* 0x0001e20000100800 */
[----:B--2---:R-:W-:-:S03]  /*19840*/  IADD3.X R2, PT, PT, R31, UR23, RZ, P6, !PT ;  /* 0x000000171f027c10 */ /* 0x004fc6000b7fe4ff */
[----:B------:R1:W-:Y:S04]  /*19850*/  STL [R1+0x1c58], R3 ;  /* 0x001c580301007387 */ /* 0x0003e80000100800 */
[----:B------:R2:W-:Y:S01]  /*19860*/  STL [R1+0x1c60], R2 ;  /* 0x001c600201007387 */ /* 0x0005e20000100800 */
[----:B0-----:R-:W-:Y:S01]  /*19870*/  IADD3 R8, P6, PT, R36, UR72, RZ ;  /* 0x0000004824087c10 */ /* 0x001fe2000ffde0ff */
[----:B------:R-:W-:Y:S02]  /*19880*/  USHF.R.S32.HI UR23, URZ, 0x1f, UR72 ;  /* 0x0000001fff177899 */ /* 0x000fe40008011448 */
[----:B-1----:R-:W-:Y:S02]  /*19890*/  IADD3 R3, P4, PT, R35, UR72, RZ ;  /* 0x0000004823037c10 */ /* 0x002fe4000ff9e0ff */
[----:B--2---:R-:W-:Y:S01]  /*198a0*/  IADD3 R2, P5, PT, R11, UR72, RZ ;  /* 0x000000480b027c10 */ /* 0x004fe2000ffbe0ff */
[----:B------:R0:W-:Y:S04]  /*198b0*/  STL [R1+0x1c6c], R8 ;  /* 0x001c6c0801007387 */ /* 0x0001e80000100800 */
        /* <DEDUP_REMOVED lines=17> */
[----:B0-----:R-:W-:-:S03]  /*199d0*/  IADD3.X R3, PT, PT, R5, UR23, RZ, P3, !PT ;  /* 0x0000001705037c10 */ /* 0x001fc60009ffe4ff */
[----:B------:R0:W-:Y:S01]  /*199e0*/  STL [R1+0x1c78], R8 ;  /* 0x001c780801007387 */ /* 0x0001e20000100800 */
[----:B-1----:R-:W-:-:S03]  /*199f0*/  IADD3.X R2, PT, PT, R4, UR23, RZ, P2, !PT ;  /* 0x0000001704027c10 */ /* 0x002fc600097fe4ff */
[----:B------:R1:W-:Y:S04]  /*19a00*/  STL [R1+0x1c80], R3 ;  /* 0x001c800301007387 */ /* 0x0003e80000100800 */
[----:B------:R2:W-:Y:S01]  /*19a10*/  STL [R1+0x1c88], R2 ;  /* 0x001c880201007387 */ /* 0x0005e20000100800 */
[----:B0-----:R-:W-:Y:S02]  /*19a20*/  IADD3.X R8, PT, PT, R61, UR23, RZ, P1, !PT ;  /* 0x000000173d087c10 */ /* 0x001fe40008ffe4ff */
[----:B-1----:R-:W-:-:S03]  /*19a30*/  IADD3.X R3, PT, PT, R22, UR23, RZ, P0, !PT ;  /* 0x0000001716037c10 */ /* 0x002fc600087fe4ff */
        /* <DEDUP_REMOVED lines=37> */
[----:B0-----:R-:W-:Y:S02]  /*19c90*/  IADD3 R8, P6, PT, R36, UR22, RZ ;  /* 0x0000001624087c10 */ /* 0x001fe4000ffde0ff */
[----:B-1----:R-:W-:-:S03]  /*19ca0*/  IADD3 R3, P5, PT, R11, UR22, RZ ;  /* 0x000000160b037c10 */ /* 0x002fc6000ffbe0ff */
[----:B------:R0:W-:Y:S01]  /*19cb0*/  STL [R1+0x1cec], R8 ;  /* 0x001cec0801007387 */ /* 0x0001e20000100800 */
[----:B--2---:R-:W-:-:S03]  /*19cc0*/  IADD3 R2, P4, PT, R35, UR22, RZ ;  /* 0x0000001623027c10 */ /* 0x004fc6000ff9e0ff */
[----:B------:R1:W-:Y:S01]  /*19cd0*/  STL [R1+0x1cf4], R3 ;  /* 0x001cf40301007387 */ /* 0x0003e20000100800 */
[----:B------:R-:W-:-:S03]  /*19ce0*/  USHF.R.S32.HI UR23, URZ, 0x1f, UR22 ;  /* 0x0000001fff177899 */ /* 0x000fc60008011416 */
[----:B------:R2:W-:Y:S01]  /*19cf0*/  STL [R1+0x1cfc], R2 ;  /* 0x001cfc0201007387 */ /* 0x0005e20000100800 */
[----:B0-----:R-:W-:Y:S02]  /*19d00*/  IADD3 R8, P3, PT, R10, UR22, RZ ;  /* 0x000000160a087c10 */ /* 0x001fe4000ff7e0ff */
[----:B-1----:R-:W-:-:S03]  /*19d10*/  IADD3 R3, P2, PT, R34, UR22, RZ ;  /* 0x0000001622037c10 */ /* 0x002fc6000ff5e0ff */
[----:B------:R0:W-:Y:S01]  /*19d20*/  STL [R1+0x1d04], R8 ;  /* 0x001d040801007387 */ /* 0x0001e20000100800 */
[----:B--2---:R-:W-:-:S03]  /*19d30*/  IADD3 R2, P1, PT, R9, UR22, RZ ;  /* 0x0000001609027c10 */ /* 0x004fc6000ff3e0ff */
[----:B------:R1:W-:Y:S04]  /*19d40*/  STL [R1+0x1d0c], R3 ;  /* 0x001d0c0301007387 */ /* 0x0003e80000100800 */
[----:B------:R2:W-:Y:S01]  /*19d50*/  STL [R1+0x1d14], R2 ;  /* 0x001d140201007387 */ /* 0x0005e20000100800 */
[----:B0-----:R-:W-:Y:S02]  /*19d60*/  IADD3 R8, P0, PT, R33, UR22, RZ ;  /* 0x0000001621087c10 */ /* 0x001fe4000ff1e0ff */
[----:B-1----:R-:W-:-:S03]  /*19d70*/  IADD3.X R3, PT, PT, R7, UR23, RZ, P6, !PT ;  /* 0x0000001707037c10 */ /* 0x002fc6000b7fe4ff */
[----:B------:R-:W-:Y:S01]  /*19d80*/  STL [R1+0x1d1c], R8 ;  /* 0x001d1c0801007387 */ /* 0x000fe20000100800 */
[----:B--2---:R-:W-:-:S03]  /*19d90*/  IADD3 R2, P6, PT, R32, UR22, RZ ;  /* 0x0000001620027c10 */ /* 0x004fc6000ffde0ff */
[----:B------:R-:W-:Y:S04]  /*19da0*/  STL [R1+0x1ce8], R3 ;  /* 0x001ce80301007387 */ /* 0x000fe80000100800 */
[----:B------:R0:W-:Y:S04]  /*19db0*/  STL [R1+0x1d24], R2 ;  /* 0x001d240201007387 */ /* 0x0001e80000100800 */
        /* <DEDUP_REMOVED lines=40> */
[----:B0-----:R-:W-:-:S03]  /*1a040*/  IADD3.X R2, PT, PT, R6, UR23, RZ, P5, !PT ;  /* 0x0000001706027c10 */ /* 0x001fc6000affe4ff */
[----:B------:R-:W-:Y:S04]  /*1a050*/  STL [R1+0xcc0], RZ ;  /* 0x000cc0ff01007387 */ /* 0x000fe80000100800 */
[----:B------:R-:W-:Y:S04]  /*1a060*/  STL [R1+0xcc4], RZ ;  /* 0x000cc4ff01007387 */ /* 0x000fe80000100800 */
[----:B------:R-:W-:Y:S04]  /*1a070*/  STL [R1+0xcc8], RZ ;  /* 0x000cc8ff01007387 */ /* 0x000fe80000100800 */
[----:B------:R-:W-:Y:S01]  /*1a080*/  STL [R1+0xccc], RZ ;  /* 0x000cccff01007387 */ /* 0x000fe20000100800 */
[----:B------:R-:W-:-:S03]  /*1a090*/  IADD3.X R8, PT, PT, R59, UR23, RZ, P4, !PT ;  /* 0x000000173b087c10 */ /* 0x000fc6000a7fe4ff */
[----:B------:R-:W-:Y:S01]  /*1a0a0*/  STL [R1+0x1750], RZ ;  /* 0x001750ff01007387 */ /* 0x000fe20000100800 */
[----:B------:R-:W-:-:S03]  /*1a0b0*/  IADD3.X R3, PT, PT, R5, UR23, RZ, P3, !PT ;  /* 0x0000001705037c10 */ /* 0x000fc60009ffe4ff */
[----:B------:R-:W-:Y:S04]  /*1a0c0*/  STL [R1+0x1754], RZ ;  /* 0x001754ff01007387 */ /* 0x000fe80000100800 */
[----:B------:R-:W-:Y:S04]  /*1a0d0*/  STL [R1+0x1758], RZ ;  /* 0x001758ff01007387 */ /* 0x000fe80000100800 */
[----:B------:R-:W-:Y:S04]  /*1a0e0*/  STL [R1+0x175c], RZ ;  /* 0x00175cff01007387 */ /* 0x000fe80000100800 */
[----:B------:R0:W-:Y:S04]  /*1a0f0*/  STL [R1+0x1cf0], R2 ;  /* 0x001cf00201007387 */ /* 0x0001e80000100800 */
[----:B------:R1:W-:Y:S01]  /*1a100*/  STL [R1+0x1cf8], R8 ;  /* 0x001cf80801007387 */ /* 0x0003e20000100800 */
[----:B0-----:R-:W-:-:S03]  /*1a110*/  IADD3.X R2, PT, PT, R4, UR23, RZ, P2, !PT ;  /* 0x0000001704027c10 */ /* 0x001fc600097fe4ff */
[----:B------:R0:W-:Y:S01]  /*1a120*/  STL [R1+0x1d00], R3 ;  /* 0x001d000301007387 */ /* 0x0001e20000100800 */
[----:B-1----:R-:W-:-:S03]  /*1a130*/  IADD3.X R8, PT, PT, R61, UR23, RZ, P1, !PT ;  /* 0x000000173d087c10 */ /* 0x002fc60008ffe4ff */
[----:B------:R1:W-:Y:S01]  /*1a140*/  STL [R1+0x1d08], R2 ;  /* 0x001d080201007387 */ /* 0x0003e20000100800 */
[----:B0-----:R-:W-:-:S03]  /*1a150*/  IADD3.X R3, PT, PT, R22, UR23, RZ, P0, !PT ;  /* 0x0000001716037c10 */ /* 0x001fc600087fe4ff */
[----:B------:R0:W-:Y:S01]  /*1a160*/  STL [R1+0x1d10], R8 ;  /* 0x001d100801007387 */ /* 0x0001e20000100800 */
[----:B-1----:R-:W-:-:S03]  /*1a170*/  IADD3.X R2, PT, PT, R31, UR23, RZ, P6, !PT ;  /* 0x000000171f027c10 */ /* 0x002fc6000b7fe4ff */
        /* <DEDUP_REMOVED lines=102> */
[----:B------:R-:W-:Y:S01]  /*1a7e0*/  ULEA.HI UR20, UR20, UR41, URZ, 0x6 ;  /* 0x0000002914147291 */ /* 0x000fe2000f8f30ff */
[----:B-1----:R-:W-:Y:S02]  /*1a7f0*/  IADD3 R3, P4, PT, R35, UR77, RZ ;  /* 0x0000004d23037c10 */ /* 0x002fe4000ff9e0ff */
[----:B--2---:R-:W-:Y:S01]  /*1a800*/  IADD3 R2, P5, PT, R11, UR77, RZ ;  /* 0x0000004d0b027c10 */ /* 0x004fe2000ffbe0ff */
[----:B------:R0:W-:Y:S01]  /*1a810*/  STL [R1+0x1dec], R8 ;  /* 0x001dec0801007387 */ /* 0x0001e20000100800 */
[----:B------:R-:W-:-:S03]  /*1a820*/  USHF.R.S32.HI UR41, URZ, 0x1f, UR77 ;  /* 0x0000001fff297899 */ /* 0x000fc6000801144d */
        /* <DEDUP_REMOVED lines=185> */
[----:B------:R1:W-:Y:S01]  /*1b3c0*/  STL [R1+0x1f40], R3 ;  /* 0x001f400301007387 */ /* 0x0003e20000100800 */
[----:B------:R-:W-:-:S03]  /*1b3d0*/  UIMAD UR70, UR5, 0x32, URZ ;  /* 0x00000032054678a4 */ /* 0x000fc6000f8e02ff */
        /* <DEDUP_REMOVED lines=97> */
[----:B------:R-:W-:Y:S01]  /*1b9f0*/  USHF.L.U32 UR22, UR5, 0x6, URZ ;  /* 0x0000000605167899 */ /* 0x000fe200080006ff */
[----:B0-----:R-:W-:-:S02]  /*1ba00*/  IADD3.X R3, PT, PT, R5, UR73, RZ, P3, !PT ;  /* 0x0000004905037c10 */ /* 0x001fc40009ffe4ff */
        /* <DEDUP_REMOVED lines=491> */
[----:B-1----:R-:W-:-:S03]  /*1d8c0*/  IADD3.X R8, PT, PT, R59, UR71, RZ, P4, !PT ;  /* 0x000000473b087c10 */ /* 0x002fc6000a7fe4ff */
[----:B------:R0:W-:Y:S01]  /*1d8d0*/  STL [R1+0x23e4], R3 ;  /* 0x0023e40301007387 */ /* 0x0001e20000100800 */
[----:B--2---:R-:W-:-:S05]  /*1d8e0*/  IADD3.X R2, PT, PT, R6, UR71, RZ, P5, !PT ;  /* 0x0000004706027c10 */ /* 0x004fca000affe4ff */
        /* <DEDUP_REMOVED lines=8> */
[----:B------:R1:W-:Y:S01]  /*1d970*/  STL [R1+0x23d0], R8 ;  /* 0x0023d00801007387 */ /* 0x0003e20000100800 */
[----:B0-----:R-:W-:-:S03]  /*1d980*/  IADD3.X R2, PT, PT, R31, UR71, RZ, P6, !PT ;  /* 0x000000471f027c10 */ /* 0x001fc6000b7fe4ff */
[----:B------:R0:W-:Y:S04]  /*1d990*/  STL [R1+0x23d8], R3 ;  /* 0x0023d80301007387 */ /* 0x0001e80000100800 */
[----:B------:R2:W-:Y:S01]  /*1d9a0*/  STL [R1+0x23e0], R2 ;  /* 0x0023e00201007387 */ /* 0x0005e20000100800 */
[----:B-1----:R-:W-:Y:S02]  /*1d9b0*/  IADD3 R8, P6, PT, R36, UR55, RZ ;  /* 0x0000003724087c10 */ /* 0x002fe4000ffde0ff */
[----:B0-----:R-:W-:-:S03]  /*1d9c0*/  IADD3 R3, P5, PT, R11, UR55, RZ ;  /* 0x000000370b037c10 */ /* 0x001fc6000ffbe0ff */
        /* <DEDUP_REMOVED lines=13> */
[----:B------:R0:W-:Y:S01]  /*1daa0*/  STL [R1+0x241c], R8 ;  /* 0x00241c0801007387 */ /* 0x0001e20000100800 */
[----:B--2---:R-:W-:-:S03]  /*1dab0*/  IADD3 R2, P6, PT, R32, UR55, RZ ;  /* 0x0000003720027c10 */ /* 0x004fc6000ffde0ff */
[----:B------:R1:W-:Y:S04]  /*1dac0*/  STL [R1+0x23e8], R3 ;  /* 0x0023e80301007387 */ /* 0x0003e80000100800 */
[----:B------:R2:W-:Y:S01]  /*1dad0*/  STL [R1+0x2424], R2 ;  /* 0x0024240201007387 */ /* 0x0005e20000100800 */
[----:B0-----:R-:W-:Y:S02]  /*1dae0*/  IADD3.X R8, PT, PT, R59, UR53, RZ, P4, !PT ;  /* 0x000000353b087c10 */ /* 0x001fe4000a7fe4ff */
[----:B-1----:R-:W-:Y:S02]  /*1daf0*/  IADD3.X R3, PT, PT, R6, UR53, RZ, P5, !PT ;  /* 0x0000003506037c10 */ /* 0x002fe4000affe4ff */
[----:B--2---:R-:W-:-:S03]  /*1db00*/  IADD3.X R2, PT, PT, R5, UR53, RZ, P3, !PT ;  /* 0x0000003505027c10 */ /* 0x004fc60009ffe4ff */
[----:B------:R0:W-:Y:S04]  /*1db10*/  STL [R1+0x23f0], R3 ;  /* 0x0023f00301007387 */ /* 0x0001e80000100800 */
        /* <DEDUP_REMOVED lines=8> */
[----:B0-----:R-:W-:Y:S02]  /*1dba0*/  IADD3.X R3, PT, PT, R31, UR53, RZ, P6, !PT ;  /* 0x000000351f037c10 */ /* 0x001fe4000b7fe4ff */
[----:B-1----:R-:W-:Y:S02]  /*1dbb0*/  IADD3 R8, P6, PT, R11, UR57, RZ ;  /* 0x000000390b087c10 */ /* 0x002fe4000ffde0ff */
[----:B--2---:R-:W-:Y:S01]  /*1dbc0*/  IADD3 R2, P0, PT, R36, UR57, RZ ;  /* 0x0000003924027c10 */ /* 0x004fe2000ff1e0ff */
[----:B------:R0:W-:Y:S04]  /*1dbd0*/  STL [R1+0x2420], R3 ;  /* 0x0024200301007387 */ /* 0x0001e80000100800 */
[----:B------:R1:W-:Y:S01]  /*1dbe0*/  STL [R1+0x242c], R2 ;  /* 0x00242c0201007387 */ /* 0x0003e20000100800 */
[----:B0-----:R-:W-:-:S03]  /*1dbf0*/  IADD3 R3, P5, PT, R35, UR57, RZ ;  /* 0x0000003923037c10 */ /* 0x001fc6000ffbe0ff */
[----:B------:R0:W-:Y:S01]  /*1dc00*/  STL [R1+0x2434], R8 ;  /* 0x0024340801007387 */ /* 0x0001e20000100800 */
[----:B-1----:R-:W-:-:S03]  /*1dc10*/  IADD3 R2, P4, PT, R10, UR57, RZ ;  /* 0x000000390a027c10 */ /* 0x002fc6000ff9e0ff */
[----:B------:R1:W-:Y:S01]  /*1dc20*/  STL [R1+0x243c], R3 ;  /* 0x00243c0301007387 */ /* 0x0003e20000100800 */
[----:B------:R-:W-:-:S03]  /*1dc30*/  USHF.R.S32.HI UR76, URZ, 0x1f, UR57 ;  /* 0x0000001fff4c7899 */ /* 0x000fc60008011439 */
[----:B------:R2:W-:Y:S01]  /*1dc40*/  STL [R1+0x2444], R2 ;  /* 0x0024440201007387 */ /* 0x0005e20000100800 */
[----:B0-----:R-:W-:Y:S02]  /*1dc50*/  IADD3 R8, P3, PT, R34, UR57, RZ ;  /* 0x0000003922087c10 */ /* 0x001fe4000ff7e0ff */
[----:B-1----:R-:W-:-:S03]  /*1dc60*/  IADD3 R3, P2, PT, R9, UR57, RZ ;  /* 0x0000003909037c10 */ /* 0x002fc6000ff5e0ff */
[----:B------:R-:W-:Y:S01]  /*1dc70*/  STL [R1+0x244c], R8 ;  /* 0x00244c0801007387 */ /* 0x000fe20000100800 */
[----:B--2---:R-:W-:-:S03]  /*1dc80*/  IADD3 R2, P1, PT, R33, UR57, RZ ;  /* 0x0000003921027c10 */ /* 0x004fc6000ff3e0ff */
[----:B------:R0:W-:Y:S04]  /*1dc90*/  STL [R1+0x2454], R3 ;  /* 0x0024540301007387 */ /* 0x0001e80000100800 */
[----:B------:R1:W-:Y:S01]  /*1dca0*/  STL [R1+0x245c], R2 ;  /* 0x00245c0201007387 */ /* 0x0003e20000100800 */
[----:B0-----:R-:W-:Y:S02]  /*1dcb0*/  IADD3.X R3, PT, PT, R7, UR76, RZ, P0, !PT ;  /* 0x0000004c07037c10 */ /* 0x001fe400087fe4ff */
[----:B-1----:R-:W-:-:S03]  /*1dcc0*/  IADD3 R2, P0, PT, R32, UR57, RZ ;  /* 0x0000003920027c10 */ /* 0x002fc6000ff1e0ff */
[----:B------:R-:W-:Y:S04]  /*1dcd0*/  STL [R1+0x2428], R3 ;  /* 0x0024280301007387 */ /* 0x000fe80000100800 */
[----:B------:R0:W-:Y:S01]  /*1dce0*/  STL [R1+0x2464], R2 ;  /* 0x0024640201007387 */ /* 0x0001e20000100800 */
[----:B------:R-:W-:Y:S02]  /*1dcf0*/  CS2R R40, SRZ ;  /* 0x0000000000287805 */ /* 0x000fe4000001ff00 */
[----:B------:R-:W-:Y:S02]  /*1dd00*/  CS2R R42, SRZ ;  /* 0x00000000002a7805 */ /* 0x000fe4000001ff00 */
[----:B------:R-:W-:Y:S02]  /*1dd10*/  CS2R R44, SRZ ;  /* 0x00000000002c7805 */ /* 0x000fe4000001ff00 */
[----:B------:R-:W-:-:S02]  /*1dd20*/  CS2R R46, SRZ ;  /* 0x00000000002e7805 */ /* 0x000fc4000001ff00 */
[----:B------:R-:W-:Y:S02]  /*1dd30*/  CS2R R52, SRZ ;  /* 0x0000000000347805 */ /* 0x000fe4000001ff00 */
[----:B------:R-:W-:Y:S01]  /*1dd40*/  CS2R R54, SRZ ;  /* 0x0000000000367805 */ /* 0x000fe2000001ff00 */
[----:B------:R-:W-:Y:S01]  /*1dd50*/  IMAD.SHL.U32 R60, R60, 0x40, RZ ;  /* 0x000000403c3c7824 */ /* 0x000fe200078e00ff */
[----:B------:R-:W-:Y:S02]  /*1dd60*/  USHF.R.S32.HI UR40, URZ, 0x1f, UR40 ;  /* 0x0000001fff287899 */ /* 0x000fe40008011428 */
[----:B------:R-:W-:Y:S02]  /*1dd70*/  USHF.R.S32.HI UR56, URZ, 0x1f, UR58 ;  /* 0x0000001fff387899 */ /* 0x000fe4000801143a */
[----:B------:R-:W-:Y:S02]  /*1dd80*/  USHF.R.S32.HI UR23, URZ, 0x1f, UR6 ;  /* 0x0000001fff177899 */ /* 0x000fe40008011406 */
[----:B------:R-:W-:-:S02]  /*1dd90*/  USHF.R.S32.HI UR42, URZ, 0x1f, UR7 ;  /* 0x0000001fff2a7899 */ /* 0x000fc40008011407 */
[----:B------:R-:W-:Y:S02]  /*1dda0*/  USHF.R.S32.HI UR66, URZ, 0x1f, UR8 ;  /* 0x0000001fff427899 */ /* 0x000fe40008011408 */
[----:B------:R-:W-:Y:S02]  /*1ddb0*/  USHF.R.S32.HI UR43, URZ, 0x1f, UR9 ;  /* 0x0000001fff2b7899 */ /* 0x000fe40008011409 */
        /* <DEDUP_REMOVED lines=24> */
[----:B------:R-:W-:Y:S01]  /*1df40*/  USHF.R.S32.HI UR57, URZ, 0x1f, UR22 ;  /* 0x0000001fff397899 */ /* 0x000fe20008011416 */
[----:B0-----:R-:W-:Y:S01]  /*1df50*/  LOP3.LUT R2, R0, 0x20, RZ, 0x3c, !PT ;  /* 0x0000002000027812 */ /* 0x001fe200078e3cff */
[----:B------:R-:W-:Y:S01]  /*1df60*/  USHF.R.S32.HI UR20, URZ, 0x6, UR20 ;  /* 0x00000006ff147899 */ /* 0x000fe20008011414 */
[----:B------:R-:W-:Y:S02]  /*1df70*/  IADD3.X R2, PT, PT, R6, UR76, RZ, P6, !PT ;  /* 0x0000004c06027c10 */ /* 0x000fe4000b7fe4ff */
[C---:B------:R-:W-:Y:S02]  /*1df80*/  LOP3.LUT R8, R0.reuse, 0x40, RZ, 0x3c, !PT ;  /* 0x0000004000087812 */ /* 0x040fe400078e3cff */
[----:B------:R-:W-:Y:S01]  /*1df90*/  LOP3.LUT R3, R0, 0x60, RZ, 0x3c, !PT ;  /* 0x0000006000037812 */ /* 0x000fe200078e3cff */
[----:B------:R0:W-:Y:S01]  /*1dfa0*/  STL [R1+0x2430], R2 ;  /* 0x0024300201007387 */ /* 0x0001e20000100800 */
[----:B------:R-:W-:-:S02]  /*1dfb0*/  IADD3 R8, P6, PT, R36, UR58, RZ ;  /* 0x0000003a24087c10 */ /* 0x000fc4000ffde0ff */
[----:B------:R-:W-:Y:S02]  /*1dfc0*/  IADD3.X R3, PT, PT, R59, UR76, RZ, P5, !PT ;  /* 0x0000004c3b037c10 */ /* 0x000fe4000affe4ff */
[----:B------:R-:W-:Y:S01]  /*1dfd0*/  SHF.R.S32.HI R38, RZ, 0x1f, R60 ;  /* 0x0000001fff267819 */ /* 0x000fe2000001143c */
[----:B------:R1:W-:Y:S01]  /*1dfe0*/  STL [R1+0x246c], R8 ;  /* 0x00246c0801007387 */ /* 0x0003e20000100800 */
[----:B0-----:R-:W-:-:S03]  /*1dff0*/  IADD3 R2, P5, PT, R11, UR58, RZ ;  /* 0x0000003a0b027c10 */ /* 0x001fc6000ffbe0ff */
[----:B------:R0:W-:Y:S04]  /*1e000*/  STL [R1+0x2438], R3 ;  /* 0x0024380301007387 */ /* 0x0001e80000100800 */
[----:B------:R2:W-:Y:S01]  /*1e010*/  STL [R1+0x2474], R2 ;  /* 0x0024740201007387 */ /* 0x0005e20000100800 */
[----:B-1----:R-:W-:Y:S02]  /*1e020*/  IADD3.X R8, PT, PT, R5, UR76, RZ, P4, !PT ;  /* 0x0000004c05087c10 */ /* 0x002fe4000a7fe4ff */
[----:B0-----:R-:W-:-:S03]  /*1e030*/  IADD3 R3, P4, PT, R35, UR58, RZ ;  /* 0x0000003a23037c10 */ /* 0x001fc6000ff9e0ff */
[----:B------:R0:W-:Y:S01]  /*1e040*/  STL [R1+0x2440], R8 ;  /* 0x0024400801007387 */ /* 0x0001e20000100800 */
[----:B--2---:R-:W-:-:S03]  /*1e050*/  IADD3.X R2, PT, PT, R4, UR76, RZ, P3, !PT ;  /* 0x0000004c04027c10 */ /* 0x004fc60009ffe4ff */
        /* <DEDUP_REMOVED lines=918> */
[----:B------:R1:W-:Y:S01]  /*219c0*/  STL [R1+0x2b70], R3 ;  /* 0x002b700301007387 */ /* 0x0003e20000100800 */
[----:B------:R-:W-:-:S03]  /*219d0*/  IADD3.X R7, PT, PT, R7, UR40, RZ, P5, !PT ;  /* 0x0000002807077c10 */ /* 0x000fc6000affe4ff */
        /* <DEDUP_REMOVED lines=21> */
[----:B------:R-:W-:Y:S01]  /*21b30*/  STL [R1+0x2bd4], R8 ;  /* 0x002bd40801007387 */ /* 0x000fe20000100800 */
[----:B--2---:R-:W-:-:S03]  /*21b40*/  IADD3 R2, P6, PT, R33, UR65, RZ ;  /* 0x0000004121027c10 */ /* 0x004fc6000ffde0ff */
[----:B------:R0:W-:Y:S04]  /*21b50*/  STL [R1+0x2ba0], R3 ;  /* 0x002ba00301007387 */ /* 0x0001e80000100800 */
[----:B------:R1:W-:Y:S04]  /*21b60*/  STL [R1+0x2bdc], R2 ;  /* 0x002bdc0201007387 */ /* 0x0003e80000100800 */
[----:B------:R-:W-:Y:S01]  /*21b70*/  STL [R1+0x2ba8], R7 ;  /* 0x002ba80701007387 */ /* 0x000fe20000100800 */
[----:B0-----:R-:W-:Y:S02]  /*21b80*/  IADD3 R3, P5, PT, R32, UR21, RZ ;  /* 0x0000001520037c10 */ /* 0x001fe4000ffbe0ff */
[----:B-1----:R-:W-:-:S03]  /*21b90*/  IADD3.X R2, PT, PT, R6, UR40, RZ, P4, !PT ;  /* 0x0000002806027c10 */ /* 0x002fc6000a7fe4ff */
[----:B------:R0:W-:Y:S01]  /*21ba0*/  STL [R1+0x2be4], R3 ;  /* 0x002be40301007387 */ /* 0x0001e20000100800 */
[----:B------:R-:W-:-:S03]  /*21bb0*/  IADD3.X R6, PT, PT, R59, UR40, RZ, P3, !PT ;  /* 0x000000283b067c10 */ /* 0x000fc60009ffe4ff */
[----:B------:R1:W-:Y:S04]  /*21bc0*/  STL [R1+0x2bb0], R2 ;  /* 0x002bb00201007387 */ /* 0x0003e80000100800 */
[----:B------:R-:W-:Y:S01]  /*21bd0*/  STL [R1+0x2bb8], R6 ;  /* 0x002bb80601007387 */ /* 0x000fe20000100800 */
[----:B0-----:R-:W-:Y:S02]  /*21be0*/  IADD3.X R3, PT, PT, R5, UR40, RZ, P2, !PT ;  /* 0x0000002805037c10 */ /* 0x001fe400097fe4ff */
[----:B-1----:R-:W-:-:S03]  /*21bf0*/  IADD3.X R2, PT, PT, R4, UR40, RZ, P1, !PT ;  /* 0x0000002804027c10 */ /* 0x002fc60008ffe4ff */
[----:B------:R0:W-:Y:S01]  /*21c00*/  STL [R1+0x2bc0], R3 ;  /* 0x002bc00301007387 */ /* 0x0001e20000100800 */
[----:B------:R-:W-:-:S03]  /*21c10*/  IADD3.X R4, PT, PT, R61, UR40, RZ, P0, !PT ;  /* 0x000000283d047c10 */ /* 0x000fc600087fe4ff */
[----:B------:R1:W-:Y:S04]  /*21c20*/  STL [R1+0x2bc8], R2 ;  /* 0x002bc80201007387 */ /* 0x0003e80000100800 */
[----:B------:R2:W-:Y:S01]  /*21c30*/  STL [R1+0x2bd0], R4 ;  /* 0x002bd00401007387 */ /* 0x0005e20000100800 */
[----:B0-----:R-:W-:Y:S02]  /*21c40*/  IADD3.X R3, PT, PT, R22, UR40, RZ, P6, !PT ;  /* 0x0000002816037c10 */ /* 0x001fe4000b7fe4ff */
[----:B-1----:R-:W-:-:S05]  /*21c50*/  IADD3.X R2, PT, PT, R31, UR40, RZ, P5, !PT ;  /* 0x000000281f027c10 */ /* 0x002fca000affe4ff */
[----:B------:R2:W-:Y:S04]  /*21c60*/  STL [R1+0x2be0], R2 ;  /* 0x002be00201007387 */ /* 0x0005e80000100800 */
[----:B------:R2:W-:Y:S02]  /*21c70*/  STL [R1+0x2bd8], R3 ;  /* 0x002bd80301007387 */ /* 0x0005e40000100800 */
.L_x_1:
[----:B------:R-:W3:Y:S01]  /*21c80*/  LDL R5, [R1+0x18b4] ;  /* 0x0018b40001057983 */ /* 0x000ee20000100800 */
[----:B--2---:R-:W0:Y:S03]  /*21c90*/  LDC R2, c[0x0][0x3a0] ;  /* 0x0000e800ff027b82 */ /* 0x004e260000000800 */
[----:B-1-3--:R1:W-:Y:S04]  /*21ca0*/  STL [R1+0x42f8], R5 ;  /* 0x0042f80501007387 */ /* 0x00a3e80000100800 */
[----:B------:R-:W2:Y:S04]  /*21cb0*/  LDL R4, [R1+0x18b8] ;  /* 0x0018b80001047983 */ /* 0x000ea80000100800 */
[----:B-1----:R-:W0:Y:S04]  /*21cc0*/  LDL R5, [R1+0x1b20] ;  /* 0x001b200001057983 */ /* 0x002e280000100800 */
        /* <DEDUP_REMOVED lines=398> */
[----:B------:R1:W-:Y:S04]  /*235b0*/  STL [R1+0x42f4], R61 ;  /* 0x0042f43d01007387 */ /* 0x0003e80000100800 */
        /* <DEDUP_REMOVED lines=227> */
[----:B-----5:R-:W-:Y:S04]  /*243f0*/  STL [R1+0x383c], R0 ;  /* 0x00383c0001007387 */ /* 0x020fe80000100800 */
        /* <DEDUP_REMOVED lines=27> */
[----:B------:R-:W-:Y:S01]  /*245b0*/  STL [R1+0x3b70], R42 ;  /* 0x003b702a01007387 */ /* 0x000fe20000100800 */
[----:B0-----:R-:W-:-:S03]  /*245c0*/  IMAD R2, R5, -0x40, R2 ;  /* 0xffffffc005027824 */ /* 0x001fc600078e0202 */
[----:B------:R-:W-:Y:S04]  /*245d0*/  STL [R1+0x3788], R41 ;  /* 0x0037882901007387 */ /* 0x000fe80000100800 */
[----:B------:R-:W-:Y:S04]  /*245e0*/  STL [R1+0x3b74], R41 ;  /* 0x003b742901007387 */ /* 0x000fe80000100800 */
[----:B------:R-:W-:Y:S04]  /*245f0*/  STL [R1+0x3784], R40 ;  /* 0x0037842801007387 */ /* 0x000fe80000100800 */
[----:B------:R-:W-:Y:S04]  /*24600*/  STL [R1+0x3b78], R40 ;  /* 0x003b782801007387 */ /* 0x000fe80000100800 */
[----:B------:R-:W2:Y:S01]  /*24610*/  LDL.LU R5, [R1+0x42f8] ;  /* 0x0042f80001057983 */ /* 0x000ea20000300800 */
[----:B------:R-:W-:-:S02]  /*24620*/  ISETP.GT.AND P0, PT, R2, RZ, PT ;  /* 0x000000ff0200720c */ /* 0x000fc40003f04270 */
[----:B-1----:R-:W-:-:S11]  /*24630*/  PRMT R61, RZ, 0x7610, R61 ;  /* 0x00007610ff3d7816 */ /* 0x002fd6000000003d */
[----:B--2---:R-:W2:Y:S04]  /*24640*/  @P0 LDG.E.U8 R61, desc[UR38][R4.64] ;  /* 0x00000026043d0981 */ /* 0x004ea8000c1e1100 */
[----:B--2---:R0:W-:Y:S04]  /*24650*/  STL [R1+0x880], R61 ;  /* 0x0008803d01007387 */ /* 0x0041e80000100800 */
[----:B0-----:R-:W2:Y:S04]  /*24660*/  LDL.LU R61, [R1+0x42f4] ;  /* 0x0042f400013d7983 */ /* 0x001ea80000300800 */
[----:B------:R-:W3:Y:S04]  /*24670*/  LDL R4, [R1+0x18bc] ;  /* 0x0018bc0001047983 */ /* 0x000ee80000100800 */
[----:B------:R-:W3:Y:S01]  /*24680*/  LDL R5, [R1+0x18c0] ;  /* 0x0018c00001057983 */ /* 0x000ee20000100800 */
[----:B------:R-:W-:-:S02]  /*24690*/  PRMT R3, RZ, 0x7610, R3 ;  /* 0x00007610ff037816 */ /* 0x000fc40000000003 */
[----:B---3--:R-:W-:-:S04]  /*246a0*/  @P0 LOP3.LUT R5, R5, R4, RZ, 0x3c, !PT ;  /* 0x0000000405050212 */ /* 0x008fc800078e3cff */
[----:B------:R-:W-:-:S04]  /*246b0*/  @P0 LOP3.LUT R4, R5, R4, RZ, 0x3c, !PT ;  /* 0x0000000405040212 */ /* 0x000fc800078e3cff */
[----:B------:R-:W-:-:S05]  /*246c0*/  @P0 LOP3.LUT R5, R5, R4, RZ, 0x3c, !PT ;  /* 0x0000000405050212 */ /* 0x000fca00078e3cff */
[----:B------:R-:W3:Y:S04]  /*246d0*/  @P0 LDG.E.U8 R3, desc[UR38][R4.64] ;  /* 0x0000002604030981 */ /* 0x000ee8000c1e1100 */
[----:B---3--:R0:W-:Y:S04]  /*246e0*/  STL [R1+0x87c], R3 ;  /* 0x00087c0301007387 */ /* 0x0081e80000100800 */
[----:B0-----:R-:W3:Y:S04]  /*246f0*/  LDL.LU R3, [R1+0x42f0] ;  /* 0x0042f00001037983 */ /* 0x001ee80000300800 */
[----:B------:R-:W4:Y:S04]  /*24700*/  LDL R4, [R1+0x18c4] ;  /* 0x0018c40001047983 */ /* 0x000f280000100800 */
[----:B------:R-:W4:Y:S01]  /*24710*/  LDL R5, [R1+0x18c8] ;  /* 0x0018c80001057983 */ /* 0x000f220000100800 */
[----:B------:R-:W-:-:S02]  /*24720*/  PRMT R39, RZ, 0x7610, R39 ;  /* 0x00007610ff277816 */ /* 0x000fc40000000027 */
[----:B----4-:R-:W-:-:S04]  /*24730*/  @P0 LOP3.LUT R5, R5, R4, RZ, 0x3c, !PT ;  /* 0x0000000405050212 */ /* 0x010fc800078e3cff */
[----:B------:R-:W-:-:S04]  /*24740*/  @P0 LOP3.LUT R4, R5, R4, RZ, 0x3c, !PT ;  /* 0x0000000405040212 */ /* 0x000fc800078e3cff */
[----:B------:R-:W-:-:S05]  /*24750*/  @P0 LOP3.LUT R5, R5, R4, RZ, 0x3c, !PT ;  /* 0x0000000405050212 */ /* 0x000fca00078e3cff */
[----:B------:R-:W4:Y:S04]  /*24760*/  @P0 LDG.E.U8 R39, desc[UR38][R4.64] ;  /* 0x0000002604270981 */ /* 0x000f28000c1e1100 */
[----:B----4-:R0:W-:Y:S04]  /*24770*/  STL [R1+0x878], R39 ;  /* 0x0008782701007387 */ /* 0x0101e80000100800 */
[----:B0-----:R-:W4:Y:S04]  /*24780*/  LDL.LU R39, [R1+0x42ec] ;  /* 0x0042ec0001277983 */ /* 0x001f280000300800 */
[----:B------:R-:W2:Y:S04]  /*24790*/  LDL R4, [R1+0x18cc] ;  /* 0x0018cc0001047983 */ /* 0x000ea80000100800 */
[----:B------:R-:W2:Y:S01]  /*247a0*/  LDL R5, [R1+0x18d0] ;  /* 0x0018d00001057983 */ /* 0x000ea20000100800 */
[----:B---3--:R-:W-:-:S02]  /*247b0*/  PRMT R3, RZ, 0x7610, R3 ;  /* 0x00007610ff037816 */ /* 0x008fc40000000003 */
[----:B--2---:R-:W-:-:S04]  /*247c0*/  @P0 LOP3.LUT R5, R5, R4, RZ, 0x3c, !PT ;  /* 0x0000000405050212 */ /* 0x004fc800078e3cff */
[----:B------:R-:W-:-:S04]  /*247d0*/  @P0 LOP3.LUT R4, R5, R4, RZ, 0x3c, !PT ;  /* 0x0000000405040212 */ /* 0x000fc800078e3cff */
[----:B------:R-:W-:-:S05]  /*247e0*/  @P0 LOP3.LUT R5, R5, R4, RZ, 0x3c, !PT ;  /* 0x0000000405050212 */ /* 0x000fca00078e3cff */
[----:B------:R-:W2:Y:S04]  /*247f0*/  @P0 LDG.E.U8 R3, desc[UR38][R4.64] ;  /* 0x0000002604030981 */ /* 0x000ea8000c1e1100 */
[----:B--2---:R0:W-:Y:S04]  /*24800*/  STL [R1+0x874], R3 ;  /* 0x0008740301007387 */ /* 0x0041e80000100800 */
[----:B0-----:R-:W2:Y:S04]  /*24810*/  LDL.LU R3, [R1+0x42e8] ;  /* 0x0042e80001037983 */ /* 0x001ea80000300800 */
[----:B------:R-:W3:Y:S04]  /*24820*/  LDL R4, [R1+0x18d4] ;  /* 0x0018d40001047983 */ /* 0x000ee80000100800 */
[----:B------:R-:W3:Y:S01]  /*24830*/  LDL R5, [R1+0x18d8] ;  /* 0x0018d80001057983 */ /* 0x000ee20000100800 */
[----:B----4-:R-:W-:-:S02]  /*24840*/  PRMT R39, RZ, 0x7610, R39 ;  /* 0x00007610ff277816 */ /* 0x010fc40000000027 */
        /* <DEDUP_REMOVED lines=8> */
[----:B--2---:R-:W-:-:S02]  /*248d0*/  PRMT R3, RZ, 0x7610, R3 ;  /* 0x00007610ff037816 */ /* 0x004fc40000000003 */
[----:B----4-:R-:W-:-:S04]  /*248e0*/  @P0 LOP3.LUT R5, R5, R4, RZ, 0x3c, !PT ;  /* 0x0000000405050212 */ /* 0x010fc800078e3cff */
[----:B------:R-:W-:-:S04]  /*248f0*/  @P0 LOP3.LUT R4, R5, R4, RZ, 0x3c, !PT ;  /* 0x0000000405040212 */ /* 0x000fc800078e3cff */
[----:B------:R-:W-:-:S05]  /*24900*/  @P0 LOP3.LUT R5, R5, R4, RZ, 0x3c, !PT ;  /* 0x0000000405050212 */ /* 0x000fca00078e3cff */
[----:B------:R-:W2:Y:S04]  /*24910*/  @P0 LDG.E.U8 R3, desc[UR38][R4.64] ;  /* 0x0000002604030981 */ /* 0x000ea8000c1e1100 */
[----:B--2---:R0:W-:Y:S04]  /*24920*/  STL [R1+0x86c], R3 ;  /* 0x00086c0301007387 */ /* 0x0041e80000100800 */
[----:B0-----:R-:W2:Y:S04]  /*24930*/  LDL.LU R3, [R1+0x42e0] ;  /* 0x0042e00001037983 */ /* 0x001ea80000300800 */
[----:B------:R-:W4:Y:S04]  /*24940*/  LDL R4, [R1+0x18e4] ;  /* 0x0018e40001047983 */ /* 0x000f280000100800 */
[----:B------:R-:W4:Y:S01]  /*24950*/  LDL R5, [R1+0x18e8] ;  /* 0x0018e80001057983 */ /* 0x000f220000100800 */
[----:B---3--:R-:W-:-:S02]  /*24960*/  PRMT R39, RZ, 0x7610, R39 ;  /* 0x00007610ff277816 */ /* 0x008fc40000000027 */
[----:B----4-:R-:W-:-:S04]  /*24970*/  @P0 LOP3.LUT R5, R5, R4, RZ, 0x3c, !PT ;  /* 0x0000000405050212 */ /* 0x010fc800078e3cff */
        /* <DEDUP_REMOVED lines=11> */
[----:B------:R-:W2:Y:S01]  /*24a30*/  @P0 LDG.E.U8 R3, desc[UR38][R4.64] ;  /* 0x0000002604030981 */ /* 0x000ea2000c1e1100 */
[----:B------:R-:W-:-:S03]  /*24a40*/  ISETP.GT.AND P1, PT, R2, 0x1, PT ;  /* 0x000000010200780c */ /* 0x000fc60003f24270 */
        /* <DEDUP_REMOVED lines=3571> */
[----:B------:R-:W-:-:S02]  /*32980*/  PRMT R59, RZ, 0x7610, R59 ;  /* 0x00007610ff3b7816 */ /* 0x000fc4000000003b */
[----:B--2---:R-:W-:-:S04]  /*32990*/  @P1 LOP3.LUT R5, R5, R4, RZ, 0x3c, !PT ;  /* 0x0000000405051212 */ /* 0x004fc800078e3cff */
[----:B------:R-:W-:-:S04]  /*329a0*/  @P1 LOP3.LUT R4, R5, R4, RZ, 0x3c, !PT ;  /* 0x0000000405041212 */ /* 0x000fc800078e3cff */
[----:B------:R-:W-:-:S05]  /*329b0*/  @P1 LOP3.LUT R5, R5, R4, RZ, 0x3c, !PT ;  /* 0x0000000405051212 */ /* 0x000fca00078e3cff */
[----:B------:R-:W2:Y:S01]  /*329c0*/  @P1 LDG.E.U8 R59, desc[UR38][R4.64] ;  /* 0x00000026043b1981 */ /* 0x000ea2000c1e1100 */
[----:B------:R-:W-:-:S03]  /*329d0*/  ISETP.GT.AND P0, PT, R2, 0x32, PT ;  /* 0x000000320200780c */ /* 0x000fc60003f04270 */
[----:B--2---:R0:W-:Y:S04]  /*329e0*/  STL [R1+0x1f4], R59 ;  /* 0x0001f43b01007387 */ /* 0x0041e80000100800 */
[----:B0-----:R-:W2:Y:S04]  /*329f0*/  LDL.LU R59, [R1+0x3cb8] ;  /* 0x003cb800013b7983 */ /* 0x001ea80000300800 */
[----:B------:R-:W2:Y:S04]  /*32a00*/  LDL R4, [R1+0x1fa0] ;  /* 0x001fa00001047983 */ /* 0x000ea80000100800 */
[----:B------:R-:W2:Y:S01]  /*32a10*/  LDL R5, [R1+0x1fa4] ;  /* 0x001fa40001057983 */ /* 0x000ea20000100800 */
[----:B------:R-:W-:-:S02]  /*32a20*/  PRMT R58, RZ, 0x7610, R58 ;  /* 0x00007610ff3a7816 */ /* 0x000fc4000000003a */
[----:B--2---:R-:W-:-:S04]  /*32a30*/  @P0 LOP3.LUT R5, R5, R4, RZ, 0x3c, !PT ;  /* 0x0000000405050212 */ /* 0x004fc800078e3cff */
[----:B------:R-:W-:-:S04]  /*32a40*/  @P0 LOP3.LUT R4, R5, R4, RZ, 0x3c, !PT ;  /* 0x0000000405040212 */ /* 0x000fc800078e3cff */
[----:B------:R-:W-:-:S05]  /*32a50*/  @P0 LOP3.LUT R5, R5, R4, RZ, 0x3c, !PT ;  /* 0x0000000405050212 */ /* 0x000fca00078e3cff */
[----:B------:R-:W2:Y:S04]  /*32a60*/  @P0 LDG.E.U8 R58, desc[UR38][R4.64] ;  /* 0x00000026043a0981 */ /* 0x000ea8000c1e1100 */
        /* <DEDUP_REMOVED lines=90> */
[----:B------:R0:W2:Y:S04]  /*33010*/  @P1 LDG.E.U8 R40, desc[UR38][R4.64] ;  /* 0x0000002604281981 */ /* 0x0000a8000c1e1100 */
[----:B------:R-:W0:Y:S04]  /*33020*/  LDL R4, [R1+0x1f48] ;  /* 0x001f480001047983 */ /* 0x000e280000100800 */
[----:B------:R-:W0:Y:S01]  /*33030*/  LDL R5, [R1+0x1f4c] ;  /* 0x001f4c0001057983 */ /* 0x000e220000100800 */
[----:B------:R-:W-:Y:S02]  /*33040*/  PRMT R41, RZ, 0x7610, R41 ;  /* 0x00007610ff297816 */ /* 0x000fe40000000029 */
[----:B0-----:R-:W-:-:S04]  /*33050*/  @P1 LOP3.LUT R5, R5, R4, RZ, 0x3c, !PT ;  /* 0x0000000405051212 */ /* 0x001fc800078e3cff */
[----:B------:R-:W-:-:S04]  /*33060*/  @P1 LOP3.LUT R4, R5, R4, RZ, 0x3c, !PT ;  /* 0x0000000405041212 */ /* 0x000fc800078e3cff */
[----:B------:R-:W-:Y:S01]  /*33070*/  @P1 LOP3.LUT R5, R5, R4, RZ, 0x3c, !PT ;  /* 0x0000000405051212 */ /* 0x000fe200078e3cff */
[----:B--2---:R-:W-:Y:S04]  /*33080*/  STL [R1+0x3b7c], R40 ;  /* 0x003b7c2801007387 */ /* 0x004fe80000100800 */
[----:B------:R0:W2:Y:S04]  /*33090*/  @P1 LDG.E.U8 R41, desc[UR38][R4.64] ;  /* 0x0000002604291981 */ /* 0x0000a8000c1e1100 */
[----:B------:R-:W0:Y:S04]  /*330a0*/  LDL R4, [R1+0x1f40] ;  /* 0x001f400001047983 */ /* 0x000e280000100800 */
[----:B------:R-:W0:Y:S01]  /*330b0*/  LDL R5, [R1+0x1f44] ;  /* 0x001f440001057983 */ /* 0x000e220000100800 */
[----:B------:R-:W-:-:S02]  /*330c0*/  PRMT R42, RZ, 0x7610, R42 ;  /* 0x00007610ff2a7816 */ /* 0x000fc4000000002a */
        /* <DEDUP_REMOVED lines=31> */
[----:B------:R-:W-:-:S02]  /*332c0*/  ISETP.GT.AND P0, PT, R2, 0x34, PT ;  /* 0x000000340200780c */ /* 0x000fc40003f04270 */
[----:B------:R-:W-:-:S11]  /*332d0*/  PRMT R34, RZ, 0x7610, R34 ;  /* 0x00007610ff227816 */ /* 0x000fd60000000022 */
[----:B0-----:R-:W-:-:S04]  /*332e0*/  @P0 LOP3.LUT R5, R5, R4, RZ, 0x3c, !PT ;  /* 0x0000000405050212 */ /* 0x001fc800078e3cff */
[----:B------:R-:W-:-:S04]  /*332f0*/  @P0 LOP3.LUT R4, R5, R4, RZ, 0x3c, !PT ;  /* 0x0000000405040212 */ /* 0x000fc800078e3cff */
[----:B------:R-:W-:-:S05]  /*33300*/  @P0 LOP3.LUT R5, R5, R4, RZ, 0x3c, !PT ;  /* 0x0000000405050212 */ /* 0x000fca00078e3cff */
[----:B------:R-:W3:Y:S04]  /*33310*/  @P0 LDG.E.U8 R34, desc[UR38][R4.64] ;  /* 0x0000002604220981 */ /* 0x000ee8000c1e1100 */
[----:B--2---:R-:W-:Y:S04]  /*33320*/  STL [R1+0x3b90], R45 ;  /* 0x003b902d01007387 */ /* 0x004fe80000100800 */
[----:B---3--:R0:W-:Y:S04]  /*33330*/  STL [R1+0x160], R34 ;  /* 0x0001602201007387 */ /* 0x0081e80000100800 */
        /* <DEDUP_REMOVED lines=203> */
[----:B--2---:R0:W-:Y:S04]  /*33ff0*/  STL [R1+0x3bf8], R60 ;  /* 0x003bf83c01007387 */ /* 0x0041e80000100800 */
[----:B------:R1:W2:Y:S04]  /*34000*/  @P0 LDG.E.U8 R45, desc[UR38][R4.64] ;  /* 0x00000026042d0981 */ /* 0x0002a8000c1e1100 */
[----:B------:R-:W1:Y:S04]  /*34010*/  LDL R4, [R1+0x1e60] ;  /* 0x001e600001047983 */ /* 0x000e680000100800 */
[----:B------:R-:W1:Y:S01]  /*34020*/  LDL R5, [R1+0x1e64] ;  /* 0x001e640001057983 */ /* 0x000e620000100800 */
[----:B------:R-:W-:-:S02]  /*34030*/  ISETP.GT.AND P1, PT, R2, 0x37, PT ;  /* 0x000000370200780c */ /* 0x000fc40003f24270 */
[----:B------:R-:W-:-:S11]  /*34040*/  PRMT R46, RZ, 0x7610, R46 ;  /* 0x00007610ff2e7816 */ /* 0x000fd6000000002e */
[----:B-1----:R-:W-:-:S04]  /*34050*/  @P1 LOP3.LUT R5, R5, R4, RZ, 0x3c, !PT ;  /* 0x0000000405051212 */ /* 0x002fc800078e3cff */
[----:B------:R-:W-:-:S04]  /*34060*/  @P1 LOP3.LUT R4, R5, R4, RZ, 0x3c, !PT ;  /* 0x0000000405041212 */ /* 0x000fc800078e3cff */
[----:B------:R-:W-:Y:S01]  /*34070*/  @P1 LOP3.LUT R5, R5, R4, RZ, 0x3c, !PT ;  /* 0x0000000405051212 */ /* 0x000fe200078e3cff */
[----:B--2---:R1:W-:Y:S04]  /*34080*/  STL [R1+0x3bfc], R45 ;  /* 0x003bfc2d01007387 */ /* 0x0043e80000100800 */
[----:B------:R2:W2:Y:S01]  /*34090*/  @P1 LDG.E.U8 R46, desc[UR38][R4.64] ;  /* 0x00000026042e1981 */ /* 0x0004a2000c1e1100 */
[----:B------:R-:W-:Y:S02]  /*340a0*/  ISETP.GT.AND P2, PT, R2, 0x38, PT ;  /* 0x000000380200780c */ /* 0x000fe40003f44270 */
[----:B0-----:R-:W-:Y:S01]  /*340b0*/  PRMT R60, RZ, 0x7610, R60 ;  /* 0x00007610ff3c7816 */ /* 0x001fe2000000003c */
[----:B-1----:R-:W2:Y:S04]  /*340c0*/  LDL R45, [R1+0x1e1c] ;  /* 0x001e1c00012d7983 */ /* 0x002ea80000100800 */
[----:B------:R-:W2:Y:S04]  /*340d0*/  LDL R4, [R1+0x1e20] ;  /* 0x001e200001047983 */ /* 0x000ea80000100800 */
[----:B------:R-:W2:Y:S02]  /*340e0*/  LDL R5, [R1+0x1e24] ;  /* 0x001e240001057983 */ /* 0x000ea40000100800 */
[----:B--2---:R-:W-:-:S04]  /*340f0*/  @P2 LOP3.LUT R5, R5, R4, RZ, 0x3c, !PT ;  /* 0x0000000405052212 */ /* 0x004fc800078e3cff */
[----:B------:R-:W-:-:S04]  /*34100*/  @P2 LOP3.LUT R4, R5, R4, RZ, 0x3c, !PT ;  /* 0x0000000405042212 */ /* 0x000fc800078e3cff */
[----:B------:R-:W-:Y:S01]  /*34110*/  @P2 LOP3.LUT R5, R5, R4, RZ, 0x3c, !PT ;  /* 0x0000000405052212 */ /* 0x000fe200078e3cff */
[----:B------:R-:W-:Y:S04]  /*34120*/  STL [R1+0x3b94], R46 ;  /* 0x003b942e01007387 */ /* 0x000fe80000100800 */
[----:B------:R0:W2:Y:S04]  /*34130*/  @P2 LDG.E.U8 R60, desc[UR38][R4.64] ;  /* 0x00000026043c2981 */ /* 0x0000a8000c1e1100 */
[----:B------:R-:W3:Y:S01]  /*34140*/  LDL R5, [R1+0x1e18] ;  /* 0x001e180001057983 */ /* 0x000ee20000100800 */
[----:B------:R-:W-:Y:S01]  /*34150*/  PRMT R44, RZ, 0x7610, R44 ;  /* 0x00007610ff2c7816 */ /* 0x000fe2000000002c */
[----:B0-----:R-:W-:-:S02]  /*34160*/  @P2 IMAD.MOV.U32 R4, RZ, RZ, R45 ;  /* 0x000000ffff042224 */ /* 0x001fc400078e002d */
[----:B--2---:R-:W-:Y:S01]  /*34170*/  STL [R1+0x3c14], R60 ;  /* 0x003c143c01007387 */ /* 0x004fe20000100800 */
[----:B------:R-:W-:-:S03]  /*34180*/  PRMT R39, RZ, 0x7610, R39 ;  /* 0x00007610ff277816 */ /* 0x000fc60000000027 */
[----:B------:R-:W2:Y:S04]  /*34190*/  LDL R45, [R1+0x1df4] ;  /* 0x001df400012d7983 */ /* 0x000ea80000100800 */
[----:B---3--:R0:W3:Y:S04]  /*341a0*/  @P2 LDG.E.U8 R44, desc[UR38][R4.64] ;  /* 0x00000026042c2981 */ /* 0x0080e8000c1e1100 */
[----:B------:R-:W0:Y:S04]  /*341b0*/  LDL R4, [R1+0x1e10] ;  /* 0x001e100001047983 */ /* 0x000e280000100800 */
[----:B------:R-:W0:Y:S02]  /*341c0*/  LDL R5, [R1+0x1e14] ;  /* 0x001e140001057983 */ /* 0x000e240000100800 */
[----:B0-----:R-:W-:-:S04]  /*341d0*/  @P2 LOP3.LUT R5, R5, R4, RZ, 0x3c, !PT ;  /* 0x0000000405052212 */ /* 0x001fc800078e3cff */
[----:B------:R-:W-:-:S04]  /*341e0*/  @P2 LOP3.LUT R4, R5, R4, RZ, 0x3c, !PT ;  /* 0x0000000405042212 */ /* 0x000fc800078e3cff */
[----:B------:R-:W-:Y:S01]  /*341f0*/  @P2 LOP3.LUT R5, R5, R4, RZ, 0x3c, !PT ;  /* 0x0000000405052212 */ /* 0x000fe200078e3cff */
[----:B---3--:R-:W-:Y:S04]  /*34200*/  STL [R1+0x3c18], R44 ;  /* 0x003c182c01007387 */ /* 0x008fe80000100800 */
[----:B------:R0:W3:Y:S04]  /*34210*/  @P2 LDG.E.U8 R39, desc[UR38][R4.64] ;  /* 0x0000002604272981 */ /* 0x0000e8000c1e1100 */
[----:B------:R-:W0:Y:S04]  /*34220*/  LDL R4, [R1+0x1e08] ;  /* 0x001e080001047983 */ /* 0x000e280000100800 */
[----:B------:R-:W0:Y:S01]  /*34230*/  LDL R5, [R1+0x1e0c] ;  /* 0x001e0c0001057983 */ /* 0x000e220000100800 */
[----:B------:R-:W-:-:S02]  /*34240*/  PRMT R14, RZ, 0x7610, R14 ;  /* 0x00007610ff0e7816 */ /* 0x000fc4000000000e */
[----:B0-----:R-:W-:-:S04]  /*34250*/  @P2 LOP3.LUT R5, R5, R4, RZ, 0x3c, !PT ;  /* 0x0000000405052212 */ /* 0x001fc800078e3cff */
        /* <DEDUP_REMOVED lines=21> */
[----:B------:R-:W-:-:S03]  /*343b0*/  PRMT R11, RZ, 0x7610, R11 ;  /* 0x00007610ff0b7816 */ /* 0x000fc6000000000b */
[----:B--2---:R0:W-:Y:S04]  /*343c0*/  STL [R1+0xd8], R12 ;  /* 0x0000d80c01007387 */ /* 0x0041e80000100800 */
[----:B0-----:R-:W2:Y:S04]  /*343d0*/  LDL.LU R12, [R1+0x3c34] ;  /* 0x003c3400010c7983 */ /* 0x001ea80000300800 */
[----:B------:R-:W2:Y:S01]  /*343e0*/  LDL R5, [R1+0x1df0] ;  /* 0x001df00001057983 */ /* 0x000ea20000100800 */
[----:B------:R-:W-:-:S03]  /*343f0*/  @P2 IMAD.MOV.U32 R4, RZ, RZ, R45 ;  /* 0x000000ffff042224 */ /* 0x000fc600078e002d */
[----:B------:R-:W3:Y:S04]  /*34400*/  LDL R45, [R1+0x1d0c] ;  /* 0x001d0c00012d7983 */ /* 0x000ee80000100800 */
[----:B--2---:R-:W2:Y:S04]  /*34410*/  @P2 LDG.E.U8 R11, desc[UR38][R4.64] ;  /* 0x00000026040b2981 */ /* 0x004ea8000c1e1100 */
        /* <DEDUP_REMOVED lines=26> */
[----:B------:R1:W2:Y:S01]  /*345c0*/  @P0 LDG.E.U8 R46, desc[UR38][R4.64] ;  /* 0x00000026042e0981 */ /* 0x0002a2000c1e1100 */
[----:B------:R-:W-:-:S03]  /*345d0*/  PRMT R9, RZ, 0x7610, R9 ;  /* 0x00007610ff097816 */ /* 0x000fc60000000009 */
[----:B0-----:R-:W2:Y:S04]  /*345e0*/  LDL R60, [R1+0x1cfc] ;  /* 0x001cfc00013c7983 */ /* 0x001ea80000100800 */
[----:B------:R-:W1:Y:S04]  /*345f0*/  LDL R4, [R1+0x1d10] ;  /* 0x001d100001047983 */ /* 0x000e680000100800 */
[----:B------:R-:W1:Y:S02]  /*34600*/  LDL R5, [R1+0x1d14] ;  /* 0x001d140001057983 */ /* 0x000e640000100800 */
[----:B-1----:R-:W-:-:S04]  /*34610*/  @P0 LOP3.LUT R5, R5, R4, RZ, 0x3c, !PT ;  /* 0x0000000405050212 */ /* 0x002fc800078e3cff */
[----:B------:R-:W-:-:S04]  /*34620*/  @P0 LOP3.LUT R4, R5, R4, RZ, 0x3c, !PT ;  /* 0x0000000405040212 */ /* 0x000fc800078e3cff */
[----:B------:R-:W-:-:S05]  /*34630*/  @P0 LOP3.LUT R5, R5, R4, RZ, 0x3c, !PT ;  /* 0x0000000405050212 */ /* 0x000fca00078e3cff */
[----:B------:R-:W3:Y:S04]  /*34640*/  @P0 LDG.E.U8 R9, desc[UR38][R4.64] ;  /* 0x0000002604090981 */ /* 0x000ee8000c1e1100 */
[----:B--2---:R0:W-:Y:S04]  /*34650*/  STL [R1+0xb8], R46 ;  /* 0x0000b82e01007387 */ /* 0x0041e80000100800 */
[----:B0-----:R-:W2:Y:S04]  /*34660*/  LDL R46, [R1+0x1cf4] ;  /* 0x001cf400012e7983 */ /* 0x001ea80000100800 */
[----:B---3--:R0:W-:Y:S04]  /*34670*/  STL [R1+0xb4], R9 ;  /* 0x0000b40901007387 */ /* 0x0081e80000100800 */
[----:B0-----:R-:W3:Y:S04]  /*34680*/  LDL.LU R9, [R1+0x3c28] ;  /* 0x003c280001097983 */ /* 0x001ee80000300800 */
[----:B------:R-:W2:Y:S01]  /*34690*/  LDL R5, [R1+0x1d08] ;  /* 0x001d080001057983 */ /* 0x000ea20000100800 */
[----:B------:R-:W-:Y:S01]  /*346a0*/  PRMT R44, RZ, 0x7610, R44 ;  /* 0x00007610ff2c7816 */ /* 0x000fe2000000002c */
[----:B------:R-:W-:Y:S01]  /*346b0*/  @P0 IMAD.MOV.U32 R4, RZ, RZ, R45 ;  /* 0x000000ffff040224 */ /* 0x000fe200078e002d */
[----:B------:R-:W-:Y:S01]  /*346c0*/  PRMT R8, RZ, 0x7610, R8 ;  /* 0x00007610ff087816 */ /* 0x000fe20000000008 */
[----:B------:R-:W3:Y:S04]  /*346d0*/  LDL R45, [R1+0x1e58] ;  /* 0x001e5800012d7983 */ /* 0x000ee80000100800 */
[----:B--2---:R0:W2:Y:S04]  /*346e0*/  @P0 LDG.E.U8 R44, desc[UR38][R4.64] ;  /* 0x00000026042c0981 */ /* 0x0040a8000c1e1100 */
[----:B------:R-:W0:Y:S04]  /*346f0*/  LDL R4, [R1+0x1d00] ;  /* 0x001d000001047983 */ /* 0x000e280000100800 */
[----:B------:R-:W0:Y:S02]  /*34700*/  LDL R5, [R1+0x1d04] ;  /* 0x001d040001057983 */ /* 0x000e240000100800 */
[----:B0-----:R-:W-:-:S04]  /*34710*/  @P0 LOP3.LUT R5, R5, R4, RZ, 0x3c, !PT ;  /* 0x0000000405050212 */ /* 0x001fc800078e3cff */
        /* <DEDUP_REMOVED lines=9> */
[----:B------:R-:W-:-:S02]  /*347b0*/  @P0 IMAD.MOV.U32 R4, RZ, RZ, R60 ;  /* 0x000000ffff040224 */ /* 0x000fc400078e003c */
[----:B------:R-:W3:Y:S04]  /*347c0*/  LDL R60, [R1+0x1e54] ;  /* 0x001e5400013c7983 */ /* 0x000ee80000100800 */
[----:B--2---:R-:W2:Y:S01]  /*347d0*/  @P0 LDG.E.U8 R7, desc[UR38][R4.64] ;  /* 0x0000002604070981 */ /* 0x004ea2000c1e1100 */
[----:B------:R-:W-:-:S03]  /*347e0*/  PRMT R3, RZ, 0x7610, R3 ;  /* 0x00007610ff037816 */ /* 0x000fc60000000003 */
[----:B--2---:R0:W-:Y:S04]  /*347f0*/  STL [R1+0x88], R7 ;  /* 0x0000880701007387 */ /* 0x0041e80000100800 */
[----:B0-----:R-:W2:Y:S04]  /*34800*/  LDL.LU R7, [R1+0x3c20] ;  /* 0x003c200001077983 */ /* 0x001ea80000300800 */
[----:B------:R-:W2:Y:S01]  /*34810*/  LDL R5, [R1+0x1cf0] ;  /* 0x001cf00001057983 */ /* 0x000ea20000100800 */
[----:B------:R-:W-:Y:S01]  /*34820*/  @P0 IMAD.MOV.U32 R4, RZ, RZ, R46 ;  /* 0x000000ffff040224 */ /* 0x000fe200078e002e */
[----:B------:R-:W-:-:S02]  /*34830*/  PRMT R6, RZ, 0x7610, R6 ;  /* 0x00007610ff067816 */ /* 0x000fc40000000006 */
        /* <DEDUP_REMOVED lines=8> */
[----:B------:R0:W3:Y:S04]  /*348c0*/  @P0 LDG.E.U8 R6, desc[UR38][R4.64] ;  /* 0x0000002604060981 */ /* 0x0000e8000c1e1100 */
[----:B--2---:R1:W-:Y:S01]  /*348d0*/  STL [R1+0x84], R3 ;  /* 0x0000840301007387 */ /* 0x0043e20000100800 */
[----:B0-----:R-:W-:Y:S02]  /*348e0*/  @P1 IMAD.MOV.U32 R4, RZ, RZ, R44 ;  /* 0x000000ffff041224 */ /* 0x001fe400078e002c */
[----:B------:R-:W-:Y:S01]  /*348f0*/  @P1 IMAD.MOV.U32 R5, RZ, RZ, R45 ;  /* 0x000000ffff051224 */ /* 0x000fe200078e002d */
[----:B-1----:R-:W2:Y:S04]  /*34900*/  LDL R3, [R1+0x1e4c] ;  /* 0x001e4c0001037983 */ /* 0x002ea80000100800 */
[----:B------:R0:W2:Y:S04]  /*34910*/  @P1 LDG.E.U8 R47, desc[UR38][R4.64] ;  /* 0x00000026042f1981 */ /* 0x0000a8000c1e1100 */
[----:B---3--:R1:W-:Y:S04]  /*34920*/  STL [R1+0x80], R6 ;  /* 0x0000800601007387 */ /* 0x0083e80000100800 */
[----:B-1----:R-:W3:Y:S04]  /*34930*/  LDL.LU R6, [R1+0x3c1c] ;  /* 0x003c1c0001067983 */ /* 0x002ee80000300800 */
[----:B------:R-:W3:Y:S04]  /*34940*/  LDL R5, [R1+0x1e50] ;  /* 0x001e500001057983 */ /* 0x000ee80000100800 */
[----:B------:R-:W4:Y:S04]  /*34950*/  LDL R45, [R1+0x1e40] ;  /* 0x001e4000012d7983 */ /* 0x000f280000100800 */
[----:B------:R-:W4:Y:S01]  /*34960*/  LDL R44, [R1+0x1e44] ;  /* 0x001e4400012c7983 */ /* 0x000f220000100800 */
[----:B------:R-:W-:Y:S01]  /*34970*/  PRMT R52, RZ, 0x7610, R52 ;  /* 0x00007610ff347816 */ /* 0x000fe20000000034 */
[----:B0-----:R-:W-:Y:S01]  /*34980*/  @P1 IMAD.MOV.U32 R4, RZ, RZ, R60 ;  /* 0x000000ffff041224 */ /* 0x001fe200078e003c */
[----:B------:R-:W-:-:S02]  /*34990*/  PRMT R53, RZ, 0x7610, R53 ;  /* 0x00007610ff357816 */ /* 0x000fc40000000035 */
[----:B------:R-:W-:Y:S01]  /*349a0*/  PRMT R54, RZ, 0x7610, R54 ;  /* 0x00007610ff367816 */ /* 0x000fe20000000036 */
[----:B--2---:R0:W-:Y:S04]  /*349b0*/  STL [R1+0x3b98], R47 ;  /* 0x003b982f01007387 */ /* 0x0041e80000100800 */
[----:B------:R-:W2:Y:S04]  /*349c0*/  LDL R60, [R1+0x1e38] ;  /* 0x001e3800013c7983 */ /* 0x000ea80000100800 */
[----:B0-----:R-:W2:Y:S04]  /*349d0*/  LDL R47, [R1+0x1e3c] ;  /* 0x001e3c00012f7983 */ /* 0x001ea80000100800 */
[----:B---3--:R0:W3:Y:S02]  /*349e0*/  @P1 LDG.E.U8 R52, desc[UR38][R4.64] ;  /* 0x0000002604341981 */ /* 0x0080e4000c1e1100 */
[----:B0-----:R-:W-:-:S02]  /*349f0*/  @P1 IMAD.MOV.U32 R4, RZ, RZ, R3 ;  /* 0x000000ffff041224 */ /* 0x001fc400078e0003 */
[----:B------:R-:W-:-:S05]  /*34a00*/  @P1 IMAD.MOV.U32 R5, RZ, RZ, R46 ;  /* 0x000000ffff051224 */ /* 0x000fca00078e002e */
[----:B------:R4:W3:Y:S02]  /*34a10*/  @P1 LDG.E.U8 R53, desc[UR38][R4.64] ;  /* 0x0000002604351981 */ /* 0x0008e4000c1e1100 */
[----:B----4-:R-:W-:Y:S02]  /*34a20*/  @P1 IMAD.MOV.U32 R4, RZ, RZ, R44 ;  /* 0x000000ffff041224 */ /* 0x010fe400078e002c */
[----:B------:R-:W-:-:S05]  /*34a30*/  @P1 IMAD.MOV.U32 R5, RZ, RZ, R45 ;  /* 0x000000ffff051224 */ /* 0x000fca00078e002d */
[----:B------:R2:W4:Y:S02]  /*34a40*/  @P1 LDG.E.U8 R54, desc[UR38][R4.64] ;  /* 0x0000002604361981 */ /* 0x000524000c1e1100 */
[----:B--2---:R-:W-:Y:S02]  /*34a50*/  @P1 IMAD.MOV.U32 R4, RZ, RZ, R47 ;  /* 0x000000ffff041224 */ /* 0x004fe400078e002f */
[----:B---3--:R-:W-:Y:S04]  /*34a60*/  STL [R1+0x3b9c], R52 ;  /* 0x003b9c3401007387 */ /* 0x008fe80000100800 */
[----:B------:R-:W2:Y:S04]  /*34a70*/  LDL R46, [R1+0x1e30] ;  /* 0x001e3000012e7983 */ /* 0x000ea80000100800 */
[----:B------:R-:W3:Y:S04]  /*34a80*/  LDL R3, [R1+0x1e34] ;  /* 0x001e340001037983 */ /* 0x000ee80000100800 */
[----:B------:R0:W-:Y:S04]  /*34a90*/  STL [R1+0x3ba0], R53 ;  /* 0x003ba03501007387 */ /* 0x0001e80000100800 */
[----:B------:R-:W3:Y:S04]  /*34aa0*/  LDL R45, [R1+0x1e28] ;  /* 0x001e2800012d7983 */ /* 0x000ee80000100800 */
[----:B------:R-:W3:Y:S04]  /*34ab0*/  LDL R44, [R1+0x1e2c] ;  /* 0x001e2c00012c7983 */ /* 0x000ee80000100800 */
[----:B----4-:R1:W-:Y:S04]  /*34ac0*/  STL [R1+0x3ba4], R54 ;  /* 0x003ba43601007387 */ /* 0x0103e80000100800 */
[----:B0-----:R-:W4:Y:S04]  /*34ad0*/  LDL R53, [R1+0x1de4] ;  /* 0x001de40001357983 */ /* 0x001f280000100800 */
[----:B------:R-:W4:Y:S04]  /*34ae0*/  LDL R52, [R1+0x1dd8] ;  /* 0x001dd80001347983 */ /* 0x000f280000100800 */
[----:B------:R-:W4:Y:S04]  /*34af0*/  LDL R47, [R1+0x1ddc] ;  /* 0x001ddc00012f7983 */ /* 0x000f280000100800 */
[----:B-1----:R-:W4:Y:S01]  /*34b00*/  LDL R54, [R1+0x1de0] ;  /* 0x001de00001367983 */ /* 0x002f220000100800 */
[----:B------:R-:W-:Y:S01]  /*34b10*/  PRMT R55, RZ, 0x7610, R55 ;  /* 0x00007610ff377816 */ /* 0x000fe20000000037 */
[----:B------:R-:W-:Y:S01]  /*34b20*/  @P1 IMAD.MOV.U32 R5, RZ, RZ, R60 ;  /* 0x000000ffff051224 */ /* 0x000fe200078e003c */
[----:B------:R-:W-:-:S02]  /*34b30*/  ISETP.GT.AND P0, PT, R2, 0x39, PT ;  /* 0x000000390200780c */ /* 0x000fc40003f04270 */
[----:B------:R-:W-:Y:S02]  /*34b40*/  PRMT R0, RZ, 0x7610, R0 ;  /* 0x00007610ff007816 */ /* 0x000fe40000000000 */
[----:B------:R2:W4:Y:S01]  /*34b50*/  @P1 LDG.E.U8 R55, desc[UR38][R4.64] ;  /* 0x0000002604371981 */ /* 0x000522000c1e1100 */
[----:B------:R-:W-:Y:S02]  /*34b60*/  PRMT R38, RZ, 0x7610, R38 ;  /* 0x00007610ff267816 */ /* 0x000fe40000000026 */
[----:B------:R-:W-:Y:S02]  /*34b70*/  PRMT R43, RZ, 0x7610, R43 ;  /* 0x00007610ff2b7816 */ /* 0x000fe4000000002b */
[----:B------:R-:W-:Y:S01]  /*34b80*/  PRMT R42, RZ, 0x7610, R42 ;  /* 0x00007610ff2a7816 */ /* 0x000fe2000000002a */
[----:B--2---:R-:W-:Y:S02]  /*34b90*/  @P1 IMAD.MOV.U32 R5, RZ, RZ, R46 ;  /* 0x000000ffff051224 */ /* 0x004fe400078e002e */
[----:B---3--:R-:W-:-:S05]  /*34ba0*/  @P1 IMAD.MOV.U32 R4, RZ, RZ, R3 ;  /* 0x000000ffff041224 */ /* 0x008fca00078e0003 */
[----:B------:R0:W2:Y:S02]  /*34bb0*/  @P1 LDG.E.U8 R0, desc[UR38][R4.64] ;  /* 0x0000002604001981 */ /* 0x0000a4000c1e1100 */
[----:B0-----:R-:W-:Y:S02]  /*34bc0*/  @P1 IMAD.MOV.U32 R5, RZ, RZ, R45 ;  /* 0x000000ffff051224 */ /* 0x001fe400078e002d */
[----:B------:R-:W-:-:S05]  /*34bd0*/  @P1 IMAD.MOV.U32 R4, RZ, RZ, R44 ;  /* 0x000000ffff041224 */ /* 0x000fca00078e002c */
[----:B------:R4:W3:Y:S02]  /*34be0*/  @P1 LDG.E.U8 R38, desc[UR38][R4.64] ;  /* 0x0000002604261981 */ /* 0x0008e4000c1e1100 */
[----:B----4-:R-:W-:Y:S02]  /*34bf0*/  @P0 IMAD.MOV.U32 R4, RZ, RZ, R53 ;  /* 0x000000ffff040224 */ /* 0x010fe400078e0035 */
[----:B------:R-:W-:-:S05]  /*34c00*/  @P0 IMAD.MOV.U32 R5, RZ, RZ, R54 ;  /* 0x000000ffff050224 */ /* 0x000fca00078e0036 */
[----:B------:R0:W4:Y:S02]  /*34c10*/  @P0 LDG.E.U8 R43, desc[UR38][R4.64] ;  /* 0x00000026042b0981 */ /* 0x000124000c1e1100 */
[----:B0-----:R-:W-:Y:S02]  /*34c20*/  @P0 IMAD.MOV.U32 R4, RZ, RZ, R47 ;  /* 0x000000ffff040224 */ /* 0x001fe400078e002f */
[----:B------:R-:W-:-:S05]  /*34c30*/  @P0 IMAD.MOV.U32 R5, RZ, RZ, R52 ;  /* 0x000000ffff050224 */ /* 0x000fca00078e0034 */
[----:B------:R-:W4:Y:S04]  /*34c40*/  @P0 LDG.E.U8 R42, desc[UR38][R4.64] ;  /* 0x00000026042a0981 */ /* 0x000f28000c1e1100 */
[----:B------:R-:W-:Y:S04]  /*34c50*/  STL [R1+0x3ba8], R55 ;  /* 0x003ba83701007387 */ /* 0x000fe80000100800 */
[----:B------:R-:W4:Y:S04]  /*34c60*/  LDL R46, [R1+0x1dd0] ;  /* 0x001dd000012e7983 */ /* 0x000f280000100800 */
[----:B------:R-:W4:Y:S04]  /*34c70*/  LDL R3, [R1+0x1dd4] ;  /* 0x001dd40001037983 */ /* 0x000f280000100800 */
[----:B--2---:R-:W-:Y:S04]  /*34c80*/  STL [R1+0x3bac], R0 ;  /* 0x003bac0001007387 */ /* 0x004fe80000100800 */
[----:B------:R-:W2:Y:S04]  /*34c90*/  LDL R45, [R1+0x1dc8] ;  /* 0x001dc800012d7983 */ /* 0x000ea80000100800 */
[----:B------:R-:W2:Y:S04]  /*34ca0*/  LDL R44, [R1+0x1dcc] ;  /* 0x001dcc00012c7983 */ /* 0x000ea80000100800 */
[----:B---3--:R0:W-:Y:S04]  /*34cb0*/  STL [R1+0x3bb0], R38 ;  /* 0x003bb02601007387 */ /* 0x0081e80000100800 */
[----:B----4-:R1:W-:Y:S04]  /*34cc0*/  STL [R1+0x3c00], R43 ;  /* 0x003c002b01007387 */ /* 0x0103e80000100800 */
[----:B------:R3:W-:Y:S04]  /*34cd0*/  STL [R1+0x3c04], R42 ;  /* 0x003c042a01007387 */ /* 0x0007e80000100800 */
[----:B------:R-:W4:Y:S04]  /*34ce0*/  LDL R52, [R1+0x1dc0] ;  /* 0x001dc00001347983 */ /* 0x000f280000100800 */
[----:B------:R-:W3:Y:S01]  /*34cf0*/  LDL R47, [R1+0x1dc4] ;  /* 0x001dc400012f7983 */ /* 0x000ee20000100800 */
[----:B------:R-:W-:Y:S01]  /*34d00*/  PRMT R41, RZ, 0x7610, R41 ;  /* 0x00007610ff297816 */ /* 0x000fe20000000029 */
[----:B------:R-:W-:-:S02]  /*34d10*/  @P0 IMAD.MOV.U32 R4, RZ, RZ, R3 ;  /* 0x000000ffff040224 */ /* 0x000fc400078e0003 */
[----:B------:R-:W-:Y:S01]  /*34d20*/  @P0 IMAD.MOV.U32 R5, RZ, RZ, R46 ;  /* 0x000000ffff050224 */ /* 0x000fe200078e002e */
[----:B------:R-:W-:Y:S02]  /*34d30*/  PRMT R40, RZ, 0x7610, R40 ;  /* 0x00007610ff287816 */ /* 0x000fe40000000028 */
[----:B0-----:R-:W-:Y:S01]  /*34d40*/  PRMT R38, RZ, 0x7610, R38 ;  /* 0x00007610ff267816 */ /* 0x001fe20000000026 */
[----:B------:R-:W3:Y:S04]  /*34d50*/  LDL R3, [R1+0x1db8] ;  /* 0x001db80001037983 */ /* 0x000ee80000100800 */
[----:B------:R2:W3:Y:S04]  /*34d60*/  @P0 LDG.E.U8 R41, desc[UR38][R4.64] ;  /* 0x0000002604290981 */ /* 0x0004e8000c1e1100 */
[----:B------:R-:W3:Y:S01]  /*34d70*/  LDL R0, [R1+0x1dbc] ;  /* 0x001dbc0001007983 */ /* 0x000ee20000100800 */
[----:B--2---:R-:W-:-:S02]  /*34d80*/  @P0 IMAD.MOV.U32 R5, RZ, RZ, R45 ;  /* 0x000000ffff050224 */ /* 0x004fc400078e002d */
[----:B------:R-:W-:-:S05]  /*34d90*/  @P0 IMAD.MOV.U32 R4, RZ, RZ, R44 ;  /* 0x000000ffff040224 */ /* 0x000fca00078e002c */
[----:B------:R4:W2:Y:S02]  /*34da0*/  @P0 LDG.E.U8 R40, desc[UR38][R4.64] ;  /* 0x0000002604280981 */ /* 0x0008a4000c1e1100 */
[----:B----4-:R-:W-:Y:S02]  /*34db0*/  @P0 IMAD.MOV.U32 R5, RZ, RZ, R52 ;  /* 0x000000ffff050224 */ /* 0x010fe400078e0034 */
[----:B---3--:R-:W-:-:S05]  /*34dc0*/  @P0 IMAD.MOV.U32 R4, RZ, RZ, R47 ;  /* 0x000000ffff040224 */ /* 0x008fca00078e002f */
[----:B------:R0:W3:Y:S04]  /*34dd0*/  @P0 LDG.E.U8 R38, desc[UR38][R4.64] ;  /* 0x0000002604260981 */ /* 0x0000e8000c1e1100 */
[----:B------:R4:W-:Y:S04]  /*34de0*/  STL [R1+0x3c08], R41 ;  /* 0x003c082901007387 */ /* 0x0009e80000100800 */
[----:B------:R-:W3:Y:S04]  /*34df0*/  LDL R46, [R1+0x1db0] ;  /* 0x001db000012e7983 */ /* 0x000ee80000100800 */
[----:B------:R-:W3:Y:S04]  /*34e00*/  LDL R45, [R1+0x1db4] ;  /* 0x001db400012d7983 */ /* 0x000ee80000100800 */
[----:B------:R-:W3:Y:S04]  /*34e10*/  LDL R44, [R1+0x1da8] ;  /* 0x001da800012c7983 */ /* 0x000ee80000100800 */
[----:B-1----:R-:W3:Y:S04]  /*34e20*/  LDL R43, [R1+0x1dac] ;  /* 0x001dac00012b7983 */ /* 0x002ee80000100800 */
[----:B------:R-:W3:Y:S04]  /*34e30*/  LDL R42, [R1+0x1da0] ;  /* 0x001da000012a7983 */ /* 0x000ee80000100800 */
[----:B----4-:R-:W4:Y:S01]  /*34e40*/  LDL R41, [R1+0x1da4] ;  /* 0x001da40001297983 */ /* 0x010f220000100800 */
[----:B0-----:R-:W-:-:S03]  /*34e50*/  @P0 IMAD.MOV.U32 R5, RZ, RZ, R3 ;  /* 0x000000ffff050224 */ /* 0x001fc600078e0003 */
[----:B--2---:R0:W-:Y:S04]  /*34e60*/  STL [R1+0x3c0c], R40 ;  /* 0x003c0c2801007387 */ /* 0x0041e80000100800 */
[----:B---3--:R1:W-:Y:S04]  /*34e70*/  STL [R1+0x3c10], R38 ;  /* 0x003c102601007387 */ /* 0x0083e80000100800 */
[----:B------:R-:W2:Y:S01]  /*34e80*/  LDL R3, [R1+0x1d98] ;  /* 0x001d980001037983 */ /* 0x000ea20000100800 */
[----:B------:R-:W-:Y:S01]  /*34e90*/  PRMT R61, RZ, 0x7610, R61 ;  /* 0x00007610ff3d7816 */ /* 0x000fe2000000003d */
[----:B------:R-:W-:Y:S01]  /*34ea0*/  @P0 IMAD.MOV.U32 R4, RZ, RZ, R0 ;  /* 0x000000ffff040224 */ /* 0x000fe200078e0000 */
[----:B------:R-:W-:Y:S01]  /*34eb0*/  ISETP.GT.AND P1, PT, R2, 0x3a, PT ;  /* 0x0000003a0200780c */ /* 0x000fe20003f24270 */
[----:B------:R-:W3:Y:S01]  /*34ec0*/  LDL R0, [R1+0x1d9c] ;  /* 0x001d9c0001007983 */ /* 0x000ee20000100800 */
[----:B------:R-:W-:-:S03]  /*34ed0*/  PRMT R59, RZ, 0x7610, R59 ;  /* 0x00007610ff3b7816 */ /* 0x000fc6000000003b */
[----:B------:R0:W3:Y:S04]  /*34ee0*/  @P0 LDG.E.U8 R61, desc[UR38][R4.64] ;  /* 0x00000026043d0981 */ /* 0x0000e8000c1e1100 */
[----:B------:R-:W3:Y:S04]  /*34ef0*/  LDL R52, [R1+0x1d90] ;  /* 0x001d900001347983 */ /* 0x000ee80000100800 */
[----:B------:R-:W3:Y:S01]  /*34f00*/  LDL R47, [R1+0x1d94] ;  /* 0x001d9400012f7983 */ /* 0x000ee20000100800 */
[----:B------:R-:W-:Y:S02]  /*34f10*/  PRMT R58, RZ, 0x7610, R58 ;  /* 0x00007610ff3a7816 */ /* 0x000fe4000000003a */
[----:B------:R-:W-:Y:S01]  /*34f20*/  PRMT R57, RZ, 0x7610, R57 ;  /* 0x00007610ff397816 */ /* 0x000fe20000000039 */
[----:B0-----:R-:W3:Y:S01]  /*34f30*/  LDL R40, [R1+0x1d78] ;  /* 0x001d780001287983 */ /* 0x001ee20000100800 */
[----:B------:R-:W-:-:S02]  /*34f40*/  PRMT R56, RZ, 0x7610, R56 ;  /* 0x00007610ff387816 */ /* 0x000fc40000000038 */
[----:B------:R-:W-:Y:S02]  /*34f50*/  PRMT R51, RZ, 0x7610, R51 ;  /* 0x00007610ff337816 */ /* 0x000fe40000000033 */
[----:B------:R-:W-:Y:S02]  /*34f60*/  PRMT R50, RZ, 0x7610, R50 ;  /* 0x00007610ff327816 */ /* 0x000fe40000000032 */
[----:B------:R-:W-:Y:S01]  /*34f70*/  PRMT R49, RZ, 0x7610, R49 ;  /* 0x00007610ff317816 */ /* 0x000fe20000000031 */
[----:B------:R-:W-:Y:S02]  /*34f80*/  @P0 IMAD.MOV.U32 R4, RZ, RZ, R45 ;  /* 0x000000ffff040224 */ /* 0x000fe400078e002d */
[----:B------:R-:W-:Y:S01]  /*34f90*/  @P0 IMAD.MOV.U32 R5, RZ, RZ, R46 ;  /* 0x000000ffff050224 */ /* 0x000fe200078e002e */
[----:B------:R-:W3:Y:S04]  /*34fa0*/  LDL R45, [R1+0x1d8c] ;  /* 0x001d8c00012d7983 */ /* 0x000ee80000100800 */
[----:B------:R-:W3:Y:S04]  /*34fb0*/  LDL R46, [R1+0x1d88] ;  /* 0x001d8800012e7983 */ /* 0x000ee80000100800 */
[----:B------:R0:W3:Y:S04]  /*34fc0*/  @P0 LDG.E.U8 R59, desc[UR38][R4.64] ;  /* 0x00000026043b0981 */ /* 0x0000e8000c1e1100 */
[----:B-1----:R-:W3:Y:S01]  /*34fd0*/  LDL R38, [R1+0x1d68] ;  /* 0x001d680001267983 */ /* 0x002ee20000100800 */
[----:B0-----:R-:W-:-:S02]  /*34fe0*/  @P0 IMAD.MOV.U32 R4, RZ, RZ, R43 ;  /* 0x000000ffff040224 */ /* 0x001fc400078e002b */
[----:B------:R-:W-:Y:S01]  /*34ff0*/  @P0 IMAD.MOV.U32 R5, RZ, RZ, R44 ;  /* 0x000000ffff050224 */ /* 0x000fe200078e002c */
[----:B------:R-:W3:Y:S04]  /*35000*/  LDL R43, [R1+0x1d84] ;  /* 0x001d8400012b7983 */ /* 0x000ee80000100800 */
[----:B------:R-:W3:Y:S04]  /*35010*/  LDL R44, [R1+0x1d80] ;  /* 0x001d8000012c7983 */ /* 0x000ee80000100800 */
[----:B------:R4:W3:Y:S02]  /*35020*/  @P0 LDG.E.U8 R58, desc[UR38][R4.64] ;  /* 0x00000026043a0981 */ /* 0x0008e4000c1e1100 */
[----:B----4-:R-:W-:-:S02]  /*35030*/  @P1 IMAD.MOV.U32 R4, RZ, RZ, R41 ;  /* 0x000000ffff041224 */ /* 0x010fc400078e0029 */
[----:B------:R-:W-:Y:S01]  /*35040*/  @P1 IMAD.MOV.U32 R5, RZ, RZ, R42 ;  /* 0x000000ffff051224 */ /* 0x000fe200078e002a */
[----:B------:R-:W4:Y:S04]  /*35050*/  LDL R41, [R1+0x1d74] ;  /* 0x001d740001297983 */ /* 0x000f280000100800 */
[----:B------:R-:W4:Y:S04]  /*35060*/  LDL R42, [R1+0x1d70] ;  /* 0x001d7000012a7983 */ /* 0x000f280000100800 */
[----:B------:R2:W4:Y:S02]  /*35070*/  @P1 LDG.E.U8 R57, desc[UR38][R4.64] ;  /* 0x0000002604391981 */ /* 0x000524000c1e1100 */
[----:B--2---:R-:W-:-:S02]  /*35080*/  @P1 IMAD.MOV.U32 R5, RZ, RZ, R3 ;  /* 0x000000ffff051224 */ /* 0x004fc400078e0003 */
[----:B------:R-:W2:Y:S01]  /*35090*/  LDL R3, [R1+0x1d7c] ;  /* 0x001d7c0001037983 */ /* 0x000ea20000100800 */
[----:B---3--:R-:W-:-:S03]  /*350a0*/  @P1 IMAD.MOV.U32 R4, RZ, RZ, R0 ;  /* 0x000000ffff041224 */ /* 0x008fc600078e0000 */
[----:B------:R-:W3:Y:S04]  /*350b0*/  LDL R0, [R1+0x1d6c] ;  /* 0x001d6c0001007983 */ /* 0x000ee80000100800 */
[----:B------:R0:W3:Y:S02]  /*350c0*/  @P1 LDG.E.U8 R56, desc[UR38][R4.64] ;  /* 0x0000002604381981 */ /* 0x0000e4000c1e1100 */
[----:B0-----:R-:W-:Y:S02]  /*350d0*/  @P1 IMAD.MOV.U32 R4, RZ, RZ, R47 ;  /* 0x000000ffff041224 */ /* 0x001fe400078e002f */
[----:B------:R-:W-:-:S05]  /*350e0*/  @P1 IMAD.MOV.U32 R5, RZ, RZ, R52 ;  /* 0x000000ffff051224 */ /* 0x000fca00078e0034 */
[----:B------:R0:W3:Y:S02]  /*350f0*/  @P1 LDG.E.U8 R51, desc[UR38][R4.64] ;  /* 0x0000002604331981 */ /* 0x0000e4000c1e1100 */
[----:B0-----:R-:W-:Y:S02]  /*35100*/  @P1 IMAD.MOV.U32 R4, RZ, RZ, R45 ;  /* 0x000000ffff041224 */ /* 0x001fe400078e002d */
[----:B------:R-:W-:-:S05]  /*35110*/  @P1 IMAD.MOV.U32 R5, RZ, RZ, R46 ;  /* 0x000000ffff051224 */ /* 0x000fca00078e002e */
[----:B------:R0:W3:Y:S02]  /*35120*/  @P1 LDG.E.U8 R50, desc[UR38][R4.64] ;  /* 0x0000002604321981 */ /* 0x0000e4000c1e1100 */
[----:B0-----:R-:W-:Y:S02]  /*35130*/  @P1 IMAD.MOV.U32 R4, RZ, RZ, R43 ;  /* 0x000000ffff041224 */ /* 0x001fe400078e002b */
[----:B------:R-:W-:Y:S01]  /*35140*/  @P1 IMAD.MOV.U32 R5, RZ, RZ, R44 ;  /* 0x000000ffff051224 */ /* 0x000fe200078e002c */
[----:B------:R-:W0:Y:S01]  /*35150*/  S2R R45, SR_TID.X ;  /* 0x00000000002d7919 */ /* 0x000e220000002100 */
[----:B------:R-:W-:Y:S02]  /*35160*/  PRMT R48, RZ, 0x7610, R48 ;  /* 0x00007610ff307816 */ /* 0x000fe40000000030 */
[----:B------:R-:W-:Y:S02]  /*35170*/  PRMT R37, RZ, 0x7610, R37 ;  /* 0x00007610ff257816 */ /* 0x000fe40000000025 */
[----:B------:R-:W-:Y:S01]  /*35180*/  ISETP.GT.AND P0, PT, R2, 0x3b, PT ;  /* 0x0000003b0200780c */ /* 0x000fe20003f04270 */
[----:B------:R1:W3:Y:S04]  /*35190*/  @P1 LDG.E.U8 R49, desc[UR38][R4.64] ;  /* 0x0000002604311981 */ /* 0x0002e8000c1e1100 */
[----:B------:R-:W3:Y:S01]  /*351a0*/  LDL R43, [R1+0x1d58] ;  /* 0x001d5800012b7983 */ /* 0x000ee20000100800 */
[----:B-1----:R-:W-:-:S03]  /*351b0*/  @P1 IMAD.MOV.U32 R5, RZ, RZ, R40 ;  /* 0x000000ffff051224 */ /* 0x002fc600078e0028 */
[----:B------:R-:W3:Y:S01]  /*351c0*/  LDL R40, [R1+0x1d60] ;  /* 0x001d600001287983 */ /* 0x000ee20000100800 */
[----:B--2---:R-:W-:-:S03]  /*351d0*/  @P1 IMAD.MOV.U32 R4, RZ, RZ, R3 ;  /* 0x000000ffff041224 */ /* 0x004fc600078e0003 */
[----:B------:R-:W2:Y:S04]  /*351e0*/  LDL R3, [R1+0x1d64] ;  /* 0x001d640001037983 */ /* 0x000ea80000100800 */
[----:B------:R4:W2:Y:S01]  /*351f0*/  @P1 LDG.E.U8 R48, desc[UR38][R4.64] ;  /* 0x0000002604301981 */ /* 0x0008a2000c1e1100 */
[----:B0-----:R-:W-:Y:S02]  /*35200*/  LOP3.LUT R46, R45, 0x1f, RZ, 0xc0, !PT ;  /* 0x0000001f2d2e7812 */ /* 0x001fe400078ec0ff */
[----:B------:R-:W-:Y:S01]  /*35210*/  PRMT R36, RZ, 0x7610, R36 ;  /* 0x00007610ff247816 */ /* 0x000fe20000000024 */
[----:B----4-:R-:W-:Y:S02]  /*35220*/  @P1 IMAD.MOV.U32 R4, RZ, RZ, R41 ;  /* 0x000000ffff041224 */ /* 0x010fe400078e0029 */
[----:B------:R-:W-:Y:S01]  /*35230*/  @P1 IMAD.MOV.U32 R5, RZ, RZ, R42 ;  /* 0x000000ffff051224 */ /* 0x000fe200078e002a */
[----:B------:R-:W-:Y:S01]  /*35240*/  LOP3.LUT R44, R46, 0x20, RZ, 0xfc, !PT ;  /* 0x000000202e2c7812 */ /* 0x000fe200078efcff */
[----:B------:R-:W4:Y:S04]  /*35250*/  LDL R42, [R1+0x1d5c] ;  /* 0x001d5c00012a7983 */ /* 0x000f280000100800 */
[----:B------:R3:W4:Y:S04]  /*35260*/  @P1 LDG.E.U8 R37, desc[UR38][R4.64] ;  /* 0x0000002604251981 */ /* 0x000728000c1e1100 */
[----:B------:R-:W4:Y:S01]  /*35270*/  LDL R41, [R1+0x1d50] ;  /* 0x001d500001297983 */ /* 0x000f220000100800 */
[----:B------:R-:W-:-:S02]  /*35280*/  ISETP.GT.AND P2, PT, R2, 0x3e, PT ;  /* 0x0000003e0200780c */ /* 0x000fc40003f44270 */
[----:B------:R-:W-:Y:S02]  /*35290*/  ISETP.GT.AND P3, PT, R2, 0x3f, PT ;  /* 0x0000003f0200780c */ /* 0x000fe40003f64270 */
[----:B------:R-:W-:Y:S02]  /*352a0*/  ISETP.GE.AND P5, PT, R44, R2, PT ;  /* 0x000000022c00720c */ /* 0x000fe40003fa6270 */
[----:B------:R-:W-:Y:S01]  /*352b0*/  PRMT R35, RZ, 0x7610, R35 ;  /* 0x00007610ff237816 */ /* 0x000fe20000000023 */
[----:B------:R-:W4:Y:S01]  /*352c0*/  LDL R44, [R1+0x1d48] ;  /* 0x001d4800012c7983 */ /* 0x000f220000100800 */
[----:B---3--:R-:W-:Y:S02]  /*352d0*/  @P1 IMAD.MOV.U32 R4, RZ, RZ, R0 ;  /* 0x000000ffff041224 */ /* 0x008fe400078e0000 */
[----:B------:R-:W-:Y:S01]  /*352e0*/  @P1 IMAD.MOV.U32 R5, RZ, RZ, R38 ;  /* 0x000000ffff051224 */ /* 0x000fe200078e0026 */
[----:B------:R-:W-:Y:S01]  /*352f0*/  LOP3.LUT R0, R45, 0x1f, RZ, 0xc0, !PT ;  /* 0x0000001f2d007812 */ /* 0x000fe200078ec0ff */
[----:B------:R-:W3:Y:S04]  /*35300*/  LDL R38, [R1+0x1d54] ;  /* 0x001d540001267983 */ /* 0x000ee80000100800 */
[----:B------:R-:W3:Y:S01]  /*35310*/  @P1 LDG.E.U8 R36, desc[UR38][R4.64] ;  /* 0x0000002604241981 */ /* 0x000ee2000c1e1100 */
[----:B------:R-:W-:-:S02]  /*35320*/  ISETP.GT.AND P1, PT, R2, 0x3d, PT ;  /* 0x0000003d0200780c */ /* 0x000fc40003f24270 */
[----:B------:R-:W-:Y:S01]  /*35330*/  ISETP.GE.AND P4, PT, R0, R2, PT ;  /* 0x000000020000720c */ /* 0x000fe20003f86270 */
[----:B--2---:R-:W-:Y:S02]  /*35340*/  @P0 IMAD.MOV.U32 R2, RZ, RZ, R3 ;  /* 0x000000ffff020224 */ /* 0x004fe400078e0003 */
[----:B------:R-:W-:Y:S02]  /*35350*/  @P0 IMAD.MOV.U32 R3, RZ, RZ, R40 ;  /* 0x000000ffff030224 */ /* 0x000fe400078e0028 */
[----:B------:R-:W2:Y:S04]  /*35360*/  LDL R40, [R1+0x1d4c] ;  /* 0x001d4c0001287983 */ /* 0x000ea80000100800 */
[----:B------:R4:W2:Y:S01]  /*35370*/  @P0 LDG.E.U8 R35, desc[UR38][R2.64] ;  /* 0x0000002602230981 */ /* 0x0008a2000c1e1100 */
[----:B------:R-:W-:-:S02]  /*35380*/  PRMT R34, RZ, 0x7610, R34 ;  /* 0x00007610ff227816 */ /* 0x000fc40000000022 */
[----:B------:R-:W-:Y:S01]  /*35390*/  PRMT R33, RZ, 0x7610, R33 ;  /* 0x00007610ff217816 */ /* 0x000fe20000000021 */
[----:B----4-:R-:W-:Y:S02]  /*353a0*/  @P0 IMAD.MOV.U32 R2, RZ, RZ, R42 ;  /* 0x000000ffff020224 */ /* 0x010fe400078e002a */
[----:B------:R-:W-:-:S05]  /*353b0*/  @P0 IMAD.MOV.U32 R3, RZ, RZ, R43 ;  /* 0x000000ffff030224 */ /* 0x000fca00078e002b */
[----:B------:R3:W4:Y:S01]  /*353c0*/  @P0 LDG.E.U8 R34, desc[UR38][R2.64] ;  /* 0x0000002602220981 */ /* 0x000722000c1e1100 */
[----:B------:R-:W-:Y:S01]  /*353d0*/  PRMT R32, RZ, 0x7610, R32 ;  /* 0x00007610ff207816 */ /* 0x000fe20000000020 */
[----:B---3--:R-:W-:Y:S02]  /*353e0*/  @P0 IMAD.MOV.U32 R2, RZ, RZ, R38 ;  /* 0x000000ffff020224 */ /* 0x008fe400078e0026 */
[----:B------:R-:W-:-:S05]  /*353f0*/  @P0 IMAD.MOV.U32 R3, RZ, RZ, R41 ;  /* 0x000000ffff030224 */ /* 0x000fca00078e0029 */
[----:B------:R0:W3:Y:S02]  /*35400*/  @P0 LDG.E.U8 R33, desc[UR38][R2.64] ;  /* 0x0000002602210981 */ /* 0x0000e4000c1e1100 */
[----:B0-----:R-:W-:Y:S02]  /*35410*/  @P0 IMAD.MOV.U32 R3, RZ, RZ, R44 ;  /* 0x000000ffff030224 */ /* 0x001fe400078e002c */
[----:B--2---:R-:W-:Y:S01]  /*35420*/  @P0 IMAD.MOV.U32 R2, RZ, RZ, R40 ;  /* 0x000000ffff020224 */ /* 0x004fe200078e0028 */
[----:B------:R0:W-:Y:S04]  /*35430*/  STL [R1+0x3bb4], R35 ;  /* 0x003bb42301007387 */ /* 0x0001e80000100800 */
[----:B------:R-:W2:Y:S04]  /*35440*/  LDL R43, [R1+0x1d40] ;  /* 0x001d4000012b7983 */ /* 0x000ea80000100800 */
[----:B------:R-:W2:Y:S04]  /*35450*/  LDL R42, [R1+0x1d44] ;  /* 0x001d4400012a7983 */ /* 0x000ea80000100800 */
[----:B------:R2:W2:Y:S04]  /*35460*/  @P0 LDG.E.U8 R32, desc[UR38][R2.64] ;  /* 0x0000002602200981 */ /* 0x0004a8000c1e1100 */
[----:B0-----:R-:W2:Y:S04]  /*35470*/  LDL R35, [R1+0x1d3c] ;  /* 0x001d3c0001237983 */ /* 0x001ea80000100800 */
[----:B----4-:R-:W-:Y:S04]  /*35480*/  STL [R1+0x3bb8], R34 ;  /* 0x003bb82201007387 */ /* 0x010fe80000100800 */
[----:B------:R-:W4:Y:S04]  /*35490*/  LDL R41, [R1+0x1d38] ;  /* 0x001d380001297983 */ /* 0x000f280000100800 */
[----:B------:R-:W4:Y:S01]  /*354a0*/  LDL R38, [R1+0x1d34] ;  /* 0x001d340001267983 */ /* 0x000f220000100800 */
[----:B------:R-:W-:-:S03]  /*354b0*/  PRMT R31, RZ, 0x7610, R31 ;  /* 0x00007610ff1f7816 */ /* 0x000fc6000000001f */
[----:B---3--:R0:W-:Y:S04]  /*354c0*/  STL [R1+0x3bbc], R33 ;  /* 0x003bbc2101007387 */ /* 0x0081e80000100800 */
[----:B------:R-:W3:Y:S04]  /*354d0*/  LDL R40, [R1+0x1d30] ;  /* 0x001d300001287983 */ /* 0x000ee80000100800 */
[----:B0-----:R-:W3:Y:S01]  /*354e0*/  LDL R33, [R1+0x1d2c] ;  /* 0x001d2c0001217983 */ /* 0x001ee20000100800 */
[----:B--2---:R-:W-:Y:S02]  /*354f0*/  @P0 IMAD.MOV.U32 R3, RZ, RZ, R43 ;  /* 0x000000ffff030224 */ /* 0x004fe400078e002b */
[----:B------:R-:W-:Y:S01]  /*35500*/  @P0 IMAD.MOV.U32 R2, RZ, RZ, R42 ;  /* 0x000000ffff020224 */ /* 0x000fe200078e002a */
[----:B------:R0:W-:Y:S04]  /*35510*/  STL [R1+0x3bc0], R32 ;  /* 0x003bc02001007387 */ /* 0x0001e80000100800 */
[----:B------:R1:W2:Y:S01]  /*35520*/  @P0 LDG.E.U8 R31, desc[UR38][R2.64] ;  /* 0x00000026021f0981 */ /* 0x0002a2000c1e1100 */
[----:B------:R-:W-:-:S02]  /*35530*/  PRMT R30, RZ, 0x7610, R30 ;  /* 0x00007610ff1e7816 */ /* 0x000fc4000000001e */
[----:B------:R-:W-:Y:S02]  /*35540*/  PRMT R29, RZ, 0x7610, R29 ;  /* 0x00007610ff1d7816 */ /* 0x000fe4000000001d */
[----:B------:R-:W-:Y:S01]  /*35550*/  PRMT R28, RZ, 0x7610, R28 ;  /* 0x00007610ff1c7816 */ /* 0x000fe2000000001c */
[----:B------:R-:W2:Y:S04]  /*35560*/  LDL R34, [R1+0x1ce4] ;  /* 0x001ce40001227983 */ /* 0x000ea80000100800 */
[----:B0-----:R-:W2:Y:S01]  /*35570*/  LDL R32, [R1+0x1d28] ;  /* 0x001d280001207983 */ /* 0x001ea20000100800 */
[----:B-1----:R-:W-:Y:S02]  /*35580*/  @P0 IMAD.MOV.U32 R2, RZ, RZ, R35 ;  /* 0x000000ffff020224 */ /* 0x002fe400078e0023 */
[----:B----4-:R-:W-:-:S05]  /*35590*/  @P0 IMAD.MOV.U32 R3, RZ, RZ, R41 ;  /* 0x000000ffff030224 */ /* 0x010fca00078e0029 */
[----:B------:R0:W4:Y:S02]  /*355a0*/  @P0 LDG.E.U8 R30, desc[UR38][R2.64] ;  /* 0x00000026021e0981 */ /* 0x000124000c1e1100 */
[----:B0-----:R-:W-:Y:S02]  /*355b0*/  @P0 IMAD.MOV.U32 R2, RZ, RZ, R38 ;  /* 0x000000ffff020224 */ /* 0x001fe400078e0026 */
[----:B---3--:R-:W-:-:S05]  /*355c0*/  @P0 IMAD.MOV.U32 R3, RZ, RZ, R40 ;  /* 0x000000ffff030224 */ /* 0x008fca00078e0028 */
[----:B------:R0:W3:Y:S02]  /*355d0*/  @P0 LDG.E.U8 R29, desc[UR38][R2.64] ;  /* 0x00000026021d0981 */ /* 0x0000e4000c1e1100 */
[----:B0-----:R-:W-:Y:S02]  /*355e0*/  @P0 IMAD.MOV.U32 R2, RZ, RZ, R33 ;  /* 0x000000ffff020224 */ /* 0x001fe400078e0021 */
[----:B--2---:R0:W-:Y:S04]  /*355f0*/  STL [R1+0x3bc4], R31 ;  /* 0x003bc41f01007387 */ /* 0x0041e80000100800 */
[----:B------:R-:W2:Y:S04]  /*35600*/  LDL R35, [R1+0x1ce0] ;  /* 0x001ce00001237983 */ /* 0x000ea80000100800 */
[----:B------:R-:W2:Y:S01]  /*35610*/  LDL R41, [R1+0x1cd8] ;  /* 0x001cd80001297983 */ /* 0x000ea20000100800 */
[----:B------:R-:W-:-:S03]  /*35620*/  @P0 IMAD.MOV.U32 R3, RZ, RZ, R32 ;  /* 0x000000ffff030224 */ /* 0x000fc600078e0020 */
[----:B0-----:R-:W2:Y:S04]  /*35630*/  LDL R31, [R1+0x1cdc] ;  /* 0x001cdc00011f7983 */ /* 0x001ea80000100800 */
[----:B------:R0:W2:Y:S04]  /*35640*/  @P0 LDG.E.U8 R28, desc[UR38][R2.64] ;  /* 0x00000026021c0981 */ /* 0x0000a8000c1e1100 */
[----:B----4-:R1:W-:Y:S04]  /*35650*/  STL [R1+0x3bc8], R30 ;  /* 0x003bc81e01007387 */ /* 0x0103e80000100800 */
[----:B------:R-:W4:Y:S04]  /*35660*/  LDL R40, [R1+0x1cd0] ;  /* 0x001cd00001287983 */ /* 0x000f280000100800 */
[----:B------:R-:W4:Y:S01]  /*35670*/  LDL R38, [R1+0x1cd4] ;  /* 0x001cd40001267983 */ /* 0x000f220000100800 */
[----:B------:R-:W-:Y:S01]  /*35680*/  PRMT R27, RZ, 0x7610, R27 ;  /* 0x00007610ff1b7816 */ /* 0x000fe2000000001b */
[----:B0-----:R-:W-:-:S02]  /*35690*/  @P1 IMAD.MOV.U32 R2, RZ, RZ, R34 ;  /* 0x000000ffff021224 */ /* 0x001fc400078e0022 */
[----:B---3--:R0:W-:Y:S04]  /*356a0*/  STL [R1+0x3bcc], R29 ;  /* 0x003bcc1d01007387 */ /* 0x0081e80000100800 */
[----:B------:R-:W3:Y:S04]  /*356b0*/  LDL R33, [R1+0x1cc8] ;  /* 0x001cc80001217983 */ /* 0x000ee80000100800 */
[----:B------:R-:W3:Y:S01]  /*356c0*/  LDL R32, [R1+0x1ccc] ;  /* 0x001ccc0001207983 */ /* 0x000ee20000100800 */
[----:B--2---:R-:W-:-:S05]  /*356d0*/  @P1 IMAD.MOV.U32 R3, RZ, RZ, R35 ;  /* 0x000000ffff031224 */ /* 0x004fca00078e0023 */
[----:B------:R2:W3:Y:S04]  /*356e0*/  @P1 LDG.E.U8 R27, desc[UR38][R2.64] ;  /* 0x00000026021b1981 */ /* 0x0004e8000c1e1100 */
[----:B------:R0:W-:Y:S04]  /*356f0*/  STL [R1+0x3bd0], R28 ;  /* 0x003bd01c01007387 */ /* 0x0001e80000100800 */
[----:B------:R-:W3:Y:S04]  /*35700*/  LDL R35, [R1+0x1cc0] ;  /* 0x001cc00001237983 */ /* 0x000ee80000100800 */
[----:B------:R-:W3:Y:S01]  /*35710*/  LDL R34, [R1+0x1cc4] ;  /* 0x001cc40001227983 */ /* 0x000ee20000100800 */
[----:B--2---:R-:W-:-:S03]  /*35720*/  @P1 IMAD.MOV.U32 R2, RZ, RZ, R31 ;  /* 0x000000ffff021224 */ /* 0x004fc600078e001f */
[----:B-1----:R-:W2:Y:S04]  /*35730*/  LDL R30, [R1+0x1cbc] ;  /* 0x001cbc00011e7983 */ /* 0x002ea80000100800 */
[----:B------:R-:W2:Y:S04]  /*35740*/  LDL R31, [R1+0x1cb8] ;  /* 0x001cb800011f7983 */ /* 0x000ea80000100800 */
[----:B0-----:R-:W2:Y:S01]  /*35750*/  LDL R29, [R1+0x1cb0] ;  /* 0x001cb000011d7983 */ /* 0x001ea20000100800 */
[----:B------:R-:W-:Y:S01]  /*35760*/  PRMT R26, RZ, 0x7610, R26 ;  /* 0x00007610ff1a7816 */ /* 0x000fe2000000001a */
[----:B------:R-:W-:Y:S01]  /*35770*/  @P1 IMAD.MOV.U32 R3, RZ, RZ, R41 ;  /* 0x000000ffff031224 */ /* 0x000fe200078e0029 */
[----:B------:R-:W-:Y:S01]  /*35780*/  PRMT R25, RZ, 0x7610, R25 ;  /* 0x00007610ff197816 */ /* 0x000fe20000000019 */
[----:B------:R-:W2:Y:S04]  /*35790*/  LDL R28, [R1+0x1cb4] ;  /* 0x001cb400011c7983 */ /* 0x000ea80000100800 */
[----:B------:R4:W2:Y:S01]  /*357a0*/  @P1 LDG.E.U8 R26, desc[UR38][R2.64] ;  /* 0x00000026021a1981 */ /* 0x0008a2000c1e1100 */
[----:B------:R-:W-:-:S02]  /*357b0*/  PRMT R24, RZ, 0x7610, R24 ;  /* 0x00007610ff187816 */ /* 0x000fc40000000018 */
[----:B------:R-:W-:Y:S02]  /*357c0*/  PRMT R23, RZ, 0x7610, R23 ;  /* 0x00007610ff177816 */ /* 0x000fe40000000017 */
[----:B------:R-:W-:Y:S02]  /*357d0*/  PRMT R22, RZ, 0x7610, R22 ;  /* 0x00007610ff167816 */ /* 0x000fe40000000016 */
[----:B------:R-:W-:Y:S02]  /*357e0*/  PRMT R21, RZ, 0x7610, R21 ;  /* 0x00007610ff157816 */ /* 0x000fe40000000015 */
[----:B------:R-:W-:Y:S02]  /*357f0*/  PRMT R20, RZ, 0x7610, R20 ;  /* 0x00007610ff147816 */ /* 0x000fe40000000014 */
[----:B------:R-:W-:Y:S02]  /*35800*/  PRMT R19, RZ, 0x7610, R19 ;  /* 0x00007610ff137816 */ /* 0x000fe40000000013 */
[----:B------:R-:W-:Y:S01]  /*35810*/  PRMT R18, RZ, 0x7610, R18 ;  /* 0x00007610ff127816 */ /* 0x000fe20000000012 */
[----:B------:R-:W2:Y:S04]  /*35820*/  LDL R42, [R1+0x1c68] ;  /* 0x001c6800012a7983 */ /* 0x000ea80000100800 */
[----:B------:R-:W2:Y:S01]  /*35830*/  LDL R41, [R1+0x1c6c] ;  /* 0x001c6c0001297983 */ /* 0x000ea20000100800 */
[----:B----4-:R-:W-:-:S02]  /*35840*/  @P1 IMAD.MOV.U32 R2, RZ, RZ, R38 ;  /* 0x000000ffff021224 */ /* 0x010fc400078e0026 */
[----:B------:R-:W-:Y:S01]  /*35850*/  @P1 IMAD.MOV.U32 R3, RZ, RZ, R40 ;  /* 0x000000ffff031224 */ /* 0x000fe200078e0028 */
[----:B------:R-:W4:Y:S04]  /*35860*/  LDL R38, [R1+0x1ca4] ;  /* 0x001ca40001267983 */ /* 0x000f280000100800 */
[----:B------:R-:W4:Y:S04]  /*35870*/  LDL R40, [R1+0x1ca0] ;  /* 0x001ca00001287983 */ /* 0x000f280000100800 */
[----:B------:R3:W4:Y:S02]  /*35880*/  @P1 LDG.E.U8 R25, desc[UR38][R2.64] ;  /* 0x0000002602191981 */ /* 0x000724000c1e1100 */
[----:B---3--:R-:W-:-:S02]  /*35890*/  @P1 IMAD.MOV.U32 R2, RZ, RZ, R32 ;  /* 0x000000ffff021224 */ /* 0x008fc400078e0020 */
[----:B------:R-:W-:Y:S01]  /*358a0*/  @P1 IMAD.MOV.U32 R3, RZ, RZ, R33 ;  /* 0x000000ffff031224 */ /* 0x000fe200078e0021 */
[----:B------:R-:W3:Y:S04]  /*358b0*/  LDL R32, [R1+0x1cac] ;  /* 0x001cac0001207983 */ /* 0x000ee80000100800 */
[----:B------:R-:W4:Y:S04]  /*358c0*/  LDL R33, [R1+0x1ca8] ;  /* 0x001ca80001217983 */ /* 0x000f280000100800 */
[----:B------:R0:W4:Y:S02]  /*358d0*/  @P1 LDG.E.U8 R24, desc[UR38][R2.64] ;  /* 0x0000002602181981 */ /* 0x000124000c1e1100 */
[----:B0-----:R-:W-:-:S02]  /*358e0*/  @P1 IMAD.MOV.U32 R3, RZ, RZ, R35 ;  /* 0x000000ffff031224 */ /* 0x001fc400078e0023 */
[----:B------:R-:W-:Y:S01]  /*358f0*/  @P1 IMAD.MOV.U32 R2, RZ, RZ, R34 ;  /* 0x000000ffff021224 */ /* 0x000fe200078e0022 */
[----:B------:R-:W4:Y:S04]  /*35900*/  LDL R35, [R1+0x1c88] ;  /* 0x001c880001237983 */ /* 0x000f280000100800 */
[----:B------:R-:W4:Y:S04]  /*35910*/  LDL R34, [R1+0x1c8c] ;  /* 0x001c8c0001227983 */ /* 0x000f280000100800 */
[----:B------:R2:W4:Y:S02]  /*35920*/  @P1 LDG.E.U8 R23, desc[UR38][R2.64] ;  /* 0x0000002602171981 */ /* 0x000524000c1e1100 */
[----:B--2---:R-:W-:-:S02]  /*35930*/  @P1 IMAD.MOV.U32 R2, RZ, RZ, R30 ;  /* 0x000000ffff021224 */ /* 0x004fc400078e001e */
[----:B------:R-:W-:Y:S01]  /*35940*/  @P1 IMAD.MOV.U32 R3, RZ, RZ, R31 ;  /* 0x000000ffff031224 */ /* 0x000fe200078e001f */
[----:B------:R-:W2:Y:S04]  /*35950*/  LDL R30, [R1+0x1c9c] ;  /* 0x001c9c00011e7983 */ /* 0x000ea80000100800 */
[----:B------:R-:W2:Y:S04]  /*35960*/  LDL R31, [R1+0x1c98] ;  /* 0x001c9800011f7983 */ /* 0x000ea80000100800 */
[----:B------:R0:W2:Y:S02]  /*35970*/  @P1 LDG.E.U8 R22, desc[UR38][R2.64] ;  /* 0x0000002602161981 */ /* 0x0000a4000c1e1100 */
[----:B0-----:R-:W-:-:S02]  /*35980*/  @P1 IMAD.MOV.U32 R2, RZ, RZ, R28 ;  /* 0x000000ffff021224 */ /* 0x001fc400078e001c */
[----:B------:R-:W-:Y:S01]  /*35990*/  @P1 IMAD.MOV.U32 R3, RZ, RZ, R29 ;  /* 0x000000ffff031224 */ /* 0x000fe200078e001d */
[----:B------:R-:W2:Y:S04]  /*359a0*/  LDL R28, [R1+0x1c94] ;  /* 0x001c9400011c7983 */ /* 0x000ea80000100800 */
[----:B------:R-:W2:Y:S04]  /*359b0*/  LDL R29, [R1+0x1c90] ;  /* 0x001c9000011d7983 */ /* 0x000ea80000100800 */
[----:B------:R3:W2:Y:S02]  /*359c0*/  @P1 LDG.E.U8 R21, desc[UR38][R2.64] ;  /* 0x0000002602151981 */ /* 0x0006a4000c1e1100 */
[----:B---3--:R-:W-:-:S02]  /*359d0*/  @P1 IMAD.MOV.U32 R2, RZ, RZ, R32 ;  /* 0x000000ffff021224 */ /* 0x008fc400078e0020 */
[----:B----4-:R-:W-:Y:S01]  /*359e0*/  @P1 IMAD.MOV.U32 R3, RZ, RZ, R33 ;  /* 0x000000ffff031224 */ /* 0x010fe200078e0021 */
[----:B------:R-:W3:Y:S04]  /*359f0*/  LDL R32, [R1+0x1c84] ;  /* 0x001c840001207983 */ /* 0x000ee80000100800 */
[----:B------:R-:W4:Y:S04]  /*35a00*/  LDL R33, [R1+0x1c80] ;  /* 0x001c800001217983 */ /* 0x000f280000100800 */
[----:B------:R0:W3:Y:S02]  /*35a10*/  @P1 LDG.E.U8 R20, desc[UR38][R2.64] ;  /* 0x0000002602141981 */ /* 0x0000e4000c1e1100 */
[----:B0-----:R-:W-:-:S02]  /*35a20*/  @P2 IMAD.MOV.U32 R2, RZ, RZ, R38 ;  /* 0x000000ffff022224 */ /* 0x001fc400078e0026 */
[----:B------:R-:W-:Y:S01]  /*35a30*/  @P2 IMAD.MOV.U32 R3, RZ, RZ, R40 ;  /* 0x000000ffff032224 */ /* 0x000fe200078e0028 */
[----:B------:R-:W-:Y:S01]  /*35a40*/  PRMT R17, RZ, 0x7610, R17 ;  /* 0x00007610ff117816 */ /* 0x000fe20000000011 */
[----:B------:R-:W4:Y:S04]  /*35a50*/  LDL R40, [R1+0x1c60] ;  /* 0x001c600001287983 */ /* 0x000f280000100800 */
[----:B------:R2:W4:Y:S04]  /*35a60*/  @P2 LDG.E.U8 R19, desc[UR38][R2.64] ;  /* 0x0000002602132981 */ /* 0x000528000c1e1100 */
[----:B------:R-:W4:Y:S01]  /*35a70*/  LDL R38, [R1+0x1c64] ;  /* 0x001c640001267983 */ /* 0x000f220000100800 */
        /* <DEDUP_REMOVED lines=8> */
[----:B------:R-:W2:Y:S01]  /*35b00*/  LDL R29, [R1+0x1c70] ;  /* 0x001c7000011d7983 */ /* 0x000ea20000100800 */
[----:B------:R-:W-:-:S03]  /*35b10*/  PRMT R16, RZ, 0x7610, R16 ;  /* 0x00007610ff107816 */ /* 0x000fc60000000010 */
[----:B------:R0:W2:Y:S01]  /*35b20*/  @P2 LDG.E.U8 R17, desc[UR38][R2.64] ;  /* 0x0000002602112981 */ /* 0x0000a2000c1e1100 */
[----:B------:R-:W-:Y:S01]  /*35b30*/  PRMT R15, RZ, 0x7610, R15 ;  /* 0x00007610ff0f7816 */ /* 0x000fe2000000000f */
[----:B0-----:R-:W-:Y:S02]  /*35b40*/  @P2 IMAD.MOV.U32 R2, RZ, RZ, R34 ;  /* 0x000000ffff022224 */ /* 0x001fe400078e0022 */
        /* <DEDUP_REMOVED lines=9> */
[----:B--2---:R-:W-:-:S02]  /*35be0*/  @P2 IMAD.MOV.U32 R2, RZ, RZ, R30 ;  /* 0x000000ffff022224 */ /* 0x004fc400078e001e */
[----:B------:R-:W-:Y:S01]  /*35bf0*/  @P2 IMAD.MOV.U32 R3, RZ, RZ, R31 ;  /* 0x000000ffff032224 */ /* 0x000fe200078e001f */
[----:B------:R-:W2:Y:S04]  /*35c00*/  LDL R30, [R1+0x1c4c] ;  /* 0x001c4c00011e7983 */ /* 0x000ea80000100800 */
[----:B------:R-:W2:Y:S01]  /*35c10*/  LDL R31, [R1+0x1c48] ;  /* 0x001c4800011f7983 */ /* 0x000ea20000100800 */
[----:B------:R-:W-:Y:S02]  /*35c20*/  PRMT R14, RZ, 0x7610, R14 ;  /* 0x00007610ff0e7816 */ /* 0x000fe4000000000e */
[----:B------:R-:W-:-:S04]  /*35c30*/  PRMT R13, RZ, 0x7610, R13 ;  /* 0x00007610ff0d7816 */ /* 0x000fc8000000000d */
[----:B------:R0:W2:Y:S01]  /*35c40*/  @P2 LDG.E.U8 R14, desc[UR38][R2.64] ;  /* 0x00000026020e2981 */ /* 0x0000a2000c1e1100 */
[----:B------:R-:W-:Y:S01]  /*35c50*/  PRMT R12, RZ, 0x7610, R12 ;  /* 0x00007610ff0c7816 */ /* 0x000fe2000000000c */
[----:B0-----:R-:W-:Y:S02]  /*35c60*/  @P2 IMAD.MOV.U32 R2, RZ, RZ, R28 ;  /* 0x000000ffff022224 */ /* 0x001fe400078e001c */
[----:B------:R-:W-:Y:S01]  /*35c70*/  @P2 IMAD.MOV.U32 R3, RZ, RZ, R29 ;  /* 0x000000ffff032224 */ /* 0x000fe200078e001d */
[----:B------:R-:W-:Y:S02]  /*35c80*/  PRMT R11, RZ, 0x7610, R11 ;  /* 0x00007610ff0b7816 */ /* 0x000fe4000000000b */
[----:B------:R-:W-:Y:S02]  /*35c90*/  PRMT R10, RZ, 0x7610, R10 ;  /* 0x00007610ff0a7816 */ /* 0x000fe4000000000a */
[----:B------:R-:W-:Y:S02]  /*35ca0*/  PRMT R9, RZ, 0x7610, R9 ;  /* 0x00007610ff097816 */ /* 0x000fe40000000009 */
[----:B------:R-:W-:Y:S01]  /*35cb0*/  PRMT R8, RZ, 0x7610, R8 ;  /* 0x00007610ff087816 */ /* 0x000fe20000000008 */
[----:B------:R0:W2:Y:S04]  /*35cc0*/  @P2 LDG.E.U8 R13, desc[UR38][R2.64] ;  /* 0x00000026020d2981 */ /* 0x0000a8000c1e1100 */
[----:B------:R-:W2:Y:S04]  /*35cd0*/  LDL R29, [R1+0x1c40] ;  /* 0x001c4000011d7983 */ /* 0x000ea80000100800 */
[----:B------:R-:W2:Y:S01]  /*35ce0*/  LDL R28, [R1+0x1c44] ;  /* 0x001c4400011c7983 */ /* 0x000ea20000100800 */
[----:B0-----:R-:W-:-:S02]  /*35cf0*/  @P2 IMAD.MOV.U32 R2, RZ, RZ, R41 ;  /* 0x000000ffff022224 */ /* 0x001fc400078e0029 */
[----:B------:R-:W-:-:S05]  /*35d00*/  @P2 IMAD.MOV.U32 R3, RZ, RZ, R42 ;  /* 0x000000ffff032224 */ /* 0x000fca00078e002a */
[----:B------:R0:W2:Y:S02]  /*35d10*/  @P2 LDG.E.U8 R12, desc[UR38][R2.64] ;  /* 0x00000026020c2981 */ /* 0x0000a4000c1e1100 */
[----:B0-----:R-:W-:Y:S02]  /*35d20*/  @P3 IMAD.MOV.U32 R2, RZ, RZ, R38 ;  /* 0x000000ffff023224 */ /* 0x001fe400078e0026 */
[----:B------:R-:W-:-:S05]  /*35d30*/  @P3 IMAD.MOV.U32 R3, RZ, RZ, R40 ;  /* 0x000000ffff033224 */ /* 0x000fca00078e0028 */
[----:B------:R0:W2:Y:S02]  /*35d40*/  @P3 LDG.E.U8 R11, desc[UR38][R2.64] ;  /* 0x00000026020b3981 */ /* 0x0000a4000c1e1100 */
[----:B0-----:R-:W-:Y:S02]  /*35d50*/  @P3 IMAD.MOV.U32 R2, RZ, RZ, R34 ;  /* 0x000000ffff023224 */ /* 0x001fe400078e0022 */
[----:B------:R-:W-:-:S05]  /*35d60*/  @P3 IMAD.MOV.U32 R3, RZ, RZ, R35 ;  /* 0x000000ffff033224 */ /* 0x000fca00078e0023 */
[----:B------:R3:W2:Y:S02]  /*35d70*/  @P3 LDG.E.U8 R10, desc[UR38][R2.64] ;  /* 0x00000026020a3981 */ /* 0x0006a4000c1e1100 */
[----:B---3--:R-:W-:Y:S02]  /*35d80*/  @P3 IMAD.MOV.U32 R2, RZ, RZ, R32 ;  /* 0x000000ffff023224 */ /* 0x008fe400078e0020 */
[----:B----4-:R-:W-:-:S05]  /*35d90*/  @P3 IMAD.MOV.U32 R3, RZ, RZ, R33 ;  /* 0x000000ffff033224 */ /* 0x010fca00078e0021 */
[----:B------:R2:W3:Y:S02]  /*35da0*/  @P3 LDG.E.U8 R9, desc[UR38][R2.64] ;  /* 0x0000002602093981 */ /* 0x0004e4000c1e1100 */
[----:B--2---:R-:W-:Y:S02]  /*35db0*/  @P3 IMAD.MOV.U32 R2, RZ, RZ, R30 ;  /* 0x000000ffff023224 */ /* 0x004fe400078e001e */
[----:B------:R-:W-:-:S05]  /*35dc0*/  @P3 IMAD.MOV.U32 R3, RZ, RZ, R31 ;  /* 0x000000ffff033224 */ /* 0x000fca00078e001f */
[----:B------:R0:W2:Y:S02]  /*35dd0*/  @P3 LDG.E.U8 R8, desc[UR38][R2.64] ;  /* 0x0000002602083981 */ /* 0x0000a4000c1e1100 */
[----:B0-----:R-:W-:Y:S02]  /*35de0*/  @P3 IMAD.MOV.U32 R3, RZ, RZ, R29 ;  /* 0x000000ffff033224 */ /* 0x001fe400078e001d */
[----:B------:R-:W-:Y:S01]  /*35df0*/  @P3 IMAD.MOV.U32 R2, RZ, RZ, R28 ;  /* 0x000000ffff023224 */ /* 0x000fe200078e001c */
[----:B------:R0:W-:Y:S04]  /*35e00*/  STL [R1+0x3bd4], R11 ;  /* 0x003bd40b01007387 */ /* 0x0001e80000100800 */
[----:B------:R1:W-:Y:S04]  /*35e10*/  STL [R1+0x3bd8], R10 ;  /* 0x003bd80a01007387 */ /* 0x0003e80000100800 */
[----:B---3--:R3:W-:Y:S04]  /*35e20*/  STL [R1+0x3bdc], R9 ;  /* 0x003bdc0901007387 */ /* 0x0087e80000100800 */
[----:B--2---:R2:W-:Y:S04]  /*35e30*/  STL [R1+0x3be0], R8 ;  /* 0x003be00801007387 */ /* 0x0045e80000100800 */
[----:B------:R-:W4:Y:S04]  /*35e40*/  LDL R29, [R1+0x1c38] ;  /* 0x001c3800011d7983 */ /* 0x000f280000100800 */
[----:B------:R-:W4:Y:S04]  /*35e50*/  LDL R28, [R1+0x1c3c] ;  /* 0x001c3c00011c7983 */ /* 0x000f280000100800 */
[----:B0-----:R-:W4:Y:S04]  /*35e60*/  LDL R11, [R1+0x1c30] ;  /* 0x001c3000010b7983 */ /* 0x001f280000100800 */
[----:B-1----:R-:W4:Y:S01]  /*35e70*/  LDL R10, [R1+0x1c34] ;  /* 0x001c3400010a7983 */ /* 0x002f220000100800 */
[----:B------:R-:W-:-:S03]  /*35e80*/  PRMT R7, RZ, 0x7610, R7 ;  /* 0x00007610ff077816 */ /* 0x000fc60000000007 */
[----:B---3--:R-:W3:Y:S04]  /*35e90*/  LDL R9, [R1+0x1c28] ;  /* 0x001c280001097983 */ /* 0x008ee80000100800 */
[----:B--2---:R-:W2:Y:S01]  /*35ea0*/  LDL R8, [R1+0x1c2c] ;  /* 0x001c2c0001087983 */ /* 0x004ea20000100800 */
[----:B------:R-:W-:-:S03]  /*35eb0*/  PRMT R6, RZ, 0x7610, R6 ;  /* 0x00007610ff067816 */ /* 0x000fc60000000006 */
[----:B------:R4:W2:Y:S01]  /*35ec0*/  @P3 LDG.E.U8 R7, desc[UR38][R2.64] ;  /* 0x0000002602073981 */ /* 0x0008a2000c1e1100 */
[----:B------:R-:W-:-:S03]  /*35ed0*/  PRMT R5, RZ, 0x7610, R5 ;  /* 0x00007610ff057816 */ /* 0x000fc60000000005 */
[----:B------:R-:W2:Y:S04]  /*35ee0*/  LDL.LU R31, [R1+0x880] ;  /* 0x00088000011f7983 */ /* 0x000ea80000300800 */
[----:B------:R-:W2:Y:S04]  /*35ef0*/  LDL.LU R32, [R1+0x87c] ;  /* 0x00087c0001207983 */ /* 0x000ea80000300800 */
[----:B------:R-:W2:Y:S04]  /*35f00*/  LDL.LU R33, [R1+0x878] ;  /* 0x0008780001217983 */ /* 0x000ea80000300800 */
        /* <DEDUP_REMOVED lines=13> */
[----:B------:R-:W3:Y:S01]  /*35fe0*/  LDL.LU R60, [R1+0x750] ;  /* 0x00075000013c7983 */ /* 0x000ee20000300800 */
[----:B------:R-:W-:-:S03]  /*35ff0*/  PRMT R4, RZ, 0x7610, R4 ;  /* 0x00007610ff047816 */ /* 0x000fc60000000004 */
[----:B------:R-:W3:Y:S04]  /*36000*/  LDL.LU R46, [R1+0x74c] ;  /* 0x00074c00012e7983 */ /* 0x000ee80000300800 */
[----:B------:R-:W3:Y:S01]  /*36010*/  LDL.LU R45, [R1+0x748] ;  /* 0x00074800012d7983 */ /* 0x000ee20000300800 */
[----:B----4-:R-:W-:Y:S02]  /*36020*/  @P3 IMAD.MOV.U32 R3, RZ, RZ, R29 ;  /* 0x000000ffff033224 */ /* 0x010fe400078e001d */
[----:B------:R-:W-:-:S05]  /*36030*/  @P3 IMAD.MOV.U32 R2, RZ, RZ, R28 ;  /* 0x000000ffff023224 */ /* 0x000fca00078e001c */
[----:B------:R0:W4:Y:S02]  /*36040*/  @P3 LDG.E.U8 R6, desc[UR38][R2.64] ;  /* 0x0000002602063981 */ /* 0x000124000c1e1100 */
[----:B0-----:R-:W-:Y:S02]  /*36050*/  @P3 IMAD.MOV.U32 R2, RZ, RZ, R10 ;  /* 0x000000ffff023224 */ /* 0x001fe400078e000a */
[----:B------:R-:W-:-:S05]  /*36060*/  @P3 IMAD.MOV.U32 R3, RZ, RZ, R11 ;  /* 0x000000ffff033224 */ /* 0x000fca00078e000b */
[----:B------:R2:W4:Y:S02]  /*36070*/  @P3 LDG.E.U8 R5, desc[UR38][R2.64] ;  /* 0x0000002602053981 */ /* 0x000524000c1e1100 */
[----:B--2---:R-:W-:Y:S02]  /*36080*/  @P3 IMAD.MOV.U32 R2, RZ, RZ, R8 ;  /* 0x000000ffff023224 */ /* 0x004fe400078e0008 */
[----:B---3--:R-:W-:-:S05]  /*36090*/  @P3 IMAD.MOV.U32 R3, RZ, RZ, R9 ;  /* 0x000000ffff033224 */ /* 0x008fca00078e0009 */
[----:B------:R0:W2:Y:S01]  /*360a0*/  @P3 LDG.E.U8 R4, desc[UR38][R2.64] ;  /* 0x0000002602043981 */ /* 0x0000a2000c1e1100 */
[----:B------:R-:W-:Y:S06]  /*360b0*/  BAR.SYNC.DEFER_BLOCKING 0x0 ;  /* 0x0000000000007b1d */ /* 0x000fec0000010000 */
[----:B------:R-:W-:Y:S04]  /*360c0*/  STL [R1+0x3be4], R7 ;  /* 0x003be40701007387 */ /* 0x000fe80000100800 */
[----:B------:R-:W-:Y:S04]  /*360d0*/  STS.U8 [R0+UR4], R31 ;  /* 0x0000001f00007988 */ /* 0x000fe80008000004 */
[----:B------:R-:W-:Y:S04]  /*360e0*/  STS.U8 [R0+UR4+0x20], R32 ;  /* 0x0000202000007988 */ /* 0x000fe80008000004 */
        /* <DEDUP_REMOVED lines=15> */
[----:B----4-:R-:W-:Y:S04]  /*361e0*/  STL [R1+0x3be8], R6 ;  /* 0x003be80601007387 */ /* 0x010fe80000100800 */
[----:B------:R1:W-:Y:S04]  /*361f0*/  STL [R1+0x3bec], R5 ;  /* 0x003bec0501007387 */ /* 0x0003e80000100800 */
[----:B------:R-:W3:Y:S04]  /*36200*/  LDL.LU R2, [R1+0x744] ;  /* 0x0007440001027983 */ /* 0x000ee80000300800 */
[----:B------:R-:W4:Y:S04]  /*36210*/  LDL.LU R3, [R1+0x740] ;  /* 0x0007400001037983 */ /* 0x000f280000300800 */
[----:B-1----:R-:W2:Y:S04]  /*36220*/  LDL.LU R5, [R1+0x73c] ;  /* 0x00073c0001057983 */ /* 0x002ea80000300800 */
        /* <DEDUP_REMOVED lines=26> */
[----:B------:R1:W-:Y:S04]  /*363d0*/  STS.U8 [R0+UR4+0x860], R46 ;  /* 0x0008602e00007988 */ /* 0x0003e80008000004 */
[----:B------:R0:W-:Y:S04]  /*363e0*/  STS.U8 [R0+UR4+0x800], R45 ;  /* 0x0008002d00007988 */ /* 0x0001e80008000004 */
[----:B-1----:R-:W2:Y:S04]  /*363f0*/  LDL.LU R46, [R1+0x540] ;  /* 0x00054000012e7983 */ /* 0x002ea80000300800 */
[----:B0-----:R-:W2:Y:S04]  /*36400*/  LDL.LU R45, [R1+0x53c] ;  /* 0x00053c00012d7983 */ /* 0x001ea80000300800 */
[----:B---3--:R0:W-:Y:S04]  /*36410*/  STS.U8 [R0+UR4+0x820], R2 ;  /* 0x0008200200007988 */ /* 0x0081e80008000004 */
[----:B----4-:R1:W-:Y:S04]  /*36420*/  STS.U8 [R0+UR4+0x8c0], R3 ;  /* 0x0008c00300007988 */ /* 0x0103e80008000004 */
[----:B--2---:R2:W-:Y:S04]  /*36430*/  STS.U8 [R0+UR4+0x8e0], R5 ;  /* 0x0008e00500007988 */ /* 0x0045e80008000004 */
[----:B0-----:R-:W3:Y:S04]  /*36440*/  LDL.LU R2, [R1+0x538] ;  /* 0x0005380001027983 */ /* 0x001ee80000300800 */
[----:B-1----:R-:W4:Y:S04]  /*36450*/  LDL.LU R3, [R1+0x534] ;  /* 0x0005340001037983 */ /* 0x002f280000300800 */
[----:B------:R0:W-:Y:S04]  /*36460*/  STS.U8 [R0+UR4+0x880], R6 ;  /* 0x0008800600007988 */ /* 0x0001e80008000004 */
[----:B------:R1:W-:Y:S04]  /*36470*/  STS.U8 [R0+UR4+0x8a0], R7 ;  /* 0x0008a00700007988 */ /* 0x0003e80008000004 */
[----:B------:R0:W-:Y:S04]  /*36480*/  STS.U8 [R0+UR4+0xc60], R8 ;  /* 0x000c600800007988 */ /* 0x0001e80008000004 */
[----:B------:R1:W-:Y:S04]  /*36490*/  STS.U8 [R0+UR4+0xc40], R9 ;  /* 0x000c400900007988 */ /* 0x0003e80008000004 */
[----:B--2---:R-:W2:Y:S04]  /*364a0*/  LDL.LU R5, [R1+0x530] ;  /* 0x0005300001057983 */ /* 0x004ea80000300800 */
[----:B0-----:R-:W2:Y:S04]  /*364b0*/  LDL.LU R6, [R1+0x52c] ;  /* 0x00052c0001067983 */ /* 0x001ea80000300800 */
[----:B------:R0:W-:Y:S04]  /*364c0*/  STS.U8 [R0+UR4+0xc20], R10 ;  /* 0x000c200a00007988 */ /* 0x0001e80008000004 */
[----:B-1----:R-:W2:Y:S04]  /*364d0*/  LDL.LU R7, [R1+0x528] ;  /* 0x0005280001077983 */ /* 0x002ea80000300800 */
[----:B------:R-:W2:Y:S04]  /*364e0*/  LDL.LU R8, [R1+0x524] ;  /* 0x0005240001087983 */ /* 0x000ea80000300800 */
[----:B------:R-:W2:Y:S04]  /*364f0*/  LDL.LU R9, [R1+0x4c0] ;  /* 0x0004c00001097983 */ /* 0x000ea80000300800 */
[----:B------:R1:W-:Y:S04]  /*36500*/  STS.U8 [R0+UR4+0xc00], R11 ;  /* 0x000c000b00007988 */ /* 0x0003e80008000004 */
[----:B------:R1:W-:Y:S04]  /*36510*/  STS.U8 [R0+UR4+0xce0], R28 ;  /* 0x000ce01c00007988 */ /* 0x0003e80008000004 */
[----:B------:R1:W-:Y:S04]  /*36520*/  STS.U8 [R0+UR4+0xcc0], R29 ;  /* 0x000cc01d00007988 */ /* 0x0003e80008000004 */
[----:B0-----:R-:W2:Y:S04]  /*36530*/  LDL.LU R10, [R1+0x4bc] ;  /* 0x0004bc00010a7983 */ /* 0x001ea80000300800 */
[----:B------:R0:W-:Y:S04]  /*36540*/  STS.U8 [R0+UR4+0xca0], R30 ;  /* 0x000ca01e00007988 */ /* 0x0001e80008000004 */
[----:B------:R0:W-:Y:S04]  /*36550*/  STS.U8 [R0+UR4+0xc80], R31 ;  /* 0x000c801f00007988 */ /* 0x0001e80008000004 */
[----:B-1----:R-:W2:Y:S04]  /*36560*/  LDL.LU R11, [R1+0x4b8] ;  /* 0x0004b800010b7983 */ /* 0x002ea80000300800 */
[----:B------:R-:W2:Y:S04]  /*36570*/  LDL.LU R28, [R1+0x4b4] ;  /* 0x0004b400011c7983 */ /* 0x000ea80000300800 */
[----:B------:R-:W2:Y:S04]  /*36580*/  LDL.LU R29, [R1+0x4b0] ;  /* 0x0004b000011d7983 */ /* 0x000ea80000300800 */
[----:B------:R1:W-:Y:S04]  /*36590*/  STS.U8 [R0+UR4+0x1000], R32 ;  /* 0x0010002000007988 */ /* 0x0003e80008000004 */
[----:B------:R1:W-:Y:S04]  /*365a0*/  STS.U8 [R0+UR4+0x1020], R33 ;  /* 0x0010202100007988 */ /* 0x0003e80008000004 */
[----:B0-----:R-:W2:Y:S04]  /*365b0*/  LDL.LU R30, [R1+0x4ac] ;  /* 0x0004ac00011e7983 */ /* 0x001ea80000300800 */
[----:B------:R-:W2:Y:S04]  /*365c0*/  LDL.LU R31, [R1+0x4a8] ;  /* 0x0004a800011f7983 */ /* 0x000ea80000300800 */
[----:B------:R0:W-:Y:S04]  /*365d0*/  STS.U8 [R0+UR4+0x1040], R34 ;  /* 0x0010402200007988 */ /* 0x0001e80008000004 */
[----:B------:R0:W-:Y:S04]  /*365e0*/  STS.U8 [R0+UR4+0x1060], R35 ;  /* 0x0010602300007988 */ /* 0x0001e80008000004 */
[----:B------:R0:W-:Y:S04]  /*365f0*/  STS.U8 [R0+UR4+0x1080], R38 ;  /* 0x0010802600007988 */ /* 0x0001e80008000004 */
[----:B-1----:R-:W2:Y:S04]  /*36600*/  LDL.LU R32, [R1+0x4a4] ;  /* 0x0004a40001207983 */ /* 0x002ea80000300800 */
[----:B------:R-:W2:Y:S04]  /*36610*/  LDL.LU R33, [R1+0x440] ;  /* 0x0004400001217983 */ /* 0x000ea80000300800 */
[----:B------:R1:W-:Y:S04]  /*36620*/  STS.U8 [R0+UR4+0x10a0], R40 ;  /* 0x0010a02800007988 */ /* 0x0003e80008000004 */
[----:B0-----:R-:W2:Y:S04]  /*36630*/  LDL.LU R34, [R1+0x43c] ;  /* 0x00043c0001227983 */ /* 0x001ea80000300800 */
[----:B------:R-:W2:Y:S04]  /*36640*/  LDL.LU R35, [R1+0x438] ;  /* 0x0004380001237983 */ /* 0x000ea80000300800 */
[----:B------:R-:W2:Y:S04]  /*36650*/  LDL.LU R38, [R1+0x434] ;  /* 0x0004340001267983 */ /* 0x000ea80000300800 */
[----:B------:R0:W-:Y:S04]  /*36660*/  STS.U8 [R0+UR4+0x10c0], R41 ;  /* 0x0010c02900007988 */ /* 0x0001e80008000004 */
[----:B------:R0:W-:Y:S04]  /*36670*/  STS.U8 [R0+UR4+0x10e0], R42 ;  /* 0x0010e02a00007988 */ /* 0x0001e80008000004 */
[----:B------:R0:W-:Y:S04]  /*36680*/  STS.U8 [R0+UR4+0x1420], R43 ;  /* 0x0014202b00007988 */ /* 0x0001e80008000004 */
[----:B-1----:R-:W2:Y:S04]  /*36690*/  LDL.LU R40, [R1+0x430] ;  /* 0x0004300001287983 */ /* 0x002ea80000300800 */
[----:B------:R1:W-:Y:S04]  /*366a0*/  STS.U8 [R0+UR4+0x1400], R55 ;  /* 0x0014003700007988 */ /* 0x0003e80008000004 */
[----:B------:R1:W-:Y:S04]  /*366b0*/  STS.U8 [R0+UR4+0x1460], R54 ;  /* 0x0014603600007988 */ /* 0x0003e80008000004 */
[----:B0-----:R-:W2:Y:S04]  /*366c0*/  LDL.LU R41, [R1+0x42c] ;  /* 0x00042c0001297983 */ /* 0x001ea80000300800 */
[----:B------:R-:W2:Y:S04]  /*366d0*/  LDL.LU R42, [R1+0x428] ;  /* 0x00042800012a7983 */ /* 0x000ea80000300800 */
[----:B------:R-:W2:Y:S04]  /*366e0*/  LDL.LU R43, [R1+0x424] ;  /* 0x00042400012b7983 */ /* 0x000ea80000300800 */
[----:B------:R0:W-:Y:S04]  /*366f0*/  STS.U8 [R0+UR4+0x1440], R53 ;  /* 0x0014403500007988 */ /* 0x0001e80008000004 */
[----:B------:R0:W-:Y:S04]  /*36700*/  STS.U8 [R0+UR4+0x14a0], R52 ;  /* 0x0014a03400007988 */ /* 0x0001e80008000004 */
[----:B-1----:R-:W2:Y:S04]  /*36710*/  LDL.LU R55, [R1+0x3c0] ;  /* 0x0003c00001377983 */ /* 0x002ea80000300800 */
[----:B------:R-:W2:Y:S04]  /*36720*/  LDL.LU R54, [R1+0x3bc] ;  /* 0x0003bc0001367983 */ /* 0x000ea80000300800 */
[----:B------:R1:W-:Y:S04]  /*36730*/  STS.U8 [R0+UR4+0x1480], R47 ;  /* 0x0014802f00007988 */ /* 0x0003e80008000004 */
[----:B------:R1:W-:Y:S04]  /*36740*/  STS.U8 [R0+UR4+0x14e0], R44 ;  /* 0x0014e02c00007988 */ /* 0x0003e80008000004 */
[----:B------:R1:W-:Y:S04]  /*36750*/  STS.U8 [R0+UR4+0x14c0], R60 ;  /* 0x0014c03c00007988 */ /* 0x0003e80008000004 */
[----:B0-----:R-:W2:Y:S04]  /*36760*/  LDL.LU R53, [R1+0x3b8] ;  /* 0x0003b80001357983 */ /* 0x001ea80000300800 */
[----:B------:R-:W2:Y:S04]  /*36770*/  LDL.LU R52, [R1+0x3b4] ;  /* 0x0003b40001347983 */ /* 0x000ea80000300800 */
[----:B-1----:R-:W2:Y:S04]  /*36780*/  LDL.LU R47, [R1+0x3b0] ;  /* 0x0003b000012f7983 */ /* 0x002ea80000300800 */
[----:B------:R-:W2:Y:S04]  /*36790*/  LDL.LU R44, [R1+0x3ac] ;  /* 0x0003ac00012c7983 */ /* 0x000ea80000300800 */
[----:B------:R-:W2:Y:S04]  /*367a0*/  LDL.LU R60, [R1+0x3a8] ;  /* 0x0003a800013c7983 */ /* 0x000ea80000300800 */
[----:B------:R0:W-:Y:S04]  /*367b0*/  STS.U8 [R0+UR4+0x1840], R46 ;  /* 0x0018402e00007988 */ /* 0x0001e80008000004 */
[----:B------:R1:W-:Y:S04]  /*367c0*/  STS.U8 [R0+UR4+0x1860], R45 ;  /* 0x0018602d00007988 */ /* 0x0003e80008000004 */
[----:B0-----:R-:W2:Y:S04]  /*367d0*/  LDL.LU R46, [R1+0x3a4] ;  /* 0x0003a400012e7983 */ /* 0x001ea80000300800 */
[----:B-1----:R-:W2:Y:S04]  /*367e0*/  LDL.LU R45, [R1+0x340] ;  /* 0x00034000012d7983 */ /* 0x002ea80000300800 */
[----:B---3--:R-:W-:Y:S04]  /*367f0*/  STS.U8 [R0+UR4+0x1800], R2 ;  /* 0x0018000200007988 */ /* 0x008fe80008000004 */
[----:B----4-:R-:W-:Y:S04]  /*36800*/  STS.U8 [R0+UR4+0x1820], R3 ;  /* 0x0018200300007988 */ /* 0x010fe80008000004 */
[----:B--2---:R-:W-:Y:S04]  /*36810*/  STS.U8 [R0+UR4+0x18c0], R5 ;  /* 0x0018c00500007988 */ /* 0x004fe80008000004 */
        /* <DEDUP_REMOVED lines=24> */
[----:B------:R0:W-:Y:S04]  /*369a0*/  STS.U8 [R0+UR4+0x2480], R44 ;  /* 0x0024802c00007988 */ /* 0x0001e80008000004 */
[----:B------:R1:W-:Y:S04]  /*369b0*/  STS.U8 [R0+UR4+0x24e0], R60 ;  /* 0x0024e03c00007988 */ /* 0x0003e80008000004 */
[----:B0-----:R-:W2:Y:S04]  /*369c0*/  LDL.LU R44, [R1+0x33c] ;  /* 0x00033c00012c7983 */ /* 0x001ea80000300800 */
[----:B-1----:R-:W3:Y:S04]  /*369d0*/  LDL.LU R60, [R1+0x338] ;  /* 0x00033800013c7983 */ /* 0x002ee80000300800 */
        /* <DEDUP_REMOVED lines=26> */
[----:B------:R0:W-:Y:S04]  /*36b80*/  STS.U8 [R0+UR4+0x24c0], R46 ;  /* 0x0024c02e00007988 */ /* 0x0001e80008000004 */
[----:B------:R-:W4:Y:S04]  /*36b90*/  LDL.LU R47, [R1+0x14c] ;  /* 0x00014c00012f7983 */ /* 0x000f280000300800 */
[----:B------:R1:W-:Y:S04]  /*36ba0*/  STS.U8 [R0+UR4+0x2840], R45 ;  /* 0x0028402d00007988 */ /* 0x0003e80008000004 */
[----:B0-----:R-:W4:Y:S04]  /*36bb0*/  LDL.LU R46, [R1+0x148] ;  /* 0x00014800012e7983 */ /* 0x001f280000300800 */
[----:B-1----:R-:W4:Y:S04]  /*36bc0*/  LDL.LU R45, [R1+0x144] ;  /* 0x00014400012d7983 */ /* 0x002f280000300800 */
[----:B--2---:R0:W-:Y:S04]  /*36bd0*/  STS.U8 [R0+UR4+0x2860], R44 ;  /* 0x0028602c00007988 */ /* 0x0041e80008000004 */
[----:B---3--:R1:W-:Y:S04]  /*36be0*/  STS.U8 [R0+UR4+0x2800], R60 ;  /* 0x0028003c00007988 */ /* 0x0083e80008000004 */
[----:B0-----:R-:W2:Y:S04]  /*36bf0*/  LDL.LU R44, [R1+0x3c18] ;  /* 0x003c1800012c7983 */ /* 0x001ea80000300800 */
[----:B-1----:R-:W3:Y:S04]  /*36c00*/  LDL.LU R60, [R1+0x3c14] ;  /* 0x003c1400013c7983 */ /* 0x002ee80000300800 */
[----:B----4-:R-:W-:Y:S04]  /*36c10*/  STS.U8 [R0+UR4+0x2820], R2 ;  /* 0x0028200200007988 */ /* 0x010fe80008000004 */
[----:B------:R-:W-:Y:S04]  /*36c20*/  STS.U8 [R0+UR4+0x28c0], R3 ;  /* 0x0028c00300007988 */ /* 0x000fe80008000004 */
[----:B------:R0:W-:Y:S04]  /*36c30*/  STS.U8 [R0+UR4+0x28e0], R5 ;  /* 0x0028e00500007988 */ /* 0x0001e80008000004 */
[----:B------:R1:W-:Y:S04]  /*36c40*/  STS.U8 [R0+UR4+0x2880], R6 ;  /* 0x0028800600007988 */ /* 0x0003e80008000004 */
[----:B------:R4:W-:Y:S04]  /*36c50*/  STS.U8 [R0+UR4+0x28a0], R7 ;  /* 0x0028a00700007988 */ /* 0x0009e80008000004 */
[----:B------:R-:W-:Y:S04]  /*36c60*/  STS.U8 [R0+UR4+0x2c60], R8 ;  /* 0x002c600800007988 */ /* 0x000fe80008000004 */
[----:B------:R-:W-:Y:S04]  /*36c70*/  STS.U8 [R0+UR4+0x2c40], R9 ;  /* 0x002c400900007988 */ /* 0x000fe80008000004 */
[----:B------:R-:W-:Y:S04]  /*36c80*/  STS.U8 [R0+UR4+0x2c20], R10 ;  /* 0x002c200a00007988 */ /* 0x000fe80008000004 */
[----:B------:R-:W-:Y:S04]  /*36c90*/  STS.U8 [R0+UR4+0x2c00], R11 ;  /* 0x002c000b00007988 */ /* 0x000fe80008000004 */
[----:B------:R-:W-:Y:S04]  /*36ca0*/  STS.U8 [R0+UR4+0x2ce0], R28 ;  /* 0x002ce01c00007988 */ /* 0x000fe80008000004 */
[----:B------:R-:W-:Y:S04]  /*36cb0*/  STS.U8 [R0+UR4+0x2cc0], R29 ;  /* 0x002cc01d00007988 */ /* 0x000fe80008000004 */
[----:B0-----:R-:W2:Y:S04]  /*36cc0*/  LDL.LU R5, [R1+0xe0] ;  /* 0x0000e00001057983 */ /* 0x001ea80000300800 */
[----:B-1----:R-:W2:Y:S04]  /*36cd0*/  LDL.LU R6, [R1+0xdc] ;  /* 0x0000dc0001067983 */ /* 0x002ea80000300800 */
[----:B------:R0:W-:Y:S04]  /*36ce0*/  STS.U8 [R0+UR4+0x2ca0], R30 ;  /* 0x002ca01e00007988 */ /* 0x0001e80008000004 */
[----:B----4-:R-:W4:Y:S04]  /*36cf0*/  LDL.LU R7, [R1+0xd8] ;  /* 0x0000d80001077983 */ /* 0x010f280000300800 */
[----:B0-----:R-:W4:Y:S04]  /*36d00*/  LDL.LU R30, [R1+0xd4] ;  /* 0x0000d400011e7983 */ /* 0x001f280000300800 */
[----:B------:R-:W4:Y:S04]  /*36d10*/  LDL.LU R8, [R1+0xd0] ;  /* 0x0000d00001087983 */ /* 0x000f280000300800 */
[----:B------:R-:W4:Y:S04]  /*36d20*/  LDL.LU R9, [R1+0xbc] ;  /* 0x0000bc0001097983 */ /* 0x000f280000300800 */
[----:B------:R-:W4:Y:S04]  /*36d30*/  LDL.LU R10, [R1+0xb8] ;  /* 0x0000b800010a7983 */ /* 0x000f280000300800 */
[----:B------:R-:W4:Y:S04]  /*36d40*/  LDL.LU R11, [R1+0xb4] ;  /* 0x0000b400010b7983 */ /* 0x000f280000300800 */
[----:B------:R-:W4:Y:S04]  /*36d50*/  LDL.LU R28, [R1+0xb0] ;  /* 0x0000b000011c7983 */ /* 0x000f280000300800 */
[----:B------:R-:W4:Y:S04]  /*36d60*/  LDL.LU R29, [R1+0x8c] ;  /* 0x00008c00011d7983 */ /* 0x000f280000300800 */
[----:B------:R0:W-:Y:S04]  /*36d70*/  STS.U8 [R0+UR4+0x2c80], R31 ;  /* 0x002c801f00007988 */ /* 0x0001e80008000004 */
[----:B------:R1:W-:Y:S04]  /*36d80*/  STS.U8 [R0+UR4+0x3000], R32 ;  /* 0x0030002000007988 */ /* 0x0003e80008000004 */
[----:B------:R0:W-:Y:S04]  /*36d90*/  STS.U8 [R0+UR4+0x3020], R33 ;  /* 0x0030202100007988 */ /* 0x0001e80008000004 */
[----:B------:R0:W-:Y:S04]  /*36da0*/  STS.U8 [R0+UR4+0x3040], R34 ;  /* 0x0030402200007988 */ /* 0x0001e80008000004 */
[----:B------:R1:W-:Y:S04]  /*36db0*/  STS.U8 [R0+UR4+0x3060], R35 ;  /* 0x0030602300007988 */ /* 0x0003e80008000004 */
[----:B------:R1:W-:Y:S04]  /*36dc0*/  STS.U8 [R0+UR4+0x3080], R38 ;  /* 0x0030802600007988 */ /* 0x0003e80008000004 */
[----:B0-----:R-:W4:Y:S04]  /*36dd0*/  LDL.LU R31, [R1+0x88] ;  /* 0x00008800011f7983 */ /* 0x001f280000300800 */
[----:B-1----:R-:W4:Y:S04]  /*36de0*/  LDL.LU R32, [R1+0x84] ;  /* 0x0000840001207983 */ /* 0x002f280000300800 */
[----:B------:R-:W4:Y:S04]  /*36df0*/  LDL.LU R33, [R1+0x80] ;  /* 0x0000800001217983 */ /* 0x000f280000300800 */
[----:B------:R-:W4:Y:S04]  /*36e00*/  LDL.LU R34, [R1+0x860] ;  /* 0x0008600001227983 */ /* 0x000f280000300800 */
[----:B------:R-:W4:Y:S04]  /*36e10*/  LDL.LU R35, [R1+0x85c] ;  /* 0x00085c0001237983 */ /* 0x000f280000300800 */
[----:B------:R0:W-:Y:S04]  /*36e20*/  STS.U8 [R0+UR4+0x30a0], R40 ;  /* 0x0030a02800007988 */ /* 0x0001e80008000004 */
[----:B------:R-:W4:Y:S04]  /*36e30*/  LDL.LU R38, [R1+0x858] ;  /* 0x0008580001267983 */ /* 0x000f280000300800 */
        /* <DEDUP_REMOVED lines=21> */
[----:B---3--:R0:W-:Y:S04]  /*36f90*/  STS.U8 [R0+UR4+0x3840], R60 ;  /* 0x0038403c00007988 */ /* 0x0081e80008000004 */
[----:B--2---:R1:W-:Y:S04]  /*36fa0*/  STS.U8 [R0+UR4+0x3860], R44 ;  /* 0x0038602c00007988 */ /* 0x0043e80008000004 */
[----:B------:R2:W-:Y:S04]  /*36fb0*/  STS.U8 [R0+UR4+0x3800], R39 ;  /* 0x0038002700007988 */ /* 0x0005e80008000004 */
[----:B0-----:R-:W3:Y:S04]  /*36fc0*/  LDL.LU R60, [R1+0x798] ;  /* 0x00079800013c7983 */ /* 0x001ee80000300800 */
[----:B-1----:R-:W3:Y:S04]  /*36fd0*/  LDL.LU R44, [R1+0x794] ;  /* 0x00079400012c7983 */ /* 0x002ee80000300800 */
[----:B--2---:R-:W2:Y:S04]  /*36fe0*/  LDL.LU R39, [R1+0x730] ;  /* 0x0007300001277983 */ /* 0x004ea80000300800 */
[----:B------:R0:W-:Y:S04]  /*36ff0*/  STS.U8 [R0+UR4+0x3820], R5 ;  /* 0x0038200500007988 */ /* 0x0001e80008000004 */
[----:B------:R1:W-:Y:S04]  /*37000*/  STS.U8 [R0+UR4+0x38c0], R6 ;  /* 0x0038c00600007988 */ /* 0x0003e80008000004 */
[----:B----4-:R-:W-:Y:S04]  /*37010*/  STS.U8 [R0+UR4+0x38e0], R7 ;  /* 0x0038e00700007988 */ /* 0x010fe80008000004 */
[----:B------:R-:W4:Y:S04]  /*37020*/  LDL.LU R3, [R1+0x72c] ;  /* 0x00072c0001037983 */ /* 0x000f280000300800 */
[----:B0-----:R-:W4:Y:S04]  /*37030*/  LDL.LU R5, [R1+0x728] ;  /* 0x0007280001057983 */ /* 0x001f280000300800 */
[----:B------:R0:W-:Y:S04]  /*37040*/  STS.U8 [R0+UR4+0x3880], R30 ;  /* 0x0038801e00007988 */ /* 0x0001e80008000004 */
[----:B-1----:R-:W4:Y:S01]  /*37050*/  LDL.LU R6, [R1+0x724] ;  /* 0x0007240001067983 */ /* 0x002f220000300800 */
[----:B0-----:R-:W0:Y:S03]  /*37060*/  S2R R30, SR_TID.X ;  /* 0x00000000001e7919 */ /* 0x001e260000002100 */
[----:B------:R1:W-:Y:S04]  /*37070*/  STS.U8 [R0+UR4+0x38a0], R8 ;  /* 0x0038a00800007988 */ /* 0x0003e80008000004 */
[----:B------:R-:W4:Y:S04]  /*37080*/  LDL.LU R7, [R1+0x720] ;  /* 0x0007200001077983 */ /* 0x000f280000300800 */
[----:B------:R0:W-:Y:S04]  /*37090*/  STS.U8 [R0+UR4+0x3c60], R9 ;  /* 0x003c600900007988 */ /* 0x0001e80008000004 */
[----:B------:R0:W-:Y:S04]  /*370a0*/  STS.U8 [R0+UR4+0x3c40], R10 ;  /* 0x003c400a00007988 */ /* 0x0001e80008000004 */
[----:B------:R0:W-:Y:S04]  /*370b0*/  STS.U8 [R0+UR4+0x3c20], R11 ;  /* 0x003c200b00007988 */ /* 0x0001e80008000004 */
[----:B------:R0:W-:Y:S04]  /*370c0*/  STS.U8 [R0+UR4+0x3c00], R28 ;  /* 0x003c001c00007988 */ /* 0x0001e80008000004 */
[----:B------:R0:W-:Y:S04]  /*370d0*/  STS.U8 [R0+UR4+0x3ce0], R29 ;  /* 0x003ce01d00007988 */ /* 0x0001e80008000004 */
[----:B-1----:R-:W4:Y:S04]  /*370e0*/  LDL.LU R8, [R1+0x71c] ;  /* 0x00071c0001087983 */ /* 0x002f280000300800 */
[----:B0-----:R-:W4:Y:S04]  /*370f0*/  LDL.LU R9, [R1+0x718] ;  /* 0x0007180001097983 */ /* 0x001f280000300800 */
[----:B------:R-:W4:Y:S04]  /*37100*/  LDL.LU R10, [R1+0x714] ;  /* 0x00071400010a7983 */ /* 0x000f280000300800 */
[----:B------:R-:W4:Y:S04]  /*37110*/  LDL.LU R11, [R1+0x6b0] ;  /* 0x0006b000010b7983 */ /* 0x000f280000300800 */
[----:B------:R-:W4:Y:S04]  /*37120*/  LDL.LU R28, [R1+0x6ac] ;  /* 0x0006ac00011c7983 */ /* 0x000f280000300800 */
[----:B------:R-:W4:Y:S04]  /*37130*/  LDL.LU R29, [R1+0x6a8] ;  /* 0x0006a800011d7983 */ /* 0x000f280000300800 */
[----:B------:R0:W-:Y:S04]  /*37140*/  STS.U8 [R0+UR4+0x3cc0], R31 ;  /* 0x003cc01f00007988 */ /* 0x0001e80008000004 */
[----:B------:R1:W-:Y:S04]  /*37150*/  STS.U8 [R0+UR4+0x3ca0], R32 ;  /* 0x003ca02000007988 */ /* 0x0003e80008000004 */
[----:B------:R0:W-:Y:S01]  /*37160*/  STS.U8 [R0+UR4+0x3c80], R33 ;  /* 0x003c802100007988 */ /* 0x0001e20008000004 */
[----:B------:R-:W-:-:S04]  /*37170*/  LOP3.LUT R30, R30, 0x1f, RZ, 0xc0, !PT ;  /* 0x0000001f1e1e7812 */ /* 0x000fc800078ec0ff */
[----:B------:R-:W-:Y:S02]  /*37180*/  LOP3.LUT R2, R30, 0x8, RZ, 0x3c, !PT ;  /* 0x000000081e027812 */ /* 0x000fe400078e3cff */
[----:B------:R-:W4:Y:S04]  /*37190*/  LDL.LU R30, [R1+0x6a4] ;  /* 0x0006a400011e7983 */ /* 0x000f280000300800 */
[----:B0-----:R-:W4:Y:S04]  /*371a0*/  LDL.LU R31, [R1+0x6a0] ;  /* 0x0006a000011f7983 */ /* 0x001f280000300800 */
[----:B-1----:R-:W4:Y:S04]  /*371b0*/  LDL.LU R32, [R1+0x69c] ;  /* 0x00069c0001207983 */ /* 0x002f280000300800 */
        /* <DEDUP_REMOVED lines=29> */
[----:B---3--:R0:W-:Y:S04]  /*37390*/  STS.U8 [R2+UR4+0x5e0], R60 ;  /* 0x0005e03c02007988 */ /* 0x0081e80008000004 */
[----:B------:R1:W-:Y:S04]  /*373a0*/  STS.U8 [R2+UR4+0x5c0], R44 ;  /* 0x0005c02c02007988 */ /* 0x0003e80008000004 */
[----:B--2---:R2:W-:Y:S04]  /*373b0*/  STS.U8 [R2+UR4+0x940], R39 ;  /* 0x0009402702007988 */ /* 0x0045e80008000004 */
[----:B0-----:R-:W3:Y:S04]  /*373c0*/  LDL.LU R60, [R1+0x58c] ;  /* 0x00058c00013c7983 */ /* 0x001ee80000300800 */
[----:B-1----:R-:W3:Y:S04]  /*373d0*/  LDL.LU R44, [R1+0x588] ;  /* 0x00058800012c7983 */ /* 0x002ee80000300800 */
[----:B--2---:R-:W2:Y:S04]  /*373e0*/  LDL.LU R39, [R1+0x584] ;  /* 0x0005840001277983 */ /* 0x004ea80000300800 */
[----:B----4-:R0:W-:Y:S04]  /*373f0*/  STS.U8 [R2+UR4+0x960], R3 ;  /* 0x0009600302007988 */ /* 0x0101e80008000004 */
[----:B------:R1:W-:Y:S04]  /*37400*/  STS.U8 [R2+UR4+0x900], R5 ;  /* 0x0009000502007988 */ /* 0x0003e80008000004 */
[----:B------:R4:W-:Y:S04]  /*37410*/  STS.U8 [R2+UR4+0x920], R6 ;  /* 0x0009200602007988 */ /* 0x0009e80008000004 */
[----:B0-----:R-:W2:Y:S04]  /*37420*/  LDL.LU R3, [R1+0x520] ;  /* 0x0005200001037983 */ /* 0x001ea80000300800 */
[----:B-1----:R-:W2:Y:S04]  /*37430*/  LDL.LU R5, [R1+0x51c] ;  /* 0x00051c0001057983 */ /* 0x002ea80000300800 */
[----:B------:R0:W-:Y:S04]  /*37440*/  STS.U8 [R2+UR4+0x9c0], R7 ;  /* 0x0009c00702007988 */ /* 0x0001e80008000004 */
[----:B----4-:R-:W4:Y:S04]  /*37450*/  LDL.LU R6, [R1+0x518] ;  /* 0x0005180001067983 */ /* 0x010f280000300800 */
[----:B------:R1:W-:Y:S04]  /*37460*/  STS.U8 [R2+UR4+0x9e0], R8 ;  /* 0x0009e00802007988 */ /* 0x0003e80008000004 */
[----:B0-----:R-:W4:Y:S04]  /*37470*/  LDL.LU R7, [R1+0x514] ;  /* 0x0005140001077983 */ /* 0x001f280000300800 */
        /* <DEDUP_REMOVED lines=53> */
[----:B------:R-:W-:Y:S04]  /*377d0*/  STS.U8 [R2+UR4+0x1940], R3 ;  /* 0x0019400302007988 */ /* 0x000fe80008000004 */
[----:B------:R-:W-:Y:S04]  /*377e0*/  STS.U8 [R2+UR4+0x1960], R5 ;  /* 0x0019600502007988 */ /* 0x000fe80008000004 */
[----:B----4-:R-:W-:Y:S04]  /*377f0*/  STS.U8 [R2+UR4+0x1900], R6 ;  /* 0x0019000602007988 */ /* 0x010fe80008000004 */
        /* <DEDUP_REMOVED lines=15> */
[----:B------:R4:W-:Y:S04]  /*378f0*/  STS.U8 [R2+UR4+0x2140], R41 ;  /* 0x0021402902007988 */ /* 0x0009e80008000004 */
[----:B------:R4:W-:Y:S04]  /*37900*/  STS.U8 [R2+UR4+0x2160], R42 ;  /* 0x0021602a02007988 */ /* 0x0009e80008000004 */
[----:B0-----:R-:W2:Y:S04]  /*37910*/  LDL.LU R38, [R1+0x384] ;  /* 0x0003840001267983 */ /* 0x001ea80000300800 */
[----:B-1----:R-:W2:Y:S04]  /*37920*/  LDL.LU R40, [R1+0x320] ;  /* 0x0003200001287983 */ /* 0x002ea80000300800 */
[----:B----4-:R-:W4:Y:S04]  /*37930*/  LDL.LU R41, [R1+0x31c] ;  /* 0x00031c0001297983 */ /* 0x010f280000300800 */
[----:B------:R0:W-:Y:S04]  /*37940*/  STS.U8 [R2+UR4+0x2180], R43 ;  /* 0x0021802b02007988 */ /* 0x0001e80008000004 */
[----:B------:R-:W-:Y:S04]  /*37950*/  STS.U8 [R2+UR4+0x21a0], R55 ;  /* 0x0021a03702007988 */ /* 0x000fe80008000004 */
[----:B------:R-:W-:Y:S04]  /*37960*/  STS.U8 [R2+UR4+0x21c0], R54 ;  /* 0x0021c03602007988 */ /* 0x000fe80008000004 */
[----:B------:R-:W4:Y:S04]  /*37970*/  LDL.LU R42, [R1+0x318] ;  /* 0x00031800012a7983 */ /* 0x000f280000300800 */
[----:B------:R-:W-:Y:S04]  /*37980*/  STS.U8 [R2+UR4+0x21e0], R53 ;  /* 0x0021e03502007988 */ /* 0x000fe80008000004 */
[----:B------:R-:W-:Y:S04]  /*37990*/  STS.U8 [R2+UR4+0x2520], R52 ;  /* 0x0025203402007988 */ /* 0x000fe80008000004 */
[----:B------:R-:W-:Y:S04]  /*379a0*/  STS.U8 [R2+UR4+0x2500], R47 ;  /* 0x0025002f02007988 */ /* 0x000fe80008000004 */
[----:B0-----:R-:W4:Y:S04]  /*379b0*/  LDL.LU R43, [R1+0x314] ;  /* 0x00031400012b7983 */ /* 0x001f280000300800 */
[----:B------:R-:W-:Y:S04]  /*379c0*/  STS.U8 [R2+UR4+0x2560], R46 ;  /* 0x0025602e02007988 */ /* 0x000fe80008000004 */
[----:B------:R0:W-:Y:S04]  /*379d0*/  STS.U8 [R2+UR4+0x2540], R45 ;  /* 0x0025402d02007988 */ /* 0x0001e80008000004 */
[----:B0-----:R-:W4:Y:S04]  /*379e0*/  LDL.LU R45, [R1+0x310] ;  /* 0x00031000012d7983 */ /* 0x001f280000300800 */
[----:B---3--:R0:W-:Y:S04]  /*379f0*/  STS.U8 [R2+UR4+0x25a0], R60 ;  /* 0x0025a03c02007988 */ /* 0x0081e80008000004 */
[----:B------:R1:W-:Y:S04]  /*37a00*/  STS.U8 [R2+UR4+0x2580], R44 ;  /* 0x0025802c02007988 */ /* 0x0003e80008000004 */
[----:B--2---:R2:W-:Y:S04]  /*37a10*/  STS.U8 [R2+UR4+0x25e0], R39 ;  /* 0x0025e02702007988 */ /* 0x0045e80008000004 */
[----:B0-----:R-:W3:Y:S04]  /*37a20*/  LDL.LU R60, [R1+0x30c] ;  /* 0x00030c00013c7983 */ /* 0x001ee80000300800 */
[----:B-1----:R-:W3:Y:S04]  /*37a30*/  LDL.LU R44, [R1+0x308] ;  /* 0x00030800012c7983 */ /* 0x002ee80000300800 */
[----:B--2---:R-:W2:Y:S04]  /*37a40*/  LDL.LU R39, [R1+0x304] ;  /* 0x0003040001277983 */ /* 0x004ea80000300800 */
        /* <DEDUP_REMOVED lines=24> */
[----:B----4-:R4:W-:Y:S04]  /*37bd0*/  STS.U8 [R2+UR4+0x2960], R41 ;  /* 0x0029602902007988 */ /* 0x0109e80008000004 */
[----:B------:R4:W-:Y:S04]  /*37be0*/  STS.U8 [R2+UR4+0x2900], R42 ;  /* 0x0029002a02007988 */ /* 0x0009e80008000004 */
[----:B0-----:R-:W2:Y:S04]  /*37bf0*/  LDL.LU R38, [R1+0x3c10] ;  /* 0x003c100001267983 */ /* 0x001ea80000300800 */
[----:B-1----:R-:W2:Y:S04]  /*37c00*/  LDL.LU R40, [R1+0x3c0c] ;  /* 0x003c0c0001287983 */ /* 0x002ea80000300800 */
[----:B----4-:R-:W4:Y:S04]  /*37c10*/  LDL.LU R41, [R1+0x3c08] ;  /* 0x003c080001297983 */ /* 0x010f280000300800 */
[----:B------:R0:W-:Y:S04]  /*37c20*/  STS.U8 [R2+UR4+0x2920], R43 ;  /* 0x0029202b02007988 */ /* 0x0001e80008000004 */
[----:B------:R-:W4:Y:S04]  /*37c30*/  LDL.LU R42, [R1+0x3c04] ;  /* 0x003c0400012a7983 */ /* 0x000f280000300800 */
[----:B0-----:R-:W4:Y:S04]  /*37c40*/  LDL.LU R43, [R1+0x3c00] ;  /* 0x003c0000012b7983 */ /* 0x001f280000300800 */
        /* <DEDUP_REMOVED lines=23> */
[----:B------:R0:W-:Y:S04]  /*37dc0*/  STS.U8 [R2+UR4+0x31e0], R35 ;  /* 0x0031e02302007988 */ /* 0x0001e80008000004 */
[----:B------:R-:W-:Y:S04]  /*37dd0*/  STS.U8 [R2+UR4+0x3520], R55 ;  /* 0x0035203702007988 */ /* 0x000fe80008000004 */
        /* <DEDUP_REMOVED lines=11> */
[----:B0-----:R-:W4:Y:S04]  /*37e90*/  LDL.LU R53, [R1+0x828] ;  /* 0x0008280001357983 */ /* 0x001f280000300800 */
[----:B-1----:R-:W4:Y:S04]  /*37ea0*/  LDL.LU R52, [R1+0x824] ;  /* 0x0008240001347983 */ /* 0x002f280000300800 */
[----:B------:R-:W4:Y:S04]  /*37eb0*/  LDL.LU R47, [R1+0x790] ;  /* 0x00079000012f7983 */ /* 0x000f280000300800 */
[----:B------:R-:W4:Y:S04]  /*37ec0*/  LDL.LU R46, [R1+0x78c] ;  /* 0x00078c00012e7983 */ /* 0x000f280000300800 */
[----:B--2---:R-:W-:Y:S04]  /*37ed0*/  STS.U8 [R2+UR4+0x35e0], R39 ;  /* 0x0035e02702007988 */ /* 0x004fe80008000004 */
[----:B---3--:R-:W-:Y:S04]  /*37ee0*/  STS.U8 [R2+UR4+0x35c0], R44 ;  /* 0x0035c02c02007988 */ /* 0x008fe80008000004 */
[----:B----4-:R-:W-:Y:S04]  /*37ef0*/  STS.U8 [R2+UR4+0x3940], R43 ;  /* 0x0039402b02007988 */ /* 0x010fe80008000004 */
[----:B------:R-:W-:Y:S04]  /*37f00*/  STS.U8 [R2+UR4+0x3960], R42 ;  /* 0x0039602a02007988 */ /* 0x000fe80008000004 */
[----:B------:R-:W-:Y:S04]  /*37f10*/  STS.U8 [R2+UR4+0x3900], R41 ;  /* 0x0039002902007988 */ /* 0x000fe80008000004 */
[----:B------:R-:W-:Y:S04]  /*37f20*/  STS.U8 [R2+UR4+0x3920], R40 ;  /* 0x0039202802007988 */ /* 0x000fe80008000004 */
[----:B------:R0:W-:Y:S04]  /*37f30*/  STS.U8 [R2+UR4+0x39c0], R38 ;  /* 0x0039c02602007988 */ /* 0x0001e80008000004 */
[----:B0-----:R-:W2:Y:S04]  /*37f40*/  LDL.LU R38, [R1+0x788] ;  /* 0x0007880001267983 */ /* 0x001ea80000300800 */
[----:B------:R-:W3:Y:S04]  /*37f50*/  LDL.LU R55, [R1+0x784] ;  /* 0x0007840001377983 */ /* 0x000ee80000300800 */
[----:B------:R-:W4:Y:S04]  /*37f60*/  LDL.LU R44, [R1+0x780] ;  /* 0x00078000012c7983 */ /* 0x000f280000300800 */
[----:B------:R-:W2:Y:S04]  /*37f70*/  LDL.LU R43, [R1+0x77c] ;  /* 0x00077c00012b7983 */ /* 0x000ea80000300800 */
[----:B------:R-:W3:Y:S04]  /*37f80*/  LDL.LU R42, [R1+0x778] ;  /* 0x00077800012a7983 */ /* 0x000ee80000300800 */
[----:B------:R-:W3:Y:S04]  /*37f90*/  LDL.LU R41, [R1+0x774] ;  /* 0x0007740001297983 */ /* 0x000ee80000300800 */
[----:B------:R-:W3:Y:S01]  /*37fa0*/  LDL.LU R40, [R1+0x710] ;  /* 0x0007100001287983 */ /* 0x000ee20000300800 */
[----:B------:R-:W0:Y:S03]  /*37fb0*/  S2R R39, SR_TID.X ;  /* 0x0000000000277919 */ /* 0x000e260000002100 */
        /* <DEDUP_REMOVED lines=10> */
[----:B------:R-:W-:Y:S01]  /*38060*/  STS.U8 [R2+UR4+0x3d80], R20 ;  /* 0x003d801402007988 */ /* 0x000fe20008000004 */
[----:B0-----:R-:W-:-:S04]  /*38070*/  LOP3.LUT R39, R39, 0x1f, RZ, 0xc0, !PT ;  /* 0x0000001f27277812 */ /* 0x001fc800078ec0ff */
[----:B------:R-:W-:-:S05]  /*38080*/  LOP3.LUT R39, R39, 0x10, RZ, 0x3c, !PT ;  /* 0x0000001027277812 */ /* 0x000fca00078e3cff */
[----:B------:R0:W-:Y:S04]  /*38090*/  STS.U8 [R39+UR4+0x2a0], R54 ;  /* 0x0002a03627007988 */ /* 0x0001e80008000004 */
[----:B------:R1:W-:Y:S04]  /*380a0*/  STS.U8 [R39+UR4+0x2c0], R53 ;  /* 0x0002c03527007988 */ /* 0x0003e80008000004 */
[----:B------:R0:W-:Y:S04]  /*380b0*/  STS.U8 [R39+UR4+0x2e0], R52 ;  /* 0x0002e03427007988 */ /* 0x0001e80008000004 */
[----:B------:R1:W-:Y:S04]  /*380c0*/  STS.U8 [R39+UR4+0x620], R47 ;  /* 0x0006202f27007988 */ /* 0x0003e80008000004 */
[----:B------:R1:W-:Y:S04]  /*380d0*/  STS.U8 [R39+UR4+0x600], R46 ;  /* 0x0006002e27007988 */ /* 0x0003e80008000004 */
[----:B0-----:R-:W3:Y:S04]  /*380e0*/  LDL.LU R54, [R1+0x70c] ;  /* 0x00070c0001367983 */ /* 0x001ee80000300800 */
        /* <DEDUP_REMOVED lines=12> */
[----:B------:R0:W-:Y:S04]  /*381b0*/  STS.U8 [R39+UR4+0x200], R31 ;  /* 0x0002001f27007988 */ /* 0x0001e80008000004 */
[----:B------:R-:W3:Y:S04]  /*381c0*/  LDL.LU R30, [R1+0x678] ;  /* 0x00067800011e7983 */ /* 0x000ee80000300800 */
        /* <DEDUP_REMOVED lines=9> */
[----:B----4-:R0:W-:Y:S04]  /*38260*/  STS.U8 [R39+UR4+0x6a0], R44 ;  /* 0x0006a02c27007988 */ /* 0x0101e80008000004 */
[----:B--2---:R1:W-:Y:S04]  /*38270*/  STS.U8 [R39+UR4+0x680], R43 ;  /* 0x0006802b27007988 */ /* 0x0043e80008000004 */
[----:B---3--:R2:W-:Y:S04]  /*38280*/  STS.U8 [R39+UR4+0x6e0], R42 ;  /* 0x0006e02a27007988 */ /* 0x0085e80008000004 */
[----:B------:R3:W-:Y:S04]  /*38290*/  STS.U8 [R39+UR4+0x6c0], R41 ;  /* 0x0006c02927007988 */ /* 0x0007e80008000004 */
[----:B------:R4:W-:Y:S04]  /*382a0*/  STS.U8 [R39+UR4+0xa40], R40 ;  /* 0x000a402827007988 */ /* 0x0009e80008000004 */
[----:B0-----:R-:W3:Y:S04]  /*382b0*/  LDL.LU R44, [R1+0x600] ;  /* 0x00060000012c7983 */ /* 0x001ee80000300800 */
[----:B-1----:R-:W3:Y:S04]  /*382c0*/  LDL.LU R43, [R1+0x5ec] ;  /* 0x0005ec00012b7983 */ /* 0x002ee80000300800 */
[----:B--2---:R-:W2:Y:S04]  /*382d0*/  LDL.LU R42, [R1+0x5e8] ;  /* 0x0005e800012a7983 */ /* 0x004ea80000300800 */
[----:B---3--:R-:W3:Y:S04]  /*382e0*/  LDL.LU R41, [R1+0x5e4] ;  /* 0x0005e40001297983 */ /* 0x008ee80000300800 */
[----:B----4-:R-:W4:Y:S04]  /*382f0*/  LDL.LU R40, [R1+0x580] ;  /* 0x0005800001287983 */ /* 0x010f280000300800 */
[----:B------:R0:W-:Y:S04]  /*38300*/  STS.U8 [R39+UR4+0x660], R38 ;  /* 0x0006602627007988 */ /* 0x0001e80008000004 */
[----:B------:R1:W-:Y:S04]  /*38310*/  STS.U8 [R39+UR4+0x640], R55 ;  /* 0x0006403727007988 */ /* 0x0003e80008000004 */
[----:B0-----:R-:W4:Y:S04]  /*38320*/  LDL.LU R38, [R1+0x57c] ;  /* 0x00057c0001267983 */ /* 0x001f280000300800 */
[----:B-1----:R-:W4:Y:S04]  /*38330*/  LDL.LU R55, [R1+0x578] ;  /* 0x0005780001377983 */ /* 0x002f280000300800 */
        /* <DEDUP_REMOVED lines=11> */
[----:B------:R1:W-:Y:S04]  /*383f0*/  STS.U8 [R39+UR4+0x12a0], R43 ;  /* 0x0012a02b27007988 */ /* 0x0003e80008000004 */
[----:B--2---:R2:W-:Y:S04]  /*38400*/  STS.U8 [R39+UR4+0x12c0], R42 ;  /* 0x0012c02a27007988 */ /* 0x0045e80008000004 */
[----:B---3--:R3:W-:Y:S04]  /*38410*/  STS.U8 [R39+UR4+0x12e0], R41 ;  /* 0x0012e02927007988 */ /* 0x0087e80008000004 */
[----:B----4-:R4:W-:Y:S04]  /*38420*/  STS.U8 [R39+UR4+0x1620], R40 ;  /* 0x0016202827007988 */ /* 0x0109e80008000004 */
[----:B0-----:R-:W4:Y:S04]  /*38430*/  LDL.LU R44, [R1+0x500] ;  /* 0x00050000012c7983 */ /* 0x001f280000300800 */
[----:B-1----:R-:W4:Y:S04]  /*38440*/  LDL.LU R43, [R1+0x4fc] ;  /* 0x0004fc00012b7983 */ /* 0x002f280000300800 */
[----:B--2---:R-:W2:Y:S04]  /*38450*/  LDL.LU R42, [R1+0x4f8] ;  /* 0x0004f800012a7983 */ /* 0x004ea80000300800 */
[----:B---3--:R-:W3:Y:S04]  /*38460*/  LDL.LU R41, [R1+0x4f4] ;  /* 0x0004f40001297983 */ /* 0x008ee80000300800 */
[----:B----4-:R-:W4:Y:S04]  /*38470*/  LDL.LU R40, [R1+0x4f0] ;  /* 0x0004f00001287983 */ /* 0x010f280000300800 */
        /* <DEDUP_REMOVED lines=27> */
[----:B------:R0:W-:Y:S04]  /*38630*/  STS.U8 [R39+UR4+0x1640], R54 ;  /* 0x0016403627007988 */ /* 0x0001e80008000004 */
[----:B-1----:R-:W4:Y:S04]  /*38640*/  LDL.LU R35, [R1+0x3f8] ;  /* 0x0003f80001237983 */ /* 0x002f280000300800 */
        /* <DEDUP_REMOVED lines=11> */
[----:B0-----:R-:W4:Y:S04]  /*38700*/  LDL.LU R38, [R1+0x380] ;  /* 0x0003800001267983 */ /* 0x001f280000300800 */
[----:B-1----:R-:W4:Y:S04]  /*38710*/  LDL.LU R55, [R1+0x37c] ;  /* 0x00037c0001377983 */ /* 0x002f280000300800 */
        /* <DEDUP_REMOVED lines=117> */
[----:B------:R-:W4:Y:S01]  /*38e70*/  LDL.LU R38, [R1+0x6d8] ;  /* 0x0006d80001267983 */ /* 0x000f220000300800 */
[----:B------:R-:W-:-:S03]  /*38e80*/  LOP3.LUT R60, R0, 0x18, RZ, 0x3c, !PT ;  /* 0x00000018003c7812 */ /* 0x000fc600078e3cff */
        /* <DEDUP_REMOVED lines=8> */
[----:B------:R-:W-:Y:S04]  /*38f10*/  STS.U8 [R39+UR4+0x3a40], R57 ;  /* 0x003a403927007988 */ /* 0x000fe80008000004 */
[----:B------:R-:W-:Y:S04]  /*38f20*/  STS.U8 [R39+UR4+0x3a60], R56 ;  /* 0x003a603827007988 */ /* 0x000fe80008000004 */
[----:B0-----:R-:W4:Y:S04]  /*38f30*/  LDL.LU R53, [R1+0x668] ;  /* 0x0006680001357983 */ /* 0x001f280000300800 */
[----:B------:R-:W-:Y:S04]  /*38f40*/  STS.U8 [R39+UR4+0x3a00], R51 ;  /* 0x003a003327007988 */ /* 0x000fe80008000004 */
[----:B-1----:R-:W4:Y:S04]  /*38f50*/  LDL.LU R52, [R1+0x664] ;  /* 0x0006640001347983 */ /* 0x002f280000300800 */
[----:B------:R-:W4:Y:S04]  /*38f60*/  LDL.LU R47, [R1+0x660] ;  /* 0x00066000012f7983 */ /* 0x000f280000300800 */
        /* <DEDUP_REMOVED lines=209> */
[----:B----4-:R0:W-:Y:S04]  /*39c80*/  STS.U8 [R60+UR4+0x3340], R40 ;  /* 0x003340283c007988 */ /* 0x0101e80008000004 */
[----:B---3--:R1:W-:Y:S04]  /*39c90*/  STS.U8 [R60+UR4+0x3360], R41 ;  /* 0x003360293c007988 */ /* 0x0083e80008000004 */
[----:B--2---:R2:W-:Y:S04]  /*39ca0*/  STS.U8 [R60+UR4+0x3380], R42 ;  /* 0x0033802a3c007988 */ /* 0x0045e80008000004 */
[----:B------:R3:W-:Y:S04]  /*39cb0*/  STS.U8 [R60+UR4+0x33a0], R43 ;  /* 0x0033a02b3c007988 */ /* 0x0007e80008000004 */
[----:B------:R4:W-:Y:S04]  /*39cc0*/  STS.U8 [R60+UR4+0x33c0], R44 ;  /* 0x0033c02c3c007988 */ /* 0x0009e80008000004 */
[----:B------:R2:W-:Y:S04]  /*39cd0*/  STS.U8 [R60+UR4+0x33e0], R45 ;  /* 0x0033e02d3c007988 */ /* 0x0005e80008000004 */
[----:B0-----:R-:W4:Y:S04]  /*39ce0*/  LDL.LU R40, [R1+0x3b78] ;  /* 0x003b780001287983 */ /* 0x001f280000300800 */
[----:B-1----:R-:W4:Y:S04]  /*39cf0*/  LDL.LU R41, [R1+0x3b74] ;  /* 0x003b740001297983 */ /* 0x002f280000300800 */
[----:B--2---:R-:W2:Y:S04]  /*39d00*/  LDL.LU R42, [R1+0x3b70] ;  /* 0x003b7000012a7983 */ /* 0x004ea80000300800 */
[----:B---3--:R-:W3:Y:S04]  /*39d10*/  LDL.LU R43, [R1+0x3b6c] ;  /* 0x003b6c00012b7983 */ /* 0x008ee80000300800 */
[----:B----4-:R-:W4:Y:S04]  /*39d20*/  LDL.LU R44, [R1+0x3b68] ;  /* 0x003b6800012c7983 */ /* 0x010f280000300800 */
[----:B------:R-:W2:Y:S04]  /*39d30*/  LDL.LU R45, [R1+0x3b64] ;  /* 0x003b6400012d7983 */ /* 0x000ea80000300800 */
[----:B------:R0:W-:Y:S04]  /*39d40*/  STS.U8 [R60+UR4+0x3720], R46 ;  /* 0x0037202e3c007988 */ /* 0x0001e80008000004 */
[----:B------:R1:W-:Y:S04]  /*39d50*/  STS.U8 [R60+UR4+0x3700], R47 ;  /* 0x0037002f3c007988 */ /* 0x0003e80008000004 */
[----:B------:R0:W-:Y:S04]  /*39d60*/  STS.U8 [R60+UR4+0x3760], R52 ;  /* 0x003760343c007988 */ /* 0x0001e80008000004 */
[----:B------:R0:W-:Y:S04]  /*39d70*/  STS.U8 [R60+UR4+0x3740], R53 ;  /* 0x003740353c007988 */ /* 0x0001e80008000004 */
[----:B------:R1:W-:Y:S04]  /*39d80*/  STS.U8 [R60+UR4+0x37a0], R54 ;  /* 0x0037a0363c007988 */ /* 0x0003e80008000004 */
[----:B------:R1:W-:Y:S04]  /*39d90*/  STS.U8 [R60+UR4+0x3780], R55 ;  /* 0x003780373c007988 */ /* 0x0003e80008000004 */
[----:B0-----:R-:W2:Y:S04]  /*39da0*/  LDL.LU R46, [R1+0x3b60] ;  /* 0x003b6000012e7983 */ /* 0x001ea80000300800 */
[----:B-1----:R-:W2:Y:S04]  /*39db0*/  LDL.LU R47, [R1+0x3b5c] ;  /* 0x003b5c00012f7983 */ /* 0x002ea80000300800 */
[----:B------:R-:W2:Y:S04]  /*39dc0*/  LDL.LU R52, [R1+0x3b58] ;  /* 0x003b580001347983 */ /* 0x000ea80000300800 */
[----:B------:R-:W2:Y:S04]  /*39dd0*/  LDL.LU R53, [R1+0x3b54] ;  /* 0x003b540001357983 */ /* 0x000ea80000300800 */
[----:B------:R-:W2:Y:S04]  /*39de0*/  LDL.LU R54, [R1+0x3b50] ;  /* 0x003b500001367983 */ /* 0x000ea80000300800 */
[----:B------:R-:W2:Y:S04]  /*39df0*/  LDL.LU R55, [R1+0x3b4c] ;  /* 0x003b4c0001377983 */ /* 0x000ea80000300800 */
[----:B------:R0:W-:Y:S04]  /*39e00*/  STS.U8 [R60+UR4+0x37e0], R0 ;  /* 0x0037e0003c007988 */ /* 0x0001e80008000004 */
[----:B------:R1:W-:Y:S04]  /*39e10*/  STS.U8 [R60+UR4+0x37c0], R38 ;  /* 0x0037c0263c007988 */ /* 0x0003e80008000004 */
[----:B0-----:R-:W2:Y:S04]  /*39e20*/  LDL.LU R0, [R1+0x3b48] ;  /* 0x003b480001007983 */ /* 0x001ea80000300800 */
[----:B-1----:R-:W2:Y:S04]  /*39e30*/  LDL.LU R38, [R1+0x3b44] ;  /* 0x003b440001267983 */ /* 0x002ea80000300800 */
[----:B------:R-:W2:Y:S04]  /*39e40*/  LDL R3, [R1+0x33b4] ;  /* 0x0033b40001037983 */ /* 0x000ea80000100800 */
[----:B------:R-:W2:Y:S04]  /*39e50*/  LDL R2, [R1+0x33d8] ;  /* 0x0033d80001027983 */ /* 0x000ea80000100800 */
        /* <DEDUP_REMOVED lines=16> */
[----:B0-----:R-:W3:Y:S01]  /*39f60*/  LDL.LU R60, [R1+0x3b40] ;  /* 0x003b4000013c7983 */ /* 0x001ee20000300800 */
[----:B------:R-:W-:Y:S01]  /*39f70*/  BAR.SYNC.DEFER_BLOCKING 0x0 ;  /* 0x0000000000007b1d */ /* 0x000fe20000010000 */
[----:B----4-:R-:W-:-:S06]  /*39f80*/  PRMT R44, RZ, 0x7610, R44 ;  /* 0x00007610ff2c7816 */ /* 0x010fcc000000002c */
[----:B--2---:R0:W2:Y:S04]  /*39f90*/  @!P5 LDG.E.U8 R44, desc[UR38][R2.64] ;  /* 0x00000026022cd981 */ /* 0x0040a8000c1e1100 */
[----:B------:R-:W0:Y:S04]  /*39fa0*/  LDL R2, [R1+0x33a4] ;  /* 0x0033a40001027983 */ /* 0x000e280000100800 */
[----:B------:R-:W0:Y:S01]  /*39fb0*/  LDL R3, [R1+0x33d0] ;  /* 0x0033d00001037983 */ /* 0x000e220000100800 */
[----:B------:R-:W-:Y:S02]  /*39fc0*/  PRMT R45, RZ, 0x7610, R45 ;  /* 0x00007610ff2d7816 */ /* 0x000fe4000000002d */
[----:B0-----:R-:W-:-:S04]  /*39fd0*/  @!P4 LOP3.LUT R3, R3, R2, RZ, 0x3c, !PT ;  /* 0x000000020303c212 */ /* 0x001fc800078e3cff */
[----:B------:R-:W-:-:S04]  /*39fe0*/  @!P4 LOP3.LUT R2, R3, R2, RZ, 0x3c, !PT ;  /* 0x000000020302c212 */ /* 0x000fc800078e3cff */
[----:B------:R-:W-:Y:S01]  /*39ff0*/  @!P4 LOP3.LUT R3, R3, R2, RZ, 0x3c, !PT ;  /* 0x000000020303c212 */ /* 0x000fe200078e3cff */
[----:B--2---:R-:W-:Y:S04]  /*3a000*/  STL [R1+0x37b4], R44 ;  /* 0x0037b42c01007387 */ /* 0x004fe80000100800 */
[----:B------:R0:W2:Y:S04]  /*3a010*/  @!P4 LDG.E.U8 R45, desc[UR38][R2.64] ;  /* 0x00000026022dc981 */ /* 0x0000a8000c1e1100 */
[----:B------:R-:W0:Y:S04]  /*3a020*/  LDL R2, [R1+0x33c0] ;  /* 0x0033c00001027983 */ /* 0x000e280000100800 */
[----:B------:R-:W0:Y:S01]  /*3a030*/  LDL R3, [R1+0x33dc] ;  /* 0x0033dc0001037983 */ /* 0x000e220000100800 */
[----:B------:R-:W-:-:S02]  /*3a040*/  PRMT R38, RZ, 0x7610, R38 ;  /* 0x00007610ff267816 */ /* 0x000fc40000000026 */
[----:B0-----:R-:W-:-:S04]  /*3a050*/  @!P4 LOP3.LUT R3, R3, R2, RZ, 0x3c, !PT ;  /* 0x000000020303c212 */ /* 0x001fc800078e3cff */
[----:B------:R-:W-:-:S04]  /*3a060*/  @!P4 LOP3.LUT R2, R3, R2, RZ, 0x3c, !PT ;  /* 0x000000020302c212 */ /* 0x000fc800078e3cff */
[----:B------:R-:W-:-:S05]  /*3a070*/  @!P4 LOP3.LUT R3, R3, R2, RZ, 0x3c, !PT ;  /* 0x000000020303c212 */ /* 0x000fca00078e3cff */
[----:B------:R-:W4:Y:S04]  /*3a080*/  @!P4 LDG.E.U8 R38, desc[UR38][R2.64] ;  /* 0x000000260226c981 */ /* 0x000f28000c1e1100 */
[----:B--2---:R-:W-:Y:S04]  /*3a090*/  STL [R1+0x37b8], R45 ;  /* 0x0037b82d01007387 */ /* 0x004fe80000100800 */
[----:B----4-:R0:W-:Y:S04]  /*3a0a0*/  STL [R1+0x438], R38 ;  /* 0x0004382601007387 */ /* 0x0101e80000100800 */
[----:B0-----:R-:W2:Y:S04]  /*3a0b0*/  LDL.LU R38, [R1+0x3b3c] ;  /* 0x003b3c0001267983 */ /* 0x001ea80000300800 */
[----:B------:R-:W4:Y:S04]  /*3a0c0*/  LDL R2, [R1+0x33cc] ;  /* 0x0033cc0001027983 */ /* 0x000f280000100800 */
[----:B------:R-:W4:Y:S01]  /*3a0d0*/  LDL R3, [R1+0x33e0] ;  /* 0x0033e00001037983 */ /* 0x000f220000100800 */
[----:B---3--:R-:W-:-:S02]  /*3a0e0*/  PRMT R60, RZ, 0x7610, R60 ;  /* 0x00007610ff3c7816 */ /* 0x008fc4000000003c */
[----:B----4-:R-:W-:-:S04]  /*3a0f0*/  @!P5 LOP3.LUT R3, R3, R2, RZ, 0x3c, !PT ;  /* 0x000000020303d212 */ /* 0x010fc800078e3cff */
[----:B------:R-:W-:-:S04]  /*3a100*/  @!P5 LOP3.LUT R2, R3, R2, RZ, 0x3c, !PT ;  /* 0x000000020302d212 */ /* 0x000fc800078e3cff */
[----:B------:R-:W-:-:S05]  /*3a110*/  @!P5 LOP3.LUT R3, R3, R2, RZ, 0x3c, !PT ;  /* 0x000000020303d212 */ /* 0x000fca00078e3cff */
[----:B------:R-:W3:Y:S04]  /*3a120*/  @!P5 LDG.E.U8 R60, desc[UR38][R2.64] ;  /* 0x00000026023cd981 */ /* 0x000ee8000c1e1100 */
[----:B---3--:R0:W-:Y:S04]  /*3a130*/  STL [R1+0x434], R60 ;  /* 0x0004343c01007387 */ /* 0x0081e80000100800 */
[----:B0-----:R-:W3:Y:S04]  /*3a140*/  LDL.LU R60, [R1+0x3b38] ;  /* 0x003b3800013c7983 */ /* 0x001ee80000300800 */
[----:B------:R-:W4:Y:S04]  /*3a150*/  LDL R2, [R1+0x1c24] ;  /* 0x001c240001027983 */ /* 0x000f280000100800 */
[----:B------:R-:W4:Y:S01]  /*3a160*/  LDL R3, [R1+0x2c00] ;  /* 0x002c000001037983 */ /* 0x000f220000100800 */
[----:B--2---:R-:W-:-:S02]  /*3a170*/  PRMT R38, RZ, 0x7610, R38 ;  /* 0x00007610ff267816 */ /* 0x004fc40000000026 */
[----:B----4-:R-:W-:-:S04]  /*3a180*/  @!P4 LOP3.LUT R3, R3, R2, RZ, 0x3c, !PT ;  /* 0x000000020303c212 */ /* 0x010fc800078e3cff */
[----:B------:R-:W-:-:S04]  /*3a190*/  @!P4 LOP3.LUT R2, R3, R2, RZ, 0x3c, !PT ;  /* 0x000000020302c212 */ /* 0x000fc800078e3cff */
[----:B------:R-:W-:-:S05]  /*3a1a0*/  @!P4 LOP3.LUT R3, R3, R2, RZ, 0x3c, !PT ;  /* 0x000000020303c212 */ /* 0x000fca00078e3cff */
[----:B------:R-:W2:Y:S04]  /*3a1b0*/  @!P4 LDG.E.U8 R38, desc[UR38][R2.64] ;  /* 0x000000260226c981 */ /* 0x000ea8000c1e1100 */
[----:B--2---:R0:W-:Y:S04]  /*3a1c0*/  STL [R1+0x430], R38 ;  /* 0x0004302601007387 */ /* 0x0041e80000100800 */
        /* <DEDUP_REMOVED lines=1560> */
[----:B------:R-:W-:-:S02]  /*40350*/  PRMT R42, RZ, 0x7610, R42 ;  /* 0x00007610ff2a7816 */ /* 0x000fc4000000002a */
[----:B----4-:R-:W-:-:S04]  /*40360*/  @!P4 LOP3.LUT R3, R3, R2, RZ, 0x3c, !PT ;  /* 0x000000020303c212 */ /* 0x010fc800078e3cff */
[----:B------:R-:W-:-:S04]  /*40370*/  @!P4 LOP3.LUT R2, R3, R2, RZ, 0x3c, !PT ;  /* 0x000000020302c212 */ /* 0x000fc800078e3cff */
[----:B------:R-:W-:-:S05]  /*40380*/  @!P4 LOP3.LUT R3, R3, R2, RZ, 0x3c, !PT ;  /* 0x000000020303c212 */ /* 0x000fca00078e3cff */
[----:B------:R0:W4:Y:S04]  /*40390*/  @!P4 LDG.E.U8 R42, desc[UR38][R2.64] ;  /* 0x00000026022ac981 */ /* 0x000128000c1e1100 */
[----:B------:R-:W0:Y:S04]  /*403a0*/  LDL R2, [R1+0x3148] ;  /* 0x0031480001027983 */ /* 0x000e280000100800 */
[----:B------:R-:W0:Y:S01]  /*403b0*/  LDL R3, [R1+0x317c] ;  /* 0x00317c0001037983 */ /* 0x000e220000100800 */
[----:B---3--:R-:W-:Y:S02]  /*403c0*/  PRMT R60, RZ, 0x7610, R60 ;  /* 0x00007610ff3c7816 */ /* 0x008fe4000000003c */
[----:B0-----:R-:W-:-:S04]  /*403d0*/  @!P5 LOP3.LUT R3, R3, R2, RZ, 0x3c, !PT ;  /* 0x000000020303d212 */ /* 0x001fc800078e3cff */
[----:B------:R-:W-:-:S04]  /*403e0*/  @!P5 LOP3.LUT R2, R3, R2, RZ, 0x3c, !PT ;  /* 0x000000020302d212 */ /* 0x000fc800078e3cff */
[----:B------:R-:W-:Y:S01]  /*403f0*/  @!P5 LOP3.LUT R3, R3, R2, RZ, 0x3c, !PT ;  /* 0x000000020303d212 */ /* 0x000fe200078e3cff */
[----:B----4-:R0:W-:Y:S04]  /*40400*/  STL [R1+0x108], R42 ;  /* 0x0001082a01007387 */ /* 0x0101e80000100800 */
[----:B------:R1:W3:Y:S01]  /*40410*/  @!P5 LDG.E.U8 R60, desc[UR38][R2.64] ;  /* 0x00000026023cd981 */ /* 0x0002e2000c1e1100 */
[----:B--2---:R-:W-:-:S03]  /*40420*/  PRMT R38, RZ, 0x7610, R38 ;  /* 0x00007610ff267816 */ /* 0x004fc60000000026 */
[----:B0-----:R-:W2:Y:S04]  /*40430*/  LDL R42, [R1+0x31a0] ;  /* 0x0031a000012a7983 */ /* 0x001ea80000100800 */
[----:B------:R-:W1:Y:S04]  /*40440*/  LDL R2, [R1+0x3144] ;  /* 0x0031440001027983 */ /* 0x000e680000100800 */
[----:B------:R-:W1:Y:S02]  /*40450*/  LDL R3, [R1+0x3180] ;  /* 0x0031800001037983 */ /* 0x000e640000100800 */
[----:B-1----:R-:W-:-:S04]  /*40460*/  @!P4 LOP3.LUT R3, R3, R2, RZ, 0x3c, !PT ;  /* 0x000000020303c212 */ /* 0x002fc800078e3cff */
[----:B------:R-:W-:-:S04]  /*40470*/  @!P4 LOP3.LUT R2, R3, R2, RZ, 0x3c, !PT ;  /* 0x000000020302c212 */ /* 0x000fc800078e3cff */
[----:B------:R-:W-:-:S05]  /*40480*/  @!P4 LOP3.LUT R3, R3, R2, RZ, 0x3c, !PT ;  /* 0x000000020303c212 */ /* 0x000fca00078e3cff */
[----:B------:R-:W4:Y:S04]  /*40490*/  @!P4 LDG.E.U8 R38, desc[UR38][R2.64] ;  /* 0x000000260226c981 */ /* 0x000f28000c1e1100 */
[----:B---3--:R0:W-:Y:S04]  /*404a0*/  STL [R1+0x104], R60 ;  /* 0x0001043c01007387 */ /* 0x0081e80000100800 */
[----:B0-----:R-:W3:Y:S04]  /*404b0*/  LDL R60, [R1+0x31ac] ;  /* 0x0031ac00013c7983 */ /* 0x001ee80000100800 */
[----:B----4-:R0:W-:Y:S04]  /*404c0*/  STL [R1+0x100], R38 ;  /* 0x0001002601007387 */ /* 0x0101e80000100800 */
[----:B0-----:R-:W4:Y:S04]  /*404d0*/  LDL.LU R38, [R1+0x387c] ;  /* 0x00387c0001267983 */ /* 0x001f280000300800 */
[----:B------:R-:W2:Y:S04]  /*404e0*/  LDL R2, [R1+0x3158] ;  /* 0x0031580001027983 */ /* 0x000ea80000100800 */
[----:B------:R-:W2:Y:S01]  /*404f0*/  LDL R3, [R1+0x318c] ;  /* 0x00318c0001037983 */ /* 0x000ea20000100800 */
[----:B------:R-:W-:-:S02]  /*40500*/  PRMT R0, RZ, 0x7610, R0 ;  /* 0x00007610ff007816 */ /* 0x000fc40000000000 */
[----:B--2---:R-:W-:-:S04]  /*40510*/  @!P5 LOP3.LUT R3, R3, R2, RZ, 0x3c, !PT ;  /* 0x000000020303d212 */ /* 0x004fc800078e3cff */
[----:B------:R-:W-:-:S04]  /*40520*/  @!P5 LOP3.LUT R2, R3, R2, RZ, 0x3c, !PT ;  /* 0x000000020302d212 */ /* 0x000fc800078e3cff */
[----:B------:R-:W-:-:S05]  /*40530*/  @!P5 LOP3.LUT R3, R3, R2, RZ, 0x3c, !PT ;  /* 0x000000020303d212 */ /* 0x000fca00078e3cff */
[----:B------:R-:W2:Y:S04]  /*40540*/  @!P5 LDG.E.U8 R0, desc[UR38][R2.64] ;  /* 0x000000260200d981 */ /* 0x000ea8000c1e1100 */
[----:B--2---:R0:W-:Y:S04]  /*40550*/  STL [R1+0xfc], R0 ;  /* 0x0000fc0001007387 */ /* 0x0041e80000100800 */
[----:B0-----:R-:W2:Y:S04]  /*40560*/  LDL.LU R0, [R1+0x3878] ;  /* 0x0038780001007983 */ /* 0x001ea80000300800 */
[----:B------:R-:W2:Y:S04]  /*40570*/  LDL R2, [R1+0x3154] ;  /* 0x0031540001027983 */ /* 0x000ea80000100800 */
[----:B------:R-:W2:Y:S01]  /*40580*/  LDL R3, [R1+0x3190] ;  /* 0x0031900001037983 */ /* 0x000ea20000100800 */
[----:B----4-:R-:W-:-:S02]  /*40590*/  PRMT R38, RZ, 0x7610, R38 ;  /* 0x00007610ff267816 */ /* 0x010fc40000000026 */
[----:B--2---:R-:W-:-:S04]  /*405a0*/  @!P4 LOP3.LUT R3, R3, R2, RZ, 0x3c, !PT ;  /* 0x000000020303c212 */ /* 0x004fc800078e3cff */
[----:B------:R-:W-:-:S04]  /*405b0*/  @!P4 LOP3.LUT R2, R3, R2, RZ, 0x3c, !PT ;  /* 0x000000020302c212 */ /* 0x000fc800078e3cff */
[----:B------:R-:W-:-:S05]  /*405c0*/  @!P4 LOP3.LUT R3, R3, R2, RZ, 0x3c, !PT ;  /* 0x000000020303c212 */ /* 0x000fca00078e3cff */
[----:B------:R-:W2:Y:S04]  /*405d0*/  @!P4 LDG.E.U8 R38, desc[UR38][R2.64] ;  /* 0x000000260226c981 */ /* 0x000ea8000c1e1100 */
[----:B--2---:R0:W-:Y:S04]  /*405e0*/  STL [R1+0xf8], R38 ;  /* 0x0000f82601007387 */ /* 0x0041e80000100800 */
[----:B0-----:R-:W2:Y:S04]  /*405f0*/  LDL.LU R38, [R1+0x3874] ;  /* 0x0038740001267983 */ /* 0x001ea80000300800 */
[----:B------:R-:W4:Y:S04]  /*40600*/  LDL R2, [R1+0x3168] ;  /* 0x0031680001027983 */ /* 0x000f280000100800 */
[----:B------:R-:W4:Y:S01]  /*40610*/  LDL R3, [R1+0x319c] ;  /* 0x00319c0001037983 */ /* 0x000f220000100800 */
[----:B------:R-:W-:-:S02]  /*40620*/  PRMT R0, RZ, 0x7610, R0 ;  /* 0x00007610ff007816 */ /* 0x000fc40000000000 */
[----:B----4-:R-:W-:-:S04]  /*40630*/  @!P5 LOP3.LUT R3, R3, R2, RZ, 0x3c, !PT ;  /* 0x000000020303d212 */ /* 0x010fc800078e3cff */
[----:B------:R-:W-:-:S04]  /*40640*/  @!P5 LOP3.LUT R2, R3, R2, RZ, 0x3c, !PT ;  /* 0x000000020302d212 */ /* 0x000fc800078e3cff */
[----:B------:R-:W-:-:S05]  /*40650*/  @!P5 LOP3.LUT R3, R3, R2, RZ, 0x3c, !PT ;  /* 0x000000020303d212 */ /* 0x000fca00078e3cff */
[----:B------:R-:W4:Y:S01]  /*40660*/  @!P5 LDG.E.U8 R0, desc[UR38][R2.64] ;  /* 0x000000260200d981 */ /* 0x000f22000c1e1100 */
[----:B--2---:R-:W-:-:S03]  /*40670*/  PRMT R38, RZ, 0x7610, R38 ;  /* 0x00007610ff267816 */ /* 0x004fc60000000026 */
[----:B----4-:R0:W-:Y:S04]  /*40680*/  STL [R1+0xf4], R0 ;  /* 0x0000f40001007387 */ /* 0x0101e80000100800 */
[----:B0-----:R-:W2:Y:S04]  /*40690*/  LDL.LU R0, [R1+0x3870] ;  /* 0x0038700001007983 */ /* 0x001ea80000300800 */
[----:B------:R-:W4:Y:S01]  /*406a0*/  LDL R3, [R1+0x3164] ;  /* 0x0031640001037983 */ /* 0x000f220000100800 */
[----:B------:R-:W-:-:S03]  /*406b0*/  @!P4 IMAD.MOV.U32 R2, RZ, RZ, R42 ;  /* 0x000000ffff02c224 */ /* 0x000fc600078e002a */
[----:B------:R-:W2:Y:S04]  /*406c0*/  LDL R42, [R1+0x31cc] ;  /* 0x0031cc00012a7983 */ /* 0x000ea80000100800 */
[----:B----4-:R-:W4:Y:S01]  /*406d0*/  @!P4 LDG.E.U8 R38, desc[UR38][R2.64] ;  /* 0x000000260226c981 */ /* 0x010f22000c1e1100 */
[----:B------:R-:W-:-:S03]  /*406e0*/  PRMT R43, RZ, 0x7610, R43 ;  /* 0x00007610ff2b7816 */ /* 0x000fc6000000002b */
[----:B----4-:R0:W-:Y:S04]  /*406f0*/  STL [R1+0xf0], R38 ;  /* 0x0000f02601007387 */ /* 0x0101e80000100800 */
[----:B0-----:R-:W4:Y:S04]  /*40700*/  LDL.LU R38, [R1+0x386c] ;  /* 0x00386c0001267983 */ /* 0x001f280000300800 */
[----:B------:R-:W4:Y:S01]  /*40710*/  LDL R3, [R1+0x3178] ;  /* 0x0031780001037983 */ /* 0x000f220000100800 */
[----:B---3--:R-:W-:Y:S01]  /*40720*/  @!P5 IMAD.MOV.U32 R2, RZ, RZ, R60 ;  /* 0x000000ffff02d224 */ /* 0x008fe200078e003c */
[----:B--2---:R-:W-:-:S02]  /*40730*/  PRMT R0, RZ, 0x7610, R0 ;  /* 0x00007610ff007816 */ /* 0x004fc40000000000 */
[----:B------:R-:W2:Y:S04]  /*40740*/  LDL R60, [R1+0x31a8] ;  /* 0x0031a800013c7983 */ /* 0x000ea80000100800 */
[----:B----4-:R0:W3:Y:S04]  /*40750*/  @!P5 LDG.E.U8 R43, desc[UR38][R2.64] ;  /* 0x00000026022bd981 */ /* 0x0100e8000c1e1100 */
[----:B------:R-:W0:Y:S04]  /*40760*/  LDL R2, [R1+0x3174] ;  /* 0x0031740001027983 */ /* 0x000e280000100800 */
[----:B------:R-:W0:Y:S02]  /*40770*/  LDL R3, [R1+0x31b0] ;  /* 0x0031b00001037983 */ /* 0x000e240000100800 */
[----:B0-----:R-:W-:-:S04]  /*40780*/  @!P4 LOP3.LUT R3, R3, R2, RZ, 0x3c, !PT ;  /* 0x000000020303c212 */ /* 0x001fc800078e3cff */
        /* <DEDUP_REMOVED lines=22> */
[----:B------:R-:W2:Y:S01]  /*408f0*/  @!P4 LDG.E.U8 R0, desc[UR38][R2.64] ;  /* 0x000000260200c981 */ /* 0x000ea2000c1e1100 */
[----:B------:R-:W-:-:S03]  /*40900*/  PRMT R38, RZ, 0x7610, R38 ;  /* 0x00007610ff267816 */ /* 0x000fc60000000026 */
[----:B--2---:R0:W-:Y:S04]  /*40910*/  STL [R1+0xe0], R0 ;  /* 0x0000e00001007387 */ /* 0x0041e80000100800 */
[----:B0-----:R-:W2:Y:S04]  /*40920*/  LDL.LU R0, [R1+0x3860] ;  /* 0x0038600001007983 */ /* 0x001ea80000300800 */
[----:B------:R-:W4:Y:S01]  /*40930*/  LDL R3, [R1+0x3198] ;  /* 0x0031980001037983 */ /* 0x000f220000100800 */
[----:B------:R-:W-:-:S03]  /*40940*/  @!P5 IMAD.MOV.U32 R2, RZ, RZ, R42 ;  /* 0x000000ffff02d224 */ /* 0x000fc600078e002a */
[----:B------:R-:W2:Y:S04]  /*40950*/  LDL R42, [R1+0x31f0] ;  /* 0x0031f000012a7983 */ /* 0x000ea80000100800 */
[----:B----4-:R-:W4:Y:S04]  /*40960*/  @!P5 LDG.E.U8 R38, desc[UR38][R2.64] ;  /* 0x000000260226d981 */ /* 0x010f28000c1e1100 */
[----:B----4-:R0:W-:Y:S04]  /*40970*/  STL [R1+0xdc], R38 ;  /* 0x0000dc2601007387 */ /* 0x0101e80000100800 */
[----:B0-----:R-:W4:Y:S04]  /*40980*/  LDL.LU R38, [R1+0x385c] ;  /* 0x00385c0001267983 */ /* 0x001f280000300800 */
[----:B------:R-:W3:Y:S04]  /*40990*/  LDL R2, [R1+0x3194] ;  /* 0x0031940001027983 */ /* 0x000ee80000100800 */
[----:B------:R-:W3:Y:S01]  /*409a0*/  LDL R3, [R1+0x31d0] ;  /* 0x0031d00001037983 */ /* 0x000ee20000100800 */
[----:B--2---:R-:W-:-:S02]  /*409b0*/  PRMT R0, RZ, 0x7610, R0 ;  /* 0x00007610ff007816 */ /* 0x004fc40000000000 */
[----:B---3--:R-:W-:-:S04]  /*409c0*/  @!P4 LOP3.LUT R3, R3, R2, RZ, 0x3c, !PT ;  /* 0x000000020303c212 */ /* 0x008fc800078e3cff */
[----:B------:R-:W-:-:S04]  /*409d0*/  @!P4 LOP3.LUT R2, R3, R2, RZ, 0x3c, !PT ;  /* 0x000000020302c212 */ /* 0x000fc800078e3cff */
[----:B------:R-:W-:Y:S02]  /*409e0*/  @!P4 LOP3.LUT R3, R3, R2, RZ, 0x3c, !PT ;  /* 0x000000020303c212 */ /* 0x000fe400078e3cff */
[----:B----4-:R-:W-:-:S03]  /*409f0*/  PRMT R38, RZ, 0x7610, R38 ;  /* 0x00007610ff267816 */ /* 0x010fc60000000026 */
[----:B------:R0:W2:Y:S02]  /*40a00*/  @!P4 LDG.E.U8 R0, desc[UR38][R2.64] ;  /* 0x000000260200c981 */ /* 0x0000a4000c1e1100 */
[----:B0-----:R-:W-:Y:S02]  /*40a10*/  @!P5 IMAD.MOV.U32 R2, RZ, RZ, R43 ;  /* 0x000000ffff02d224 */ /* 0x001fe400078e002b */
[----:B------:R-:W-:-:S05]  /*40a20*/  @!P5 IMAD.MOV.U32 R3, RZ, RZ, R60 ;  /* 0x000000ffff03d224 */ /* 0x000fca00078e003c */
[----:B------:R-:W3:Y:S04]  /*40a30*/  @!P5 LDG.E.U8 R38, desc[UR38][R2.64] ;  /* 0x000000260226d981 */ /* 0x000ee8000c1e1100 */
[----:B--2---:R0:W-:Y:S04]  /*40a40*/  STL [R1+0xd8], R0 ;  /* 0x0000d80001007387 */ /* 0x0041e80000100800 */
[----:B0-----:R-:W2:Y:S04]  /*40a50*/  LDL.LU R0, [R1+0x3858] ;  /* 0x0038580001007983 */ /* 0x001ea80000300800 */
[----:B------:R-:W4:Y:S04]  /*40a60*/  LDL R60, [R1+0x31c4] ;  /* 0x0031c400013c7983 */ /* 0x000f280000100800 */
[----:B------:R-:W4:Y:S04]  /*40a70*/  LDL R43, [R1+0x3200] ;  /* 0x00320000012b7983 */ /* 0x000f280000100800 */
[----:B---3--:R0:W-:Y:S04]  /*40a80*/  STL [R1+0xd4], R38 ;  /* 0x0000d42601007387 */ /* 0x0081e80000100800 */
[----:B0-----:R-:W3:Y:S04]  /*40a90*/  LDL.LU R38, [R1+0x3854] ;  /* 0x0038540001267983 */ /* 0x001ee80000300800 */
[----:B------:R-:W3:Y:S04]  /*40aa0*/  LDL R2, [R1+0x31a4] ;  /* 0x0031a40001027983 */ /* 0x000ee80000100800 */
[----:B------:R-:W3:Y:S01]  /*40ab0*/  LDL R3, [R1+0x31e0] ;  /* 0x0031e00001037983 */ /* 0x000ee20000100800 */
[----:B--2---:R-:W-:-:S02]  /*40ac0*/  PRMT R0, RZ, 0x7610, R0 ;  /* 0x00007610ff007816 */ /* 0x004fc40000000000 */
[----:B---3--:R-:W-:-:S04]  /*40ad0*/  @!P4 LOP3.LUT R3, R3, R2, RZ, 0x3c, !PT ;  /* 0x000000020303c212 */ /* 0x008fc800078e3cff */
[----:B------:R-:W-:-:S04]  /*40ae0*/  @!P4 LOP3.LUT R2, R3, R2, RZ, 0x3c, !PT ;  /* 0x000000020302c212 */ /* 0x000fc800078e3cff */
[----:B------:R-:W-:-:S05]  /*40af0*/  @!P4 LOP3.LUT R3, R3, R2, RZ, 0x3c, !PT ;  /* 0x000000020303c212 */ /* 0x000fca00078e3cff */
[----:B------:R-:W2:Y:S04]  /*40b00*/  @!P4 LDG.E.U8 R0, desc[UR38][R2.64] ;  /* 0x000000260200c981 */ /* 0x000ea8000c1e1100 */
[----:B--2---:R0:W-:Y:S04]  /*40b10*/  STL [R1+0xd0], R0 ;  /* 0x0000d00001007387 */ /* 0x0041e80000100800 */
[----:B0-----:R-:W2:Y:S04]  /*40b20*/  LDL.LU R0, [R1+0x3850] ;  /* 0x0038500001007983 */ /* 0x001ea80000300800 */
[----:B------:R-:W3:Y:S04]  /*40b30*/  LDL R2, [R1+0x31b8] ;  /* 0x0031b80001027983 */ /* 0x000ee80000100800 */
[----:B------:R-:W3:Y:S01]  /*40b40*/  LDL R3, [R1+0x31ec] ;  /* 0x0031ec0001037983 */ /* 0x000ee20000100800 */
[----:B------:R-:W-:-:S02]  /*40b50*/  PRMT R38, RZ, 0x7610, R38 ;  /* 0x00007610ff267816 */ /* 0x000fc40000000026 */
[----:B---3--:R-:W-:-:S04]  /*40b60*/  @!P5 LOP3.LUT R3, R3, R2, RZ, 0x3c, !PT ;  /* 0x000000020303d212 */ /* 0x008fc800078e3cff */
[----:B------:R-:W-:-:S04]  /*40b70*/  @!P5 LOP3.LUT R2, R3, R2, RZ, 0x3c, !PT ;  /* 0x000000020302d212 */ /* 0x000fc800078e3cff */
[----:B------:R-:W-:-:S05]  /*40b80*/  @!P5 LOP3.LUT R3, R3, R2, RZ, 0x3c, !PT ;  /* 0x000000020303d212 */ /* 0x000fca00078e3cff */
[----:B------:R-:W3:Y:S01]  /*40b90*/  @!P5 LDG.E.U8 R38, desc[UR38][R2.64] ;  /* 0x000000260226d981 */ /* 0x000ee2000c1e1100 */
[----:B------:R-:W-:-:S03]  /*40ba0*/  PRMT R41, RZ, 0x7610, R41 ;  /* 0x00007610ff297816 */ /* 0x000fc60000000029 */
[----:B---3--:R0:W-:Y:S04]  /*40bb0*/  STL [R1+0xbc], R38 ;  /* 0x0000bc2601007387 */ /* 0x0081e80000100800 */
[----:B0-----:R-:W3:Y:S04]  /*40bc0*/  LDL.LU R38, [R1+0x384c] ;  /* 0x00384c0001267983 */ /* 0x001ee80000300800 */
[----:B------:R-:W3:Y:S01]  /*40bd0*/  LDL R3, [R1+0x31b4] ;  /* 0x0031b40001037983 */ /* 0x000ee20000100800 */
[----:B------:R-:W-:Y:S01]  /*40be0*/  @!P4 IMAD.MOV.U32 R2, RZ, RZ, R42 ;  /* 0x000000ffff02c224 */ /* 0x000fe200078e002a */
[----:B--2---:R-:W-:-:S02]  /*40bf0*/  PRMT R0, RZ, 0x7610, R0 ;  /* 0x00007610ff007816 */ /* 0x004fc40000000000 */
[----:B------:R-:W2:Y:S04]  /*40c00*/  LDL R42, [R1+0x31e8] ;  /* 0x0031e800012a7983 */ /* 0x000ea80000100800 */
[----:B---3--:R0:W3:Y:S04]  /*40c10*/  @!P4 LDG.E.U8 R41, desc[UR38][R2.64] ;  /* 0x000000260229c981 */ /* 0x0080e8000c1e1100 */
[----:B------:R-:W0:Y:S04]  /*40c20*/  LDL R2, [R1+0x31c8] ;  /* 0x0031c80001027983 */ /* 0x000e280000100800 */
[----:B------:R-:W0:Y:S01]  /*40c30*/  LDL R3, [R1+0x31fc] ;  /* 0x0031fc0001037983 */ /* 0x000e220000100800 */
[----:B------:R-:W-:-:S02]  /*40c40*/  PRMT R38, RZ, 0x7610, R38 ;  /* 0x00007610ff267816 */ /* 0x000fc40000000026 */
[----:B0-----:R-:W-:-:S04]  /*40c50*/  @!P5 LOP3.LUT R3, R3, R2, RZ, 0x3c, !PT ;  /* 0x000000020303d212 */ /* 0x001fc800078e3cff */
[----:B------:R-:W-:-:S04]  /*40c60*/  @!P5 LOP3.LUT R2, R3, R2, RZ, 0x3c, !PT ;  /* 0x000000020302d212 */ /* 0x000fc800078e3cff */
[----:B------:R-:W-:-:S05]  /*40c70*/  @!P5 LOP3.LUT R3, R3, R2, RZ, 0x3c, !PT ;  /* 0x000000020303d212 */ /* 0x000fca00078e3cff */
[----:B------:R4:W2:Y:S02]  /*40c80*/  @!P5 LDG.E.U8 R38, desc[UR38][R2.64] ;  /* 0x000000260226d981 */ /* 0x0008a4000c1e1100 */
[----:B----4-:R-:W-:Y:S02]  /*40c90*/  @!P4 IMAD.MOV.U32 R2, RZ, RZ, R43 ;  /* 0x000000ffff02c224 */ /* 0x010fe400078e002b */
[----:B------:R-:W-:-:S05]  /*40ca0*/  @!P4 IMAD.MOV.U32 R3, RZ, RZ, R60 ;  /* 0x000000ffff03c224 */ /* 0x000fca00078e003c */
[----:B------:R-:W4:Y:S04]  /*40cb0*/  @!P4 LDG.E.U8 R0, desc[UR38][R2.64] ;  /* 0x000000260200c981 */ /* 0x000f28000c1e1100 */
[----:B---3--:R0:W-:Y:S04]  /*40cc0*/  STL [R1+0xb8], R41 ;  /* 0x0000b82901007387 */ /* 0x0081e80000100800 */
[----:B0-----:R-:W3:Y:S04]  /*40cd0*/  LDL R41, [R1+0x321c] ;  /* 0x00321c0001297983 */ /* 0x001ee80000100800 */
[----:B--2---:R0:W-:Y:S04]  /*40ce0*/  STL [R1+0xb4], R38 ;  /* 0x0000b42601007387 */ /* 0x0041e80000100800 */
[----:B0-----:R-:W2:Y:S04]  /*40cf0*/  LDL.LU R38, [R1+0x3848] ;  /* 0x0038480001267983 */ /* 0x001ea80000300800 */
[----:B------:R-:W3:Y:S04]  /*40d00*/  LDL R60, [R1+0x31e4] ;  /* 0x0031e400013c7983 */ /* 0x000ee80000100800 */
[----:B------:R-:W3:Y:S04]  /*40d10*/  LDL R43, [R1+0x3220] ;  /* 0x00322000012b7983 */ /* 0x000ee80000100800 */
[----:B----4-:R0:W-:Y:S04]  /*40d20*/  STL [R1+0xb0], R0 ;  /* 0x0000b00001007387 */ /* 0x0101e80000100800 */
[----:B0-----:R-:W4:Y:S04]  /*40d30*/  LDL.LU R0, [R1+0x3844] ;  /* 0x0038440001007983 */ /* 0x001f280000300800 */
        /* <DEDUP_REMOVED lines=12> */
[----:B------:R-:W-:Y:S02]  /*40e00*/  PRMT R44, RZ, 0x7610, R44 ;  /* 0x00007610ff2c7816 */ /* 0x000fe4000000002c */
[----:B---3--:R-:W-:-:S04]  /*40e10*/  @!P4 LOP3.LUT R3, R3, R2, RZ, 0x3c, !PT ;  /* 0x000000020303c212 */ /* 0x008fc800078e3cff */
[----:B------:R-:W-:-:S04]  /*40e20*/  @!P4 LOP3.LUT R2, R3, R2, RZ, 0x3c, !PT ;  /* 0x000000020302c212 */ /* 0x000fc800078e3cff */
[----:B------:R-:W-:-:S05]  /*40e30*/  @!P4 LOP3.LUT R3, R3, R2, RZ, 0x3c, !PT ;  /* 0x000000020303c212 */ /* 0x000fca00078e3cff */
[----:B------:R0:W3:Y:S02]  /*40e40*/  @!P4 LDG.E.U8 R45, desc[UR38][R2.64] ;  /* 0x00000026022dc981 */ /* 0x0000e4000c1e1100 */
[----:B0-----:R-:W-:Y:S02]  /*40e50*/  @!P5 IMAD.MOV.U32 R2, RZ, RZ, R41 ;  /* 0x000000ffff02d224 */ /* 0x001fe400078e0029 */
[----:B------:R-:W-:-:S05]  /*40e60*/  @!P5 IMAD.MOV.U32 R3, RZ, RZ, R42 ;  /* 0x000000ffff03d224 */ /* 0x000fca00078e002a */
[----:B------:R0:W2:Y:S01]  /*40e70*/  @!P5 LDG.E.U8 R44, desc[UR38][R2.64] ;  /* 0x00000026022cd981 */ /* 0x0000a2000c1e1100 */
[----:B------:R-:W-:Y:S01]  /*40e80*/  PRMT R55, RZ, 0x7610, R55 ;  /* 0x00007610ff377816 */ /* 0x000fe20000000037 */
[----:B0-----:R-:W-:Y:S02]  /*40e90*/  @!P4 IMAD.MOV.U32 R2, RZ, RZ, R43 ;  /* 0x000000ffff02c224 */ /* 0x001fe400078e002b */
[----:B------:R-:W-:-:S05]  /*40ea0*/  @!P4 IMAD.MOV.U32 R3, RZ, RZ, R60 ;  /* 0x000000ffff03c224 */ /* 0x000fca00078e003c */
[----:B------:R0:W4:Y:S04]  /*40eb0*/  @!P4 LDG.E.U8 R55, desc[UR38][R2.64] ;  /* 0x000000260237c981 */ /* 0x000128000c1e1100 */
[----:B---3--:R1:W-:Y:S04]  /*40ec0*/  STL [R1+0x37bc], R45 ;  /* 0x0037bc2d01007387 */ /* 0x0083e80000100800 */
[----:B------:R-:W3:Y:S04]  /*40ed0*/  LDL R42, [R1+0x31f4] ;  /* 0x0031f400012a7983 */ /* 0x000ee80000100800 */
[----:B------:R-:W3:Y:S04]  /*40ee0*/  LDL R41, [R1+0x3230] ;  /* 0x0032300001297983 */ /* 0x000ee80000100800 */
[----:B-1----:R-:W0:Y:S04]  /*40ef0*/  LDL R45, [R1+0x322c] ;  /* 0x00322c00012d7983 */ /* 0x002e280000100800 */
[----:B--2---:R1:W-:Y:S04]  /*40f00*/  STL [R1+0x37c0], R44 ;  /* 0x0037c02c01007387 */ /* 0x0043e80000100800 */
[----:B------:R-:W2:Y:S01]  /*40f10*/  LDL R3, [R1+0x31f8] ;  /* 0x0031f80001037983 */ /* 0x000ea20000100800 */
[----:B------:R-:W-:-:S03]  /*40f20*/  PRMT R54, RZ, 0x7610, R54 ;  /* 0x00007610ff367816 */ /* 0x000fc60000000036 */
[----:B------:R-:W3:Y:S04]  /*40f30*/  LDL R60, [R1+0x3204] ;  /* 0x00320400013c7983 */ /* 0x000ee80000100800 */
[----:B------:R-:W3:Y:S04]  /*40f40*/  LDL R43, [R1+0x3240] ;  /* 0x00324000012b7983 */ /* 0x000ee80000100800 */
[----:B-1----:R-:W3:Y:S01]  /*40f50*/  LDL R44, [R1+0x323c] ;  /* 0x00323c00012c7983 */ /* 0x002ee20000100800 */
[----:B0-----:R-:W-:-:S05]  /*40f60*/  @!P5 IMAD.MOV.U32 R2, RZ, RZ, R45 ;  /* 0x000000ffff02d224 */ /* 0x001fca00078e002d */
[----:B--2---:R-:W2:Y:S04]  /*40f70*/  @!P5 LDG.E.U8 R54, desc[UR38][R2.64] ;  /* 0x000000260236d981 */ /* 0x004ea8000c1e1100 */
[----:B----4-:R0:W-:Y:S04]  /*40f80*/  STL [R1+0x37c4], R55 ;  /* 0x0037c43701007387 */ /* 0x0101e80000100800 */
[----:B------:R-:W4:Y:S04]  /*40f90*/  LDL R45, [R1+0x324c] ;  /* 0x00324c00012d7983 */ /* 0x000f280000100800 */
[----:B0-----:R-:W4:Y:S04]  /*40fa0*/  LDL R55, [R1+0x3218] ;  /* 0x0032180001377983 */ /* 0x001f280000100800 */
[----:B--2---:R0:W-:Y:S04]  /*40fb0*/  STL [R1+0x37c8], R54 ;  /* 0x0037c83601007387 */ /* 0x0041e80000100800 */
[----:B0-----:R-:W2:Y:S01]  /*40fc0*/  LDL R54, [R1+0x3208] ;  /* 0x0032080001367983 */ /* 0x001ea20000100800 */
[----:B------:R-:W-:Y:S01]  /*40fd0*/  PRMT R0, RZ, 0x7610, R0 ;  /* 0x00007610ff007816 */ /* 0x000fe20000000000 */
[----:B---3--:R-:W-:-:S02]  /*40fe0*/  @!P4 IMAD.MOV.U32 R2, RZ, RZ, R41 ;  /* 0x000000ffff02c224 */ /* 0x008fc400078e0029 */
[----:B------:R-:W-:Y:S01]  /*40ff0*/  @!P4 IMAD.MOV.U32 R3, RZ, RZ, R42 ;  /* 0x000000ffff03c224 */ /* 0x000fe200078e002a */
[----:B------:R-:W-:Y:S02]  /*41000*/  PRMT R40, RZ, 0x7610, R40 ;  /* 0x00007610ff287816 */ /* 0x000fe40000000028 */
[----:B------:R-:W-:Y:S01]  /*41010*/  PRMT R38, RZ, 0x7610, R38 ;  /* 0x00007610ff267816 */ /* 0x000fe20000000026 */
[----:B------:R-:W3:Y:S04]  /*41020*/  LDL R42, [R1+0x3214] ;  /* 0x00321400012a7983 */ /* 0x000ee80000100800 */
[----:B------:R0:W3:Y:S04]  /*41030*/  @!P4 LDG.E.U8 R0, desc[UR38][R2.64] ;  /* 0x000000260200c981 */ /* 0x0000e8000c1e1100 */
[----:B------:R-:W4:Y:S01]  /*41040*/  LDL R41, [R1+0x3250] ;  /* 0x0032500001297983 */ /* 0x000f220000100800 */
[----:B0-----:R-:W-:-:S02]  /*41050*/  @!P5 IMAD.MOV.U32 R2, RZ, RZ, R44 ;  /* 0x000000ffff02d224 */ /* 0x001fc400078e002c */
[----:B--2---:R-:W-:-:S05]  /*41060*/  @!P5 IMAD.MOV.U32 R3, RZ, RZ, R54 ;  /* 0x000000ffff03d224 */ /* 0x004fca00078e0036 */
[----:B------:R0:W2:Y:S04]  /*41070*/  @!P5 LDG.E.U8 R40, desc[UR38][R2.64] ;  /* 0x000000260228d981 */ /* 0x0000a8000c1e1100 */
[----:B---3--:R1:W-:Y:S01]  /*41080*/  STL [R1+0x68], R0 ;  /* 0x0000680001007387 */ /* 0x0083e20000100800 */
[----:B0-----:R-:W-:Y:S02]  /*41090*/  @!P4 IMAD.MOV.U32 R2, RZ, RZ, R43 ;  /* 0x000000ffff02c224 */ /* 0x001fe400078e002b */
[----:B------:R-:W-:Y:S01]  /*410a0*/  @!P4 IMAD.MOV.U32 R3, RZ, RZ, R60 ;  /* 0x000000ffff03c224 */ /* 0x000fe200078e003c */
[----:B-1----:R-:W3:Y:S04]  /*410b0*/  LDL.LU R0, [R1+0x383c] ;  /* 0x00383c0001007983 */ /* 0x002ee80000300800 */
[----:B------:R-:W3:Y:S04]  /*410c0*/  LDL R44, [R1+0x3228] ;  /* 0x00322800012c7983 */ /* 0x000ee80000100800 */
[----:B------:R4:W3:Y:S01]  /*410d0*/  @!P4 LDG.E.U8 R38, desc[UR38][R2.64] ;  /* 0x000000260226c981 */ /* 0x0008e2000c1e1100 */
[----:B------:R-:W-:Y:S01]  /*410e0*/  PRMT R39, RZ, 0x7610, R39 ;  /* 0x00007610ff277816 */ /* 0x000fe20000000027 */
[----:B----4-:R-:W-:-:S02]  /*410f0*/  @!P5 IMAD.MOV.U32 R2, RZ, RZ, R45 ;  /* 0x000000ffff02d224 */ /* 0x010fc400078e002d */
[----:B------:R-:W-:-:S05]  /*41100*/  @!P5 IMAD.MOV.U32 R3, RZ, RZ, R55 ;  /* 0x000000ffff03d224 */ /* 0x000fca00078e0037 */
[----:B------:R0:W4:Y:S04]  /*41110*/  @!P5 LDG.E.U8 R39, desc[UR38][R2.64] ;  /* 0x000000260227d981 */ /* 0x000128000c1e1100 */
[----:B--2---:R1:W-:Y:S01]  /*41120*/  STL [R1+0x64], R40 ;  /* 0x0000642801007387 */ /* 0x0043e20000100800 */
[----:B------:R-:W-:Y:S01]  /*41130*/  PRMT R53, RZ, 0x7610, R53 ;  /* 0x00007610ff357816 */ /* 0x000fe20000000035 */
[----:B0-----:R-:W-:Y:S02]  /*41140*/  @!P4 IMAD.MOV.U32 R2, RZ, RZ, R41 ;  /* 0x000000ffff02c224 */ /* 0x001fe400078e0029 */
[----:B------:R-:W-:Y:S01]  /*41150*/  @!P4 IMAD.MOV.U32 R3, RZ, RZ, R42 ;  /* 0x000000ffff03c224 */ /* 0x000fe200078e002a */
[----:B------:R-:W2:Y:S01]  /*41160*/  LDL R43, [R1+0x3224] ;  /* 0x00322400012b7983 */ /* 0x000ea20000100800 */
[----:B------:R-:W-:-:S03]  /*41170*/  PRMT R52, RZ, 0x7610, R52 ;  /* 0x00007610ff347816 */ /* 0x000fc60000000034 */
[----:B------:R0:W2:Y:S04]  /*41180*/  @!P4 LDG.E.U8 R53, desc[UR38][R2.64] ;  /* 0x000000260235c981 */ /* 0x0000a8000c1e1100 */
[----:B-1----:R-:W2:Y:S01]  /*41190*/  LDL R40, [R1+0x325c] ;  /* 0x00325c0001287983 */ /* 0x002ea20000100800 */
[----:B------:R-:W-:Y:S02]  /*411a0*/  PRMT R47, RZ, 0x7610, R47 ;  /* 0x00007610ff2f7816 */ /* 0x000fe4000000002f */
[----:B------:R-:W-:Y:S02]  /*411b0*/  PRMT R46, RZ, 0x7610, R46 ;  /* 0x00007610ff2e7816 */ /* 0x000fe4000000002e */
[----:B------:R-:W-:Y:S02]  /*411c0*/  PRMT R61, RZ, 0x7610, R61 ;  /* 0x00007610ff3d7816 */ /* 0x000fe4000000003d */
[----:B------:R-:W-:-:S02]  /*411d0*/  PRMT R59, RZ, 0x7610, R59 ;  /* 0x00007610ff3b7816 */ /* 0x000fc4000000003b */
[----:B------:R-:W-:Y:S02]  /*411e0*/  PRMT R58, RZ, 0x7610, R58 ;  /* 0x00007610ff3a7816 */ /* 0x000fe4000000003a */
[----:B------:R-:W-:Y:S01]  /*411f0*/  PRMT R57, RZ, 0x7610, R57 ;  /* 0x00007610ff397816 */ /* 0x000fe20000000039 */
[----:B---3--:R1:W-:Y:S01]  /*41200*/  STL [R1+0x60], R38 ;  /* 0x0000602601007387 */ /* 0x0083e20000100800 */
[----:B------:R-:W-:Y:S01]  /*41210*/  PRMT R56, RZ, 0x7610, R56 ;  /* 0x00007610ff387816 */ /* 0x000fe20000000038 */
[----:B0-----:R-:W-:Y:S01]  /*41220*/  @!P5 IMAD.MOV.U32 R3, RZ, RZ, R44 ;  /* 0x000000ffff03d224 */ /* 0x001fe200078e002c */
[----:B------:R-:W-:Y:S02]  /*41230*/  PRMT R51, RZ, 0x7610, R51 ;  /* 0x00007610ff337816 */ /* 0x000fe40000000033 */
[----:B------:R-:W-:Y:S02]  /*41240*/  PRMT R50, RZ, 0x7610, R50 ;  /* 0x00007610ff327816 */ /* 0x000fe40000000032 */
[----:B------:R-:W-:-:S02]  /*41250*/  PRMT R49, RZ, 0x7610, R49 ;  /* 0x00007610ff317816 */ /* 0x000fc40000000031 */
[----:B------:R-:W-:Y:S02]  /*41260*/  PRMT R48, RZ, 0x7610, R48 ;  /* 0x00007610ff307816 */ /* 0x000fe40000000030 */
[----:B------:R-:W-:Y:S02]  /*41270*/  PRMT R37, RZ, 0x7610, R37 ;  /* 0x00007610ff257816 */ /* 0x000fe40000000025 */
[----:B------:R-:W-:Y:S02]  /*41280*/  PRMT R36, RZ, 0x7610, R36 ;  /* 0x00007610ff247816 */ /* 0x000fe40000000024 */
[----:B------:R-:W-:Y:S01]  /*41290*/  PRMT R35, RZ, 0x7610, R35 ;  /* 0x00007610ff237816 */ /* 0x000fe20000000023 */
[----:B-1----:R-:W3:Y:S01]  /*412a0*/  LDL R38, [R1+0x3260] ;  /* 0x0032600001267983 */ /* 0x002ee20000100800 */
[----:B------:R-:W-:Y:S02]  /*412b0*/  PRMT R34, RZ, 0x7610, R34 ;  /* 0x00007610ff227816 */ /* 0x000fe40000000022 */
[----:B------:R-:W-:-:S02]  /*412c0*/  PRMT R33, RZ, 0x7610, R33 ;  /* 0x00007610ff217816 */ /* 0x000fc40000000021 */
[----:B------:R-:W-:Y:S02]  /*412d0*/  PRMT R32, RZ, 0x7610, R32 ;  /* 0x00007610ff207816 */ /* 0x000fe40000000020 */
[----:B------:R-:W-:Y:S02]  /*412e0*/  PRMT R31, RZ, 0x7610, R31 ;  /* 0x00007610ff1f7816 */ /* 0x000fe4000000001f */
[----:B------:R-:W-:Y:S01]  /*412f0*/  PRMT R30, RZ, 0x7610, R30 ;  /* 0x00007610ff1e7816 */ /* 0x000fe2000000001e */
[----:B----4-:R0:W-:Y:S04]  /*41300*/  STL [R1+0x37e4], R39 ;  /* 0x0037e42701007387 */ /* 0x0101e80000100800 */
[----:B------:R-:W4:Y:S04]  /*41310*/  LDL R42, [R1+0x3238] ;  /* 0x00323800012a7983 */ /* 0x000f280000100800 */
[----:B------:R-:W4:Y:S01]  /*41320*/  LDL R41, [R1+0x326c] ;  /* 0x00326c0001297983 */ /* 0x000f220000100800 */
[----:B------:R-:W-:-:S02]  /*41330*/  PRMT R29, RZ, 0x7610, R29 ;  /* 0x00007610ff1d7816 */ /* 0x000fc4000000001d */
[----:B------:R-:W-:Y:S02]  /*41340*/  PRMT R28, RZ, 0x7610, R28 ;  /* 0x00007610ff1c7816 */ /* 0x000fe4000000001c */
[----:B------:R-:W-:Y:S02]  /*41350*/  PRMT R27, RZ, 0x7610, R27 ;  /* 0x00007610ff1b7816 */ /* 0x000fe4000000001b */
[----:B------:R-:W-:Y:S02]  /*41360*/  PRMT R26, RZ, 0x7610, R26 ;  /* 0x00007610ff1a7816 */ /* 0x000fe4000000001a */
[----:B------:R-:W-:Y:S02]  /*41370*/  PRMT R25, RZ, 0x7610, R25 ;  /* 0x00007610ff197816 */ /* 0x000fe40000000019 */
[----:B------:R-:W-:Y:S02]  /*41380*/  PRMT R24, RZ, 0x7610, R24 ;  /* 0x00007610ff187816 */ /* 0x000fe40000000018 */
        /* <DEDUP_REMOVED lines=18> */
[----:B------:R-:W-:Y:S01]  /*414b0*/  PRMT R5, RZ, 0x7610, R5 ;  /* 0x00007610ff057816 */ /* 0x000fe20000000005 */
[----:B------:R-:W1:Y:S01]  /*414c0*/  S2R R54, SR_TID.X ;  /* 0x0000000000367919 */ /* 0x000e620000002100 */
[----:B------:R-:W-:Y:S01]  /*414d0*/  PRMT R4, RZ, 0x7610, R4 ;  /* 0x00007610ff047816 */ /* 0x000fe20000000004 */
[----:B------:R-:W-:Y:S01]  /*414e0*/  LDS.U8 R60, [R0+UR4+0x1008] ;  /* 0x00100804003c7984 */ /* 0x000fe20008000000 */
[----:B--2---:R-:W-:-:S05]  /*414f0*/  @!P5 IMAD.MOV.U32 R2, RZ, RZ, R40 ;  /* 0x000000ffff02d224 */ /* 0x004fca00078e0028 */
[----:B------:R2:W4:Y:S04]  /*41500*/  @!P5 LDG.E.U8 R52, desc[UR38][R2.64] ;  /* 0x000000260234d981 */ /* 0x000528000c1e1100 */
[----:B------:R-:W-:Y:S04]  /*41510*/  STL [R1+0x37cc], R53 ;  /* 0x0037cc3501007387 */ /* 0x000fe80000100800 */
[----:B------:R-:W4:Y:S04]  /*41520*/  LDL R40, [R1+0x3234] ;  /* 0x0032340001287983 */ /* 0x000f280000100800 */
[----:B0-----:R-:W4:Y:S01]  /*41530*/  LDL R39, [R1+0x3270] ;  /* 0x0032700001277983 */ /* 0x001f220000100800 */
[----:B--2---:R-:W-:-:S02]  /*41540*/  @!P4 IMAD.MOV.U32 R3, RZ, RZ, R43 ;  /* 0x000000ffff03c224 */ /* 0x004fc400078e002b */
[----:B---3--:R-:W-:-:S05]  /*41550*/  @!P4 IMAD.MOV.U32 R2, RZ, RZ, R38 ;  /* 0x000000ffff02c224 */ /* 0x008fca00078e0026 */
[----:B------:R4:W2:Y:S02]  /*41560*/  @!P4 LDG.E.U8 R47, desc[UR38][R2.64] ;  /* 0x00000026022fc981 */ /* 0x0008a4000c1e1100 */
[----:B----4-:R-:W-:Y:S02]  /*41570*/  @!P5 IMAD.MOV.U32 R2, RZ, RZ, R41 ;  /* 0x000000ffff02d224 */ /* 0x010fe400078e0029 */
[----:B------:R-:W-:-:S05]  /*41580*/  @!P5 IMAD.MOV.U32 R3, RZ, RZ, R42 ;  /* 0x000000ffff03d224 */ /* 0x000fca00078e002a */
[----:B------:R0:W3:Y:S04]  /*41590*/  @!P5 LDG.E.U8 R46, desc[UR38][R2.64] ;  /* 0x00000026022ed981 */ /* 0x0000e8000c1e1100 */
[----:B------:R4:W-:Y:S04]  /*415a0*/  STL [R1+0x37d0], R52 ;  /* 0x0037d03401007387 */ /* 0x0009e80000100800 */
[----:B------:R-:W3:Y:S04]  /*415b0*/  LDL R45, [R1+0x3248] ;  /* 0x00324800012d7983 */ /* 0x000ee80000100800 */
[----:B------:R-:W3:Y:S04]  /*415c0*/  LDL R44, [R1+0x327c] ;  /* 0x00327c00012c7983 */ /* 0x000ee80000100800 */
[----:B------:R-:W3:Y:S04]  /*415d0*/  LDL R43, [R1+0x3244] ;  /* 0x00324400012b7983 */ /* 0x000ee80000100800 */
[----:B------:R-:W3:Y:S01]  /*415e0*/  LDL R38, [R1+0x3280] ;  /* 0x0032800001267983 */ /* 0x000ee20000100800 */
[----:B0-----:R-:W-:-:S02]  /*415f0*/  @!P4 IMAD.MOV.U32 R2, RZ, RZ, R39 ;  /* 0x000000ffff02c224 */ /* 0x001fc400078e0027 */
[----:B------:R-:W-:Y:S01]  /*41600*/  @!P4 IMAD.MOV.U32 R3, RZ, RZ, R40 ;  /* 0x000000ffff03c224 */ /* 0x000fe200078e0028 */
[----:B----4-:R-:W-:-:S06]  /*41610*/  PRMT R52, RZ, 0x7610, R52 ;  /* 0x00007610ff347816 */ /* 0x010fcc0000000034 */
[----:B------:R0:W4:Y:S04]  /*41620*/  @!P4 LDG.E.U8 R52, desc[UR38][R2.64] ;  /* 0x000000260234c981 */ /* 0x000128000c1e1100 */
[----:B--2---:R2:W-:Y:S04]  /*41630*/  STL [R1+0x37d4], R47 ;  /* 0x0037d42f01007387 */ /* 0x0045e80000100800 */
[----:B------:R-:W4:Y:S04]  /*41640*/  LDL R42, [R1+0x3258] ;  /* 0x00325800012a7983 */ /* 0x000f280000100800 */
[----:B------:R-:W4:Y:S01]  /*41650*/  LDL R41, [R1+0x328c] ;  /* 0x00328c0001297983 */ /* 0x000f220000100800 */
[----:B--2---:R-:W-:-:S03]  /*41660*/  PRMT R47, RZ, 0x7610, R47 ;  /* 0x00007610ff2f7816 */ /* 0x004fc6000000002f */
[----:B---3--:R2:W-:Y:S04]  /*41670*/  STL [R1+0x37d8], R46 ;  /* 0x0037d82e01007387 */ /* 0x0085e80000100800 */
[----:B------:R-:W3:Y:S04]  /*41680*/  LDL R40, [R1+0x3254] ;  /* 0x0032540001287983 */ /* 0x000ee80000100800 */
[----:B------:R-:W3:Y:S01]  /*41690*/  LDL R39, [R1+0x3290] ;  /* 0x0032900001277983 */ /* 0x000ee20000100800 */
[----:B--2---:R-:W-:Y:S01]  /*416a0*/  PRMT R46, RZ, 0x7610, R46 ;  /* 0x00007610ff2e7816 */ /* 0x004fe2000000002e */
[----:B0-----:R-:W-:-:S02]  /*416b0*/  @!P5 IMAD.MOV.U32 R3, RZ, RZ, R45 ;  /* 0x000000ffff03d224 */ /* 0x001fc400078e002d */
[----:B------:R-:W-:-:S05]  /*416c0*/  @!P5 IMAD.MOV.U32 R2, RZ, RZ, R44 ;  /* 0x000000ffff02d224 */ /* 0x000fca00078e002c */
[----:B------:R0:W2:Y:S02]  /*416d0*/  @!P5 LDG.E.U8 R47, desc[UR38][R2.64] ;  /* 0x00000026022fd981 */ /* 0x0000a4000c1e1100 */
[----:B0-----:R-:W-:Y:S02]  /*416e0*/  @!P4 IMAD.MOV.U32 R2, RZ, RZ, R38 ;  /* 0x000000ffff02c224 */ /* 0x001fe400078e0026 */
[----:B------:R-:W-:-:S05]  /*416f0*/  @!P4 IMAD.MOV.U32 R3, RZ, RZ, R43 ;  /* 0x000000ffff03c224 */ /* 0x000fca00078e002b */
[----:B------:R0:W3:Y:S04]  /*41700*/  @!P4 LDG.E.U8 R46, desc[UR38][R2.64] ;  /* 0x00000026022ec981 */ /* 0x0000e8000c1e1100 */
[----:B----4-:R-:W-:Y:S01]  /*41710*/  STL [R1+0x37e8], R52 ;  /* 0x0037e83401007387 */ /* 0x010fe20000100800 */
[----:B0-----:R-:W-:Y:S02]  /*41720*/  @!P5 IMAD.MOV.U32 R2, RZ, RZ, R41 ;  /* 0x000000ffff02d224 */ /* 0x001fe400078e0029 */
[----:B------:R-:W-:-:S05]  /*41730*/  @!P5 IMAD.MOV.U32 R3, RZ, RZ, R42 ;  /* 0x000000ffff03d224 */ /* 0x000fca00078e002a */
[----:B------:R0:W4:Y:S04]  /*41740*/  @!P5 LDG.E.U8 R61, desc[UR38][R2.64] ;  /* 0x00000026023dd981 */ /* 0x000128000c1e1100 */
[----:B--2---:R2:W-:Y:S04]  /*41750*/  STL [R1+0x37ec], R47 ;  /* 0x0037ec2f01007387 */ /* 0x0045e80000100800 */
[----:B------:R-:W2:Y:S04]  /*41760*/  LDL R45, [R1+0x3268] ;  /* 0x00326800012d7983 */ /* 0x000ea80000100800 */
[----:B------:R-:W2:Y:S04]  /*41770*/  LDL R38, [R1+0x329c] ;  /* 0x00329c0001267983 */ /* 0x000ea80000100800 */
[----:B---3--:R3:W-:Y:S04]  /*41780*/  STL [R1+0x37f0], R46 ;  /* 0x0037f02e01007387 */ /* 0x0087e80000100800 */
[----:B------:R-:W3:Y:S04]  /*41790*/  LDL R43, [R1+0x3264] ;  /* 0x00326400012b7983 */ /* 0x000ee80000100800 */
[----:B------:R-:W3:Y:S01]  /*417a0*/  LDL R42, [R1+0x32a0] ;  /* 0x0032a000012a7983 */ /* 0x000ee20000100800 */
[----:B0-----:R-:W-:-:S02]  /*417b0*/  @!P4 IMAD.MOV.U32 R2, RZ, RZ, R39 ;  /* 0x000000ffff02c224 */ /* 0x001fc400078e0027 */
[----:B------:R-:W-:-:S05]  /*417c0*/  @!P4 IMAD.MOV.U32 R3, RZ, RZ, R40 ;  /* 0x000000ffff03c224 */ /* 0x000fca00078e0028 */
[----:B------:R2:W3:Y:S04]  /*417d0*/  @!P4 LDG.E.U8 R59, desc[UR38][R2.64] ;  /* 0x00000026023bc981 */ /* 0x0004e8000c1e1100 */
[----:B----4-:R-:W-:Y:S04]  /*417e0*/  STL [R1+0x37f4], R61 ;  /* 0x0037f43d01007387 */ /* 0x010fe80000100800 */
[----:B------:R-:W4:Y:S04]  /*417f0*/  LDL R44, [R1+0x3278] ;  /* 0x00327800012c7983 */ /* 0x000f280000100800 */
[----:B------:R-:W4:Y:S04]  /*41800*/  LDL R41, [R1+0x32ac] ;  /* 0x0032ac0001297983 */ /* 0x000f280000100800 */
[----:B------:R-:W4:Y:S04]  /*41810*/  LDL R40, [R1+0x3274] ;  /* 0x0032740001287983 */ /* 0x000f280000100800 */
[----:B------:R-:W4:Y:S01]  /*41820*/  LDL R39, [R1+0x32b0] ;  /* 0x0032b00001277983 */ /* 0x000f220000100800 */
[----:B--2---:R-:W-:-:S02]  /*41830*/  @!P5 IMAD.MOV.U32 R3, RZ, RZ, R45 ;  /* 0x000000ffff03d224 */ /* 0x004fc400078e002d */
[----:B------:R-:W-:-:S05]  /*41840*/  @!P5 IMAD.MOV.U32 R2, RZ, RZ, R38 ;  /* 0x000000ffff02d224 */ /* 0x000fca00078e0026 */
[----:B------:R3:W2:Y:S02]  /*41850*/  @!P5 LDG.E.U8 R58, desc[UR38][R2.64] ;  /* 0x00000026023ad981 */ /* 0x0006a4000c1e1100 */
[----:B---3--:R-:W-:Y:S02]  /*41860*/  @!P4 IMAD.MOV.U32 R3, RZ, RZ, R43 ;  /* 0x000000ffff03c224 */ /* 0x008fe400078e002b */
[----:B------:R-:W-:-:S05]  /*41870*/  @!P4 IMAD.MOV.U32 R2, RZ, RZ, R42 ;  /* 0x000000ffff02c224 */ /* 0x000fca00078e002a */
[----:B------:R4:W3:Y:S04]  /*41880*/  @!P4 LDG.E.U8 R57, desc[UR38][R2.64] ;  /* 0x000000260239c981 */ /* 0x0008e8000c1e1100 */
[----:B------:R-:W-:Y:S04]  /*41890*/  STL [R1+0x37dc], R59 ;  /* 0x0037dc3b01007387 */ /* 0x000fe80000100800 */
[----:B------:R-:W3:Y:S01]  /*418a0*/  LDL R38, [R1+0x32bc] ;  /* 0x0032bc0001267983 */ /* 0x000ee20000100800 */
[----:B----4-:R-:W-:Y:S02]  /*418b0*/  @!P5 IMAD.MOV.U32 R3, RZ, RZ, R44 ;  /* 0x000000ffff03d224 */ /* 0x010fe400078e002c */
[----:B------:R-:W-:-:S05]  /*418c0*/  @!P5 IMAD.MOV.U32 R2, RZ, RZ, R41 ;  /* 0x000000ffff02d224 */ /* 0x000fca00078e0029 */
[----:B------:R0:W4:Y:S04]  /*418d0*/  @!P5 LDG.E.U8 R56, desc[UR38][R2.64] ;  /* 0x000000260238d981 */ /* 0x000128000c1e1100 */
[----:B--2---:R-:W-:Y:S04]  /*418e0*/  STL [R1+0x37e0], R58 ;  /* 0x0037e03a01007387 */ /* 0x004fe80000100800 */
[----:B------:R-:W2:Y:S04]  /*418f0*/  LDL R42, [R1+0x3288] ;  /* 0x00328800012a7983 */ /* 0x000ea80000100800 */
[----:B------:R-:W2:Y:S04]  /*41900*/  LDL R43, [R1+0x32c0] ;  /* 0x0032c000012b7983 */ /* 0x000ea80000100800 */
[----:B---3--:R-:W-:Y:S04]  /*41910*/  STL [R1+0x37f8], R57 ;  /* 0x0037f83901007387 */ /* 0x008fe80000100800 */
[----:B------:R-:W3:Y:S01]  /*41920*/  LDL R44, [R1+0x3284] ;  /* 0x00328400012c7983 */ /* 0x000ee20000100800 */
[----:B0-----:R-:W-:-:S02]  /*41930*/  @!P4 IMAD.MOV.U32 R2, RZ, RZ, R39 ;  /* 0x000000ffff02c224 */ /* 0x001fc400078e0027 */
[----:B------:R-:W-:-:S05]  /*41940*/  @!P4 IMAD.MOV.U32 R3, RZ, RZ, R40 ;  /* 0x000000ffff03c224 */ /* 0x000fca00078e0028 */
[----:B------:R0:W3:Y:S02]  /*41950*/  @!P4 LDG.E.U8 R51, desc[UR38][R2.64] ;  /* 0x000000260233c981 */ /* 0x0000e4000c1e1100 */
[----:B0-----:R-:W-:Y:S02]  /*41960*/  @!P5 IMAD.MOV.U32 R2, RZ, RZ, R38 ;  /* 0x000000ffff02d224 */ /* 0x001fe400078e0026 */
[----:B----4-:R-:W-:Y:S04]  /*41970*/  STL [R1+0x37fc], R56 ;  /* 0x0037fc3801007387 */ /* 0x010fe80000100800 */
[----:B------:R-:W4:Y:S04]  /*41980*/  LDL R40, [R1+0x3298] ;  /* 0x0032980001287983 */ /* 0x000f280000100800 */
[----:B------:R-:W4:Y:S04]  /*41990*/  LDL R39, [R1+0x32cc] ;  /* 0x0032cc0001277983 */ /* 0x000f280000100800 */
[----:B------:R-:W4:Y:S01]  /*419a0*/  LDL R41, [R1+0x32d0] ;  /* 0x0032d00001297983 */ /* 0x000f220000100800 */
[----:B--2---:R-:W-:-:S05]  /*419b0*/  @!P5 IMAD.MOV.U32 R3, RZ, RZ, R42 ;  /* 0x000000ffff03d224 */ /* 0x004fca00078e002a */
[----:B------:R0:W2:Y:S02]  /*419c0*/  @!P5 LDG.E.U8 R50, desc[UR38][R2.64] ;  /* 0x000000260232d981 */ /* 0x0000a4000c1e1100 */
[----:B0-----:R-:W-:Y:S02]  /*419d0*/  @!P4 IMAD.MOV.U32 R2, RZ, RZ, R43 ;  /* 0x000000ffff02c224 */ /* 0x001fe400078e002b */
[----:B---3--:R-:W-:-:S05]  /*419e0*/  @!P4 IMAD.MOV.U32 R3, RZ, RZ, R44 ;  /* 0x000000ffff03c224 */ /* 0x008fca00078e002c */
[----:B------:R4:W3:Y:S04]  /*419f0*/  @!P4 LDG.E.U8 R49, desc[UR38][R2.64] ;  /* 0x000000260231c981 */ /* 0x0008e8000c1e1100 */
[----:B------:R-:W-:Y:S04]  /*41a00*/  STL [R1+0x3800], R51 ;  /* 0x0038003301007387 */ /* 0x000fe80000100800 */
[----:B------:R-:W3:Y:S04]  /*41a10*/  LDL R42, [R1+0x3294] ;  /* 0x00329400012a7983 */ /* 0x000ee80000100800 */
[----:B------:R-:W3:Y:S04]  /*41a20*/  LDL R47, [R1+0x32a8] ;  /* 0x0032a800012f7983 */ /* 0x000ee80000100800 */
[----:B------:R-:W3:Y:S01]  /*41a30*/  LDL R38, [R1+0x32dc] ;  /* 0x0032dc0001267983 */ /* 0x000ee20000100800 */
[----:B----4-:R-:W-:-:S02]  /*41a40*/  @!P5 IMAD.MOV.U32 R3, RZ, RZ, R40 ;  /* 0x000000ffff03d224 */ /* 0x010fc400078e0028 */
[----:B------:R-:W-:-:S05]  /*41a50*/  @!P5 IMAD.MOV.U32 R2, RZ, RZ, R39 ;  /* 0x000000ffff02d224 */ /* 0x000fca00078e0027 */
[----:B------:R0:W4:Y:S04]  /*41a60*/  @!P5 LDG.E.U8 R48, desc[UR38][R2.64] ;  /* 0x000000260230d981 */ /* 0x000128000c1e1100 */
[----:B--2---:R-:W-:Y:S04]  /*41a70*/  STL [R1+0x3804], R50 ;  /* 0x0038043201007387 */ /* 0x004fe80000100800 */
[----:B------:R-:W2:Y:S04]  /*41a80*/  LDL R46, [R1+0x32a4] ;  /* 0x0032a400012e7983 */ /* 0x000ea80000100800 */
[----:B------:R-:W2:Y:S04]  /*41a90*/  LDL R45, [R1+0x32e0] ;  /* 0x0032e000012d7983 */ /* 0x000ea80000100800 */
[----:B------:R-:W2:Y:S04]  /*41aa0*/  LDL R44, [R1+0x32b8] ;  /* 0x0032b800012c7983 */ /* 0x000ea80000100800 */
[----:B------:R-:W2:Y:S04]  /*41ab0*/  LDL R43, [R1+0x32ec] ;  /* 0x0032ec00012b7983 */ /* 0x000ea80000100800 */
[----:B---3--:R-:W-:Y:S04]  /*41ac0*/  STL [R1+0x3808], R49 ;  /* 0x0038083101007387 */ /* 0x008fe80000100800 */
[----:B------:R-:W3:Y:S04]  /*41ad0*/  LDL R40, [R1+0x32b4] ;  /* 0x0032b40001287983 */ /* 0x000ee80000100800 */
[----:B------:R-:W3:Y:S01]  /*41ae0*/  LDL R39, [R1+0x32f0] ;  /* 0x0032f00001277983 */ /* 0x000ee20000100800 */
[----:B0-----:R-:W-:-:S02]  /*41af0*/  @!P4 IMAD.MOV.U32 R2, RZ, RZ, R41 ;  /* 0x000000ffff02c224 */ /* 0x001fc400078e0029 */
[----:B------:R-:W-:-:S05]  /*41b00*/  @!P4 IMAD.MOV.U32 R3, RZ, RZ, R42 ;  /* 0x000000ffff03c224 */ /* 0x000fca00078e002a */
[----:B------:R0:W3:Y:S02]  /*41b10*/  @!P4 LDG.E.U8 R37, desc[UR38][R2.64] ;  /* 0x000000260225c981 */ /* 0x0000e4000c1e1100 */
[----:B0-----:R-:W-:Y:S02]  /*41b20*/  @!P5 IMAD.MOV.U32 R2, RZ, RZ, R38 ;  /* 0x000000ffff02d224 */ /* 0x001fe400078e0026 */
[----:B------:R-:W-:-:S05]  /*41b30*/  @!P5 IMAD.MOV.U32 R3, RZ, RZ, R47 ;  /* 0x000000ffff03d224 */ /* 0x000fca00078e002f */
[----:B------:R2:W3:Y:S04]  /*41b40*/  @!P5 LDG.E.U8 R36, desc[UR38][R2.64] ;  /* 0x000000260224d981 */ /* 0x0004e8000c1e1100 */
[----:B----4-:R-:W-:Y:S04]  /*41b50*/  STL [R1+0x380c], R48 ;  /* 0x00380c3001007387 */ /* 0x010fe80000100800 */
[----:B------:R-:W4:Y:S04]  /*41b60*/  LDL R42, [R1+0x32c8] ;  /* 0x0032c800012a7983 */ /* 0x000f280000100800 */
[----:B------:R-:W4:Y:S01]  /*41b70*/  LDL R41, [R1+0x32fc] ;  /* 0x0032fc0001297983 */ /* 0x000f220000100800 */
[----:B--2---:R-:W-:-:S02]  /*41b80*/  @!P4 IMAD.MOV.U32 R3, RZ, RZ, R46 ;  /* 0x000000ffff03c224 */ /* 0x004fc400078e002e */
[----:B------:R-:W-:-:S05]  /*41b90*/  @!P4 IMAD.MOV.U32 R2, RZ, RZ, R45 ;  /* 0x000000ffff02c224 */ /* 0x000fca00078e002d */
[----:B------:R0:W2:Y:S02]  /*41ba0*/  @!P4 LDG.E.U8 R35, desc[UR38][R2.64] ;  /* 0x000000260223c981 */ /* 0x0000a4000c1e1100 */
[----:B0-----:R-:W-:Y:S02]  /*41bb0*/  @!P5 IMAD.MOV.U32 R2, RZ, RZ, R43 ;  /* 0x000000ffff02d224 */ /* 0x001fe400078e002b */
[----:B------:R-:W-:-:S05]  /*41bc0*/  @!P5 IMAD.MOV.U32 R3, RZ, RZ, R44 ;  /* 0x000000ffff03d224 */ /* 0x000fca00078e002c */
[----:B------:R3:W2:Y:S02]  /*41bd0*/  @!P5 LDG.E.U8 R34, desc[UR38][R2.64] ;  /* 0x000000260222d981 */ /* 0x0006a4000c1e1100 */
[----:B---3--:R-:W-:Y:S02]  /*41be0*/  @!P4 IMAD.MOV.U32 R2, RZ, RZ, R39 ;  /* 0x000000ffff02c224 */ /* 0x008fe400078e0027 */
[----:B------:R-:W-:-:S05]  /*41bf0*/  @!P4 IMAD.MOV.U32 R3, RZ, RZ, R40 ;  /* 0x000000ffff03c224 */ /* 0x000fca00078e0028 */
[----:B------:R4:W3:Y:S04]  /*41c00*/  @!P4 LDG.E.U8 R33, desc[UR38][R2.64] ;  /* 0x000000260221c981 */ /* 0x0008e8000c1e1100 */
[----:B------:R0:W-:Y:S04]  /*41c10*/  STL [R1+0x3810], R37 ;  /* 0x0038102501007387 */ /* 0x0001e80000100800 */
[----:B------:R-:W3:Y:S04]  /*41c20*/  LDL R38, [R1+0x32c4] ;  /* 0x0032c40001267983 */ /* 0x000ee80000100800 */
[----:B0-----:R-:W3:Y:S04]  /*41c30*/  LDL R37, [R1+0x3300] ;  /* 0x0033000001257983 */ /* 0x001ee80000100800 */
[----:B------:R0:W-:Y:S04]  /*41c40*/  STL [R1+0x3814], R36 ;  /* 0x0038142401007387 */ /* 0x0001e80000100800 */
[----:B0-----:R-:W3:Y:S01]  /*41c50*/  LDL R36, [R1+0x330c] ;  /* 0x00330c0001247983 */ /* 0x001ee20000100800 */
[----:B----4-:R-:W-:-:S02]  /*41c60*/  @!P5 IMAD.MOV.U32 R2, RZ, RZ, R41 ;  /* 0x000000ffff02d224 */ /* 0x010fc400078e0029 */
[----:B------:R-:W-:-:S05]  /*41c70*/  @!P5 IMAD.MOV.U32 R3, RZ, RZ, R42 ;  /* 0x000000ffff03d224 */ /* 0x000fca00078e002a */
[----:B------:R0:W4:Y:S04]  /*41c80*/  @!P5 LDG.E.U8 R32, desc[UR38][R2.64] ;  /* 0x000000260220d981 */ /* 0x000128000c1e1100 */
[----:B--2---:R2:W-:Y:S04]  /*41c90*/  STL [R1+0x3818], R35 ;  /* 0x0038182301007387 */ /* 0x0045e80000100800 */
[----:B------:R-:W4:Y:S04]  /*41ca0*/  LDL R46, [R1+0x32d4] ;  /* 0x0032d400012e7983 */ /* 0x000f280000100800 */
[----:B------:R-:W4:Y:S04]  /*41cb0*/  LDL R45, [R1+0x3310] ;  /* 0x00331000012d7983 */ /* 0x000f280000100800 */
[----:B--2---:R-:W2:Y:S04]  /*41cc0*/  LDL R35, [R1+0x32d8] ;  /* 0x0032d80001237983 */ /* 0x004ea80000100800 */
[----:B------:R0:W-:Y:S04]  /*41cd0*/  STL [R1+0x381c], R34 ;  /* 0x00381c2201007387 */ /* 0x0001e80000100800 */
[----:B------:R-:W2:Y:S04]  /*41ce0*/  LDL R40, [R1+0x32e8] ;  /* 0x0032e80001287983 */ /* 0x000ea80000100800 */
[----:B------:R-:W2:Y:S04]  /*41cf0*/  LDL R39, [R1+0x331c] ;  /* 0x00331c0001277983 */ /* 0x000ea80000100800 */
[----:B---3--:R3:W-:Y:S04]  /*41d00*/  STL [R1+0x3820], R33 ;  /* 0x0038202101007387 */ /* 0x0087e80000100800 */
[----:B------:R-:W3:Y:S04]  /*41d10*/  LDL R44, [R1+0x32e4] ;  /* 0x0032e400012c7983 */ /* 0x000ee80000100800 */
        /* <DEDUP_REMOVED lines=8> */
[----:B------:R-:W4:Y:S04]  /*41da0*/  LDL R38, [R1+0x3330] ;  /* 0x0033300001267983 */ /* 0x000f280000100800 */
[----:B------:R-:W4:Y:S01]  /*41db0*/  LDL R41, [R1+0x32f4] ;  /* 0x0032f40001297983 */ /* 0x000f220000100800 */
[----:B--2---:R-:W-:-:S05]  /*41dc0*/  @!P5 IMAD.MOV.U32 R3, RZ, RZ, R35 ;  /* 0x000000ffff03d224 */ /* 0x004fca00078e0023 */
[----:B------:R0:W2:Y:S02]  /*41dd0*/  @!P5 LDG.E.U8 R30, desc[UR38][R2.64] ;  /* 0x00000026021ed981 */ /* 0x0000a4000c1e1100 */
[----:B0-----:R-:W-:Y:S02]  /*41de0*/  @!P4 IMAD.MOV.U32 R2, RZ, RZ, R45 ;  /* 0x000000ffff02c224 */ /* 0x001fe400078e002d */
        /* <DEDUP_REMOVED lines=10> */
[----:B------:R-:W3:Y:S01]  /*41e90*/  LDL R35, [R1+0x333c] ;  /* 0x00333c0001237983 */ /* 0x000ee20000100800 */
[----:B----4-:R-:W-:-:S02]  /*41ea0*/  @!P5 IMAD.MOV.U32 R2, RZ, RZ, R37 ;  /* 0x000000ffff02d224 */ /* 0x010fc400078e0025 */
[----:B------:R-:W-:-:S05]  /*41eb0*/  @!P5 IMAD.MOV.U32 R3, RZ, RZ, R42 ;  /* 0x000000ffff03d224 */ /* 0x000fca00078e002a */
[----:B------:R4:W3:Y:S02]  /*41ec0*/  @!P5 LDG.E.U8 R26, desc[UR38][R2.64] ;  /* 0x00000026021ad981 */ /* 0x0008e4000c1e1100 */
[----:B----4-:R-:W-:Y:S02]  /*41ed0*/  @!P4 IMAD.MOV.U32 R2, RZ, RZ, R38 ;  /* 0x000000ffff02c224 */ /* 0x010fe400078e0026 */
[----:B--2---:R-:W-:Y:S04]  /*41ee0*/  STL [R1+0x382c], R30 ;  /* 0x00382c1e01007387 */ /* 0x004fe80000100800 */
[----:B------:R-:W2:Y:S04]  /*41ef0*/  LDL R34, [R1+0x3304] ;  /* 0x0033040001227983 */ /* 0x000ea80000100800 */
[----:B------:R-:W4:Y:S04]  /*41f00*/  LDL R33, [R1+0x3340] ;  /* 0x0033400001217983 */ /* 0x000f280000100800 */
[----:B------:R0:W-:Y:S04]  /*41f10*/  STL [R1+0x3830], R29 ;  /* 0x0038301d01007387 */ /* 0x0001e80000100800 */
[----:B------:R-:W4:Y:S04]  /*41f20*/  LDL R40, [R1+0x3318] ;  /* 0x0033180001287983 */ /* 0x000f280000100800 */
[----:B------:R-:W4:Y:S04]  /*41f30*/  LDL R39, [R1+0x334c] ;  /* 0x00334c0001277983 */ /* 0x000f280000100800 */
[----:B0-----:R-:W4:Y:S04]  /*41f40*/  LDL R31, [R1+0x3350] ;  /* 0x00335000011f7983 */ /* 0x001f280000100800 */
[----:B------:R0:W-:Y:S04]  /*41f50*/  STL [R1+0x3834], R28 ;  /* 0x0038341c01007387 */ /* 0x0001e80000100800 */
[----:B------:R-:W4:Y:S04]  /*41f60*/  LDL R32, [R1+0x3314] ;  /* 0x0033140001207983 */ /* 0x000f280000100800 */
[----:B------:R-:W4:Y:S04]  /*41f70*/  LDL R29, [R1+0x335c] ;  /* 0x00335c00011d7983 */ /* 0x000f280000100800 */
[----:B---3--:R3:W-:Y:S04]  /*41f80*/  STL [R1+0x3838], R27 ;  /* 0x0038381b01007387 */ /* 0x0087e80000100800 */
[----:B------:R-:W4:Y:S04]  /*41f90*/  LDL R30, [R1+0x3328] ;  /* 0x00332800011e7983 */ /* 0x000f280000100800 */
[----:B------:R-:W4:Y:S04]  /*41fa0*/  LDL R37, [R1+0x3360] ;  /* 0x0033600001257983 */ /* 0x000f280000100800 */
[----:B------:R-:W4:Y:S04]  /*41fb0*/  LDL R38, [R1+0x3324] ;  /* 0x0033240001267983 */ /* 0x000f280000100800 */
[----:B0-----:R-:W4:Y:S01]  /*41fc0*/  LDL R28, [R1+0x3338] ;  /* 0x00333800011c7983 */ /* 0x001f220000100800 */
[----:B------:R-:W-:-:S03]  /*41fd0*/  @!P4 IMAD.MOV.U32 R3, RZ, RZ, R41 ;  /* 0x000000ffff03c224 */ /* 0x000fc600078e0029 */
[----:B------:R-:W4:Y:S04]  /*41fe0*/  LDL R44, [R1+0x3368] ;  /* 0x00336800012c7983 */ /* 0x000f280000100800 */
[----:B------:R-:W4:Y:S04]  /*41ff0*/  LDL R43, [R1+0x339c] ;  /* 0x00339c00012b7983 */ /* 0x000f280000100800 */
[----:B---3--:R-:W3:Y:S04]  /*42000*/  LDL R27, [R1+0x336c] ;  /* 0x00336c00011b7983 */ /* 0x008ee80000100800 */
[----:B------:R0:W3:Y:S04]  /*42010*/  @!P4 LDG.E.U8 R25, desc[UR38][R2.64] ;  /* 0x000000260219c981 */ /* 0x0000e8000c1e1100 */
[----:B------:R-:W3:Y:S04]  /*42020*/  LDL R41, [R1+0x33a0] ;  /* 0x0033a00001297983 */ /* 0x000ee80000100800 */
[----:B------:R-:W3:Y:S01]  /*42030*/  LDL R42, [R1+0x3364] ;  /* 0x00336400012a7983 */ /* 0x000ee20000100800 */
[----:B0-----:R-:W-:-:S02]  /*42040*/  @!P5 IMAD.MOV.U32 R2, RZ, RZ, R35 ;  /* 0x000000ffff02d224 */ /* 0x001fc400078e0023 */
[----:B------:R-:W-:Y:S01]  /*42050*/  @!P5 IMAD.MOV.U32 R3, RZ, RZ, R36 ;  /* 0x000000ffff03d224 */ /* 0x000fe200078e0024 */
[----:B------:R-:W3:Y:S04]  /*42060*/  LDL R35, [R1+0x3370] ;  /* 0x0033700001237983 */ /* 0x000ee80000100800 */
[----:B------:R-:W3:Y:S04]  /*42070*/  LDL R36, [R1+0x3334] ;  /* 0x0033340001247983 */ /* 0x000ee80000100800 */
[----:B------:R2:W3:Y:S02]  /*42080*/  @!P5 LDG.E.U8 R24, desc[UR38][R2.64] ;  /* 0x000000260218d981 */ /* 0x0004e4000c1e1100 */
[----:B--2---:R-:W-:-:S02]  /*42090*/  @!P4 IMAD.MOV.U32 R3, RZ, RZ, R34 ;  /* 0x000000ffff03c224 */ /* 0x004fc400078e0022 */
[----:B----4-:R-:W-:Y:S01]  /*420a0*/  @!P4 IMAD.MOV.U32 R2, RZ, RZ, R33 ;  /* 0x000000ffff02c224 */ /* 0x010fe200078e0021 */
[----:B------:R-:W2:Y:S04]  /*420b0*/  LDL R34, [R1+0x3348] ;  /* 0x0033480001227983 */ /* 0x000ea80000100800 */
[----:B------:R-:W4:Y:S04]  /*420c0*/  LDL R33, [R1+0x337c] ;  /* 0x00337c0001217983 */ /* 0x000f280000100800 */
[----:B------:R0:W4:Y:S02]  /*420d0*/  @!P4 LDG.E.U8 R23, desc[UR38][R2.64] ;  /* 0x000000260217c981 */ /* 0x000124000c1e1100 */
[----:B0-----:R-:W-:-:S02]  /*420e0*/  @!P5 IMAD.MOV.U32 R3, RZ, RZ, R40 ;  /* 0x000000ffff03d224 */ /* 0x001fc400078e0028 */
[----:B------:R-:W-:Y:S01]  /*420f0*/  @!P5 IMAD.MOV.U32 R2, RZ, RZ, R39 ;  /* 0x000000ffff02d224 */ /* 0x000fe200078e0027 */
[----:B------:R-:W4:Y:S04]  /*42100*/  LDL R40, [R1+0x3378] ;  /* 0x0033780001287983 */ /* 0x000f280000100800 */
        /* <DEDUP_REMOVED lines=8> */
[----:B------:R-:W4:Y:S01]  /*42190*/  LDL R29, [R1+0x338c] ;  /* 0x00338c00011d7983 */ /* 0x000f220000100800 */
[----:B------:R-:W-:-:S03]  /*421a0*/  @!P5 IMAD.MOV.U32 R3, RZ, RZ, R30 ;  /* 0x000000ffff03d224 */ /* 0x000fc600078e001e */
[----:B------:R-:W4:Y:S04]  /*421b0*/  LDL R30, [R1+0x3358] ;  /* 0x00335800011e7983 */ /* 0x000f280000100800 */
[----:B------:R0:W4:Y:S02]  /*421c0*/  @!P5 LDG.E.U8 R20, desc[UR38][R2.64] ;  /* 0x000000260214d981 */ /* 0x000124000c1e1100 */
[----:B0-----:R-:W-:Y:S02]  /*421d0*/  @!P4 IMAD.MOV.U32 R2, RZ, RZ, R37 ;  /* 0x000000ffff02c224 */ /* 0x001fe400078e0025 */
[----:B------:R-:W-:Y:S01]  /*421e0*/  @!P4 IMAD.MOV.U32 R3, RZ, RZ, R38 ;  /* 0x000000ffff03c224 */ /* 0x000fe200078e0026 */
[----:B------:R-:W4:Y:S04]  /*421f0*/  LDL R37, [R1+0x33b0] ;  /* 0x0033b00001257983 */ /* 0x000f280000100800 */
[----:B------:R-:W4:Y:S04]  /*42200*/  LDL R38, [R1+0x3374] ;  /* 0x0033740001267983 */ /* 0x000f280000100800 */
[----:B------:R0:W4:Y:S02]  /*42210*/  @!P4 LDG.E.U8 R19, desc[UR38][R2.64] ;  /* 0x000000260213c981 */ /* 0x000124000c1e1100 */
[----:B0-----:R-:W-:-:S02]  /*42220*/  @!P5 IMAD.MOV.U32 R3, RZ, RZ, R28 ;  /* 0x000000ffff03d224 */ /* 0x001fc400078e001c */
[----:B---3--:R-:W-:Y:S01]  /*42230*/  @!P5 IMAD.MOV.U32 R2, RZ, RZ, R27 ;  /* 0x000000ffff02d224 */ /* 0x008fe200078e001b */
[----:B------:R-:W3:Y:S04]  /*42240*/  LDL R28, [R1+0x3354] ;  /* 0x00335400011c7983 */ /* 0x000ee80000100800 */
[----:B------:R-:W3:Y:S04]  /*42250*/  LDL R27, [R1+0x3390] ;  /* 0x00339000011b7983 */ /* 0x000ee80000100800 */
[----:B------:R0:W3:Y:S02]  /*42260*/  @!P5 LDG.E.U8 R18, desc[UR38][R2.64] ;  /* 0x000000260212d981 */ /* 0x0000e4000c1e1100 */
        /* <DEDUP_REMOVED lines=20> */
[----:B---3--:R-:W-:-:S02]  /*423b0*/  @!P4 IMAD.MOV.U32 R3, RZ, RZ, R28 ;  /* 0x000000ffff03c224 */ /* 0x008fc400078e001c */
[----:B------:R-:W-:Y:S01]  /*423c0*/  @!P4 IMAD.MOV.U32 R2, RZ, RZ, R27 ;  /* 0x000000ffff02c224 */ /* 0x000fe200078e001b */
[----:B------:R-:W3:Y:S04]  /*423d0*/  LDL R28, [R1+0x33a8] ;  /* 0x0033a800011c7983 */ /* 0x000ee80000100800 */
[----:B------:R-:W3:Y:S04]  /*423e0*/  LDL R27, [R1+0x33d4] ;  /* 0x0033d400011b7983 */ /* 0x000ee80000100800 */
[----:B------:R0:W3:Y:S02]  /*423f0*/  @!P4 LDG.E.U8 R13, desc[UR38][R2.64] ;  /* 0x00000026020dc981 */ /* 0x0000e4000c1e1100 */
[----:B0-----:R-:W-:-:S02]  /*42400*/  @!P5 IMAD.MOV.U32 R2, RZ, RZ, R43 ;  /* 0x000000ffff02d224 */ /* 0x001fc400078e002b */
[----:B------:R-:W-:Y:S01]  /*42410*/  @!P5 IMAD.MOV.U32 R3, RZ, RZ, R44 ;  /* 0x000000ffff03d224 */ /* 0x000fe200078e002c */
[----:B------:R-:W-:Y:S04]  /*42420*/  LDS.U8 R43, [R0+UR4+0x8] ;  /* 0x00000804002b7984 */ /* 0x000fe80008000000 */
[----:B------:R0:W3:Y:S02]  /*42430*/  @!P5 LDG.E.U8 R12, desc[UR38][R2.64] ;  /* 0x00000026020cd981 */ /* 0x0000e4000c1e1100 */
[----:B0-----:R-:W-:Y:S02]  /*42440*/  @!P4 IMAD.MOV.U32 R2, RZ, RZ, R41 ;  /* 0x000000ffff02c224 */ /* 0x001fe400078e0029 */
[----:B------:R-:W-:Y:S01]  /*42450*/  @!P4 IMAD.MOV.U32 R3, RZ, RZ, R42 ;  /* 0x000000ffff03c224 */ /* 0x000fe200078e002a */
[----:B------:R-:W-:Y:S04]  /*42460*/  LDS.U8 R41, [R0+UR4+0x1000] ;  /* 0x0010000400297984 */ /* 0x000fe80008000000 */
[----:B------:R-:W-:Y:S04]  /*42470*/  LDS.U8 R42, [R0+UR4+0x100] ;  /* 0x00010004002a7984 */ /* 0x000fe80008000000 */
[----:B------:R0:W3:Y:S02]  /*42480*/  @!P4 LDG.E.U8 R11, desc[UR38][R2.64] ;  /* 0x00000026020bc981 */ /* 0x0000e4000c1e1100 */
[----:B0-----:R-:W-:-:S02]  /*42490*/  @!P5 IMAD.MOV.U32 R2, RZ, RZ, R39 ;  /* 0x000000ffff02d224 */ /* 0x001fc400078e0027 */
[----:B------:R-:W-:Y:S02]  /*424a0*/  @!P5 IMAD.MOV.U32 R3, RZ, RZ, R40 ;  /* 0x000000ffff03d224 */ /* 0x000fe400078e0028 */
[----:B------:R-:W-:Y:S04]  /*424b0*/  LDS.U8 R40, [R0+UR4+0x1108] ;  /* 0x0011080400287984 */ /* 0x000fe80008000000 */
[----:B------:R0:W3:Y:S02]  /*424c0*/  @!P5 LDG.E.U8 R10, desc[UR38][R2.64] ;  /* 0x00000026020ad981 */ /* 0x0000e4000c1e1100 */
[----:B0-----:R-:W-:Y:S02]  /*424d0*/  @!P4 IMAD.MOV.U32 R2, RZ, RZ, R37 ;  /* 0x000000ffff02c224 */ /* 0x001fe400078e0025 */
[----:B------:R-:W-:-:S02]  /*424e0*/  @!P4 IMAD.MOV.U32 R3, RZ, RZ, R38 ;  /* 0x000000ffff03c224 */ /* 0x000fc400078e0026 */
[----:B------:R-:W-:Y:S04]  /*424f0*/  LDS.U8 R38, [R0+UR4+0x1100] ;  /* 0x0011000400267984 */ /* 0x000fe80008000000 */
[----:B------:R0:W3:Y:S02]  /*42500*/  @!P4 LDG.E.U8 R9, desc[UR38][R2.64] ;  /* 0x000000260209c981 */ /* 0x0000e4000c1e1100 */
[----:B0-----:R-:W-:Y:S02]  /*42510*/  @!P5 IMAD.MOV.U32 R2, RZ, RZ, R35 ;  /* 0x000000ffff02d224 */ /* 0x001fe400078e0023 */
[----:B------:R-:W-:-:S05]  /*42520*/  @!P5 IMAD.MOV.U32 R3, RZ, RZ, R36 ;  /* 0x000000ffff03d224 */ /* 0x000fca00078e0024 */
[----:B------:R2:W3:Y:S02]  /*42530*/  @!P5 LDG.E.U8 R8, desc[UR38][R2.64] ;  /* 0x000000260208d981 */ /* 0x0004e4000c1e1100 */
[----:B--2---:R-:W-:Y:S02]  /*42540*/  @!P4 IMAD.MOV.U32 R3, RZ, RZ, R34 ;  /* 0x000000ffff03c224 */ /* 0x004fe400078e0022 */
[----:B----4-:R-:W-:-:S05]  /*42550*/  @!P4 IMAD.MOV.U32 R2, RZ, RZ, R33 ;  /* 0x000000ffff02c224 */ /* 0x010fca00078e0021 */
[----:B------:R0:W2:Y:S02]  /*42560*/  @!P4 LDG.E.U8 R7, desc[UR38][R2.64] ;  /* 0x000000260207c981 */ /* 0x0000a4000c1e1100 */
[----:B0-----:R-:W-:Y:S02]  /*42570*/  @!P5 IMAD.MOV.U32 R2, RZ, RZ, R31 ;  /* 0x000000ffff02d224 */ /* 0x001fe400078e001f */
[----:B------:R-:W-:-:S05]  /*42580*/  @!P5 IMAD.MOV.U32 R3, RZ, RZ, R32 ;  /* 0x000000ffff03d224 */ /* 0x000fca00078e0020 */
[----:B------:R0:W4:Y:S02]  /*42590*/  @!P5 LDG.E.U8 R6, desc[UR38][R2.64] ;  /* 0x000000260206d981 */ /* 0x000124000c1e1100 */
[----:B0-----:R-:W-:Y:S02]  /*425a0*/  @!P4 IMAD.MOV.U32 R2, RZ, RZ, R29 ;  /* 0x000000ffff02c224 */ /* 0x001fe400078e001d */
[----:B------:R-:W-:Y:S01]  /*425b0*/  @!P4 IMAD.MOV.U32 R3, RZ, RZ, R30 ;  /* 0x000000ffff03c224 */ /* 0x000fe200078e001e */
[----:B------:R-:W-:Y:S04]  /*425c0*/  LDS.U8 R29, [R0+UR4+0x1310] ;  /* 0x00131004001d7984 */ /* 0x000fe80008000000 */
[----:B------:R-:W-:Y:S04]  /*425d0*/  LDS.U8 R30, [R0+UR4+0x3190] ;  /* 0x00319004001e7984 */ /* 0x000fe80008000000 */
[----:B------:R3:W2:Y:S02]  /*425e0*/  @!P4 LDG.E.U8 R5, desc[UR38][R2.64] ;  /* 0x000000260205c981 */ /* 0x0006a4000c1e1100 */
[----:B---3--:R-:W-:-:S02]  /*425f0*/  @!P5 IMAD.MOV.U32 R3, RZ, RZ, R28 ;  /* 0x000000ffff03d224 */ /* 0x008fc400078e001c */
[----:B------:R-:W-:Y:S01]  /*42600*/  @!P5 IMAD.MOV.U32 R2, RZ, RZ, R27 ;  /* 0x000000ffff02d224 */ /* 0x000fe200078e001b */
[----:B------:R-:W0:Y:S04]  /*42610*/  LDS.U8 R28, [R0+UR4+0x210] ;  /* 0x00021004001c7984 */ /* 0x000e280008000000 */
[----:B------:R-:W3:Y:S04]  /*42620*/  LDS.U8 R27, [R0+UR4+0x318] ;  /* 0x00031804001b7984 */ /* 0x000ee80008000000 */
[----:B------:R1:W2:Y:S04]  /*42630*/  @!P5 LDG.E.U8 R4, desc[UR38][R2.64] ;  /* 0x000000260204d981 */ /* 0x0002a8000c1e1100 */
[----:B-1----:R-:W-:Y:S04]  /*42640*/  LDS.U8 R3, [R0+UR4] ;  /* 0x0000000400037984 */ /* 0x002fe80008000000 */
[----:B------:R-:W-:Y:S04]  /*42650*/  LDS.U8 R2, [R0+UR4+0x108] ;  /* 0x0001080400027984 */ /* 0x000fe80008000000 */
[----:B0-----:R-:W-:Y:S04]  /*42660*/  STL [R1+0x19b8], R28 ;  /* 0x0019b81c01007387 */ /* 0x001fe80000100800 */
[----:B---3--:R-:W-:Y:S04]  /*42670*/  STL [R1+0x19b4], R27 ;  /* 0x0019b41b01007387 */ /* 0x008fe80000100800 */
[----:B------:R-:W0:Y:S04]  /*42680*/  LDS.U8 R28, [R0+UR4+0x218] ;  /* 0x00021804001c7984 */ /* 0x000e280008000000 */
[----:B------:R-:W1:Y:S04]  /*42690*/  LDS.U8 R27, [R0+UR4+0x310] ;  /* 0x00031004001b7984 */ /* 0x000e680008000000 */
[----:B0-----:R-:W-:Y:S04]  /*426a0*/  STL [R1+0x19c0], R28 ;  /* 0x0019c01c01007387 */ /* 0x001fe80000100800 */
[----:B-1----:R-:W-:Y:S04]  /*426b0*/  STL [R1+0x19bc], R27 ;  /* 0x0019bc1b01007387 */ /* 0x002fe80000100800 */
[----:B------:R-:W0:Y:S04]  /*426c0*/  LDS.U8 R28, [R0+UR4+0x1210] ;  /* 0x00121004001c7984 */ /* 0x000e280008000000 */
[----:B------:R-:W1:Y:S04]  /*426d0*/  LDS.U8 R27, [R0+UR4+0x1318] ;  /* 0x00131804001b7984 */ /* 0x000e680008000000 */
[----:B0-----:R-:W-:Y:S04]  /*426e0*/  STL [R1+0x19c8], R28 ;  /* 0x0019c81c01007387 */ /* 0x001fe80000100800 */
[----:B-1----:R-:W-:Y:S04]  /*426f0*/  STL [R1+0x19c4], R27 ;  /* 0x0019c41b01007387 */ /* 0x002fe80000100800 */
[----:B------:R-:W0:Y:S04]  /*42700*/  LDS.U8 R27, [R0+UR4+0x1218] ;  /* 0x00121804001b7984 */ /* 0x000e280008000000 */
[----:B------:R-:W1:Y:S04]  /*42710*/  LDS.U8 R28, [R0+UR4+0x2000] ;  /* 0x00200004001c7984 */ /* 0x000e680008000000 */
[----:B0-----:R-:W-:Y:S04]  /*42720*/  STL [R1+0x19d0], R27 ;  /* 0x0019d01b01007387 */ /* 0x001fe80000100800 */
[----:B------:R-:W0:Y:S04]  /*42730*/  LDS.U8 R27, [R0+UR4+0x2108] ;  /* 0x00210804001b7984 */ /* 0x000e280008000000 */
[----:B------:R-:W-:Y:S04]  /*42740*/  STL [R1+0x19cc], R29 ;  /* 0x0019cc1d01007387 */ /* 0x000fe80000100800 */
[----:B------:R-:W3:Y:S04]  /*42750*/  LDS.U8 R29, [R0+UR4+0x2210] ;  /* 0x00221004001d7984 */ /* 0x000ee80008000000 */
[----:B-1----:R-:W-:Y:S04]  /*42760*/  STL [R1+0x1bc8], R28 ;  /* 0x001bc81c01007387 */ /* 0x002fe80000100800 */
[----:B------:R-:W1:Y:S04]  /*42770*/  LDS.U8 R28, [R0+UR4+0x2318] ;  /* 0x00231804001c7984 */ /* 0x000e680008000000 */
[----:B0-----:R-:W-:Y:S04]  /*42780*/  STL [R1+0x1bc4], R27 ;  /* 0x001bc41b01007387 */ /* 0x001fe80000100800 */
[----:B------:R-:W0:Y:S04]  /*42790*/  LDS.U8 R27, [R0+UR4+0x2008] ;  /* 0x00200804001b7984 */ /* 0x000e280008000000 */
[----:B---3--:R-:W-:Y:S04]  /*427a0*/  STL [R1+0x3588], R29 ;  /* 0x0035881d01007387 */ /* 0x008fe80000100800 */
        /* <DEDUP_REMOVED lines=207> */
[----:B0-----:R0:W-:Y:S04]  /*434a0*/  STL [R1+0x36b8], R27 ;  /* 0x0036b81b01007387 */ /* 0x0011e80000100800 */
[----:B---3--:R-:W-:Y:S04]  /*434b0*/  STL [R1+0x36b4], R29 ;  /* 0x0036b41d01007387 */ /* 0x008fe80000100800 */
[----:B------:R-:W3:Y:S04]  /*434c0*/  LDS.U8 R29, [R0+UR4+0x3288] ;  /* 0x00328804001d7984 */ /* 0x000ee80008000000 */
[----:B-1----:R-:W-:Y:S04]  /*434d0*/  STL [R1+0x34c0], R28 ;  /* 0x0034c01c01007387 */ /* 0x002fe80000100800 */
[----:B------:R-:W1:Y:S04]  /*434e0*/  LDS.U8 R28, [R0+UR4+0x3380] ;  /* 0x00338004001c7984 */ /* 0x000e680008000000 */
[----:B------:R-:W-:Y:S01]  /*434f0*/  STL [R1+0x34bc], R30 ;  /* 0x0034bc1e01007387 */ /* 0x000fe20000100800 */
[----:B0-----:R-:W-:-:S05]  /*43500*/  LOP3.LUT R27, R0, 0x20, RZ, 0x3c, !PT ;  /* 0x00000020001b7812 */ /* 0x001fca00078e3cff */
[----:B------:R-:W0:Y:S04]  /*43510*/  LDS.U8 R30, [R27+UR4] ;  /* 0x000000041b1e7984 */ /* 0x000e280008000000 */
        /* <DEDUP_REMOVED lines=248> */
[----:B-1----:R1:W-:Y:S04]  /*444a0*/  STL [R1+0x36f8], R28 ;  /* 0x0036f81c01007387 */ /* 0x0023e80000100800 */
[----:B0-----:R-:W-:Y:S04]  /*444b0*/  STL [R1+0x36f4], R30 ;  /* 0x0036f41e01007387 */ /* 0x001fe80000100800 */
[----:B------:R-:W0:Y:S04]  /*444c0*/  LDS.U8 R30, [R27+UR4+0x3190] ;  /* 0x003190041b1e7984 */ /* 0x000e280008000000 */
[----:B---3--:R-:W-:Y:S04]  /*444d0*/  STL [R1+0x3500], R29 ;  /* 0x0035001d01007387 */ /* 0x008fe80000100800 */
[----:B------:R-:W3:Y:S01]  /*444e0*/  LDS.U8 R29, [R27+UR4+0x3288] ;  /* 0x003288041b1d7984 */ /* 0x000ee20008000000 */
[----:B-1----:R-:W-:-:S03]  /*444f0*/  LOP3.LUT R28, R0, 0x40, RZ, 0x3c, !PT ;  /* 0x00000040001c7812 */ /* 0x002fc600078e3cff */
[----:B------:R-:W1:Y:S04]  /*44500*/  LDS.U8 R27, [R27+UR4+0x3380] ;  /* 0x003380041b1b7984 */ /* 0x000e680008000000 */
[----:B------:R-:W-:Y:S04]  /*44510*/  LDS.U8 R31, [R28+UR4+0x3190] ;  /* 0x003190041c1f7984 */ /* 0x000fe80008000000 */
[----:B0-----:R-:W-:Y:S04]  /*44520*/  STL [R1+0x34fc], R30 ;  /* 0x0034fc1e01007387 */ /* 0x001fe80000100800 */
        /* <DEDUP_REMOVED lines=249> */
[----:B-1----:R1:W-:Y:S02]  /*454c0*/  STL [R1+0x3738], R27 ;  /* 0x0037381b01007387 */ /* 0x0023e40000100800 */
[----:B-1----:R-:W-:-:S02]  /*454d0*/  LOP3.LUT R27, R0, 0x60, RZ, 0x3c, !PT ;  /* 0x00000060001b7812 */ /* 0x002fc400078e3cff */
[----:B0-----:R-:W-:Y:S04]  /*454e0*/  STL [R1+0x3734], R30 ;  /* 0x0037341e01007387 */ /* 0x001fe80000100800 */
[----:B------:R-:W0:Y:S04]  /*454f0*/  LDS.U8 R30, [R28+UR4+0x3288] ;  /* 0x003288041c1e7984 */ /* 0x000e280008000000 */
[----:B---3--:R-:W-:Y:S04]  /*45500*/  STL [R1+0x3540], R29 ;  /* 0x0035401d01007387 */ /* 0x008fe80000100800 */
[----:B------:R-:W1:Y:S04]  /*45510*/  LDS.U8 R29, [R28+UR4+0x3380] ;  /* 0x003380041c1d7984 */ /* 0x000e680008000000 */
[----:B------:R-:W3:Y:S04]  /*45520*/  LDS.U8 R28, [R27+UR4] ;  /* 0x000000041b1c7984 */ /* 0x000ee80008000000 */
[----:B------:R-:W-:Y:S04]  /*45530*/  STL [R1+0x353c], R31 ;  /* 0x00353c1f01007387 */ /* 0x000fe80000100800 */
[----:B0-----:R-:W-:Y:S04]  /*45540*/  STL [R1+0x3740], R30 ;  /* 0x0037401e01007387 */ /* 0x001fe80000100800 */
[----:B------:R-:W0:Y:S04]  /*45550*/  LDS.U8 R30, [R27+UR4+0x108] ;  /* 0x000108041b1e7984 */ /* 0x000e280008000000 */
[----:B-1----:R-:W-:Y:S04]  /*45560*/  STL [R1+0x373c], R29 ;  /* 0x00373c1d01007387 */ /* 0x002fe80000100800 */
[----:B------:R-:W1:Y:S04]  /*45570*/  LDS.U8 R29, [R27+UR4+0x210] ;  /* 0x000210041b1d7984 */ /* 0x000e680008000000 */
[----:B---3--:R-:W-:Y:S04]  /*45580*/  STL [R1+0x5c4], R28 ;  /* 0x0005c41c01007387 */ /* 0x008fe80000100800 */
[----:B------:R-:W3:Y:S04]  /*45590*/  LDS.U8 R28, [R27+UR4+0x318] ;  /* 0x000318041b1c7984 */ /* 0x000ee80008000000 */
        /* <DEDUP_REMOVED lines=211> */
[----:B------:R-:W2:Y:S04]  /*462d0*/  LDL.LU R59, [R1+0x438] ;  /* 0x00043800013b7983 */ /* 0x000ea80000300800 */
[----:B------:R-:W0:Y:S04]  /*462e0*/  LDS.U8 R30, [R27+UR4+0x1190] ;  /* 0x001190041b1e7984 */ /* 0x000e280008000000 */
[----:B-1----:R-:W-:Y:S04]  /*462f0*/  STL [R1+0x1bb4], R29 ;  /* 0x001bb41d01007387 */ /* 0x002fe80000100800 */
[----:B------:R-:W2:Y:S04]  /*46300*/  LDL.LU R61, [R1+0x434] ;  /* 0x00043400013d7983 */ /* 0x000ea80000300800 */
[----:B---3--:R-:W-:Y:S04]  /*46310*/  STL [R1+0x19b0], R28 ;  /* 0x0019b01c01007387 */ /* 0x008fe80000100800 */
[----:B------:R-:W3:Y:S04]  /*46320*/  LDL.LU R46, [R1+0x430] ;  /* 0x00043000012e7983 */ /* 0x000ee80000300800 */
[----:B------:R-:W2:Y:S04]  /*46330*/  LDL.LU R47, [R1+0x42c] ;  /* 0x00042c00012f7983 */ /* 0x000ea80000300800 */
[----:B------:R-:W2:Y:S04]  /*46340*/  LDL.LU R52, [R1+0x418] ;  /* 0x0004180001347983 */ /* 0x000ea80000300800 */
[----:B------:R-:W3:Y:S04]  /*46350*/  LDL.LU R53, [R1+0x414] ;  /* 0x0004140001357983 */ /* 0x000ee80000300800 */
[----:B------:R-:W1:Y:S04]  /*46360*/  LDS.U8 R29, [R27+UR4+0x1288] ;  /* 0x001288041b1d7984 */ /* 0x000e680008000000 */
[----:B------:R-:W4:Y:S04]  /*46370*/  LDS.U8 R28, [R27+UR4+0x1380] ;  /* 0x001380041b1c7984 */ /* 0x000f280008000000 */
[----:B------:R-:W3:Y:S04]  /*46380*/  LDL.LU R39, [R1+0x410] ;  /* 0x0004100001277983 */ /* 0x000ee80000300800 */
[----:B0-----:R-:W-:Y:S04]  /*46390*/  STL [R1+0x19ac], R30 ;  /* 0x0019ac1e01007387 */ /* 0x001fe80000100800 */
[----:B------:R-:W3:Y:S04]  /*463a0*/  LDL.LU R55, [R1+0x40c] ;  /* 0x00040c0001377983 */ /* 0x000ee80000300800 */
[----:B------:R-:W-:Y:S04]  /*463b0*/  LDS.U8 R30, [R27+UR4+0x2280] ;  /* 0x002280041b1e7984 */ /* 0x000fe80008000000 */
[----:B-1----:R-:W-:Y:S04]  /*463c0*/  STL [R1+0x1bc0], R29 ;  /* 0x001bc01d01007387 */ /* 0x002fe80000100800 */
[----:B------:R-:W3:Y:S04]  /*463d0*/  LDL.LU R44, [R1+0x3f8] ;  /* 0x0003f800012c7983 */ /* 0x000ee80000300800 */
[----:B----4-:R-:W-:Y:S04]  /*463e0*/  STL [R1+0x1bbc], R28 ;  /* 0x001bbc1c01007387 */ /* 0x010fe80000100800 */
[----:B------:R-:W0:Y:S04]  /*463f0*/  LDS.U8 R29, [R27+UR4+0x2090] ;  /* 0x002090041b1d7984 */ /* 0x000e280008000000 */
[----:B------:R-:W1:Y:S04]  /*46400*/  LDS.U8 R28, [R27+UR4+0x2198] ;  /* 0x002198041b1c7984 */ /* 0x000e680008000000 */
[----:B------:R-:W4:Y:S04]  /*46410*/  LDL.LU R45, [R1+0x3f4] ;  /* 0x0003f400012d7983 */ /* 0x000f280000300800 */
[----:B0-----:R-:W-:Y:S04]  /*46420*/  STL [R1+0x3568], R29 ;  /* 0x0035681d01007387 */ /* 0x001fe80000100800 */
[----:B------:R-:W0:Y:S04]  /*46430*/  LDS.U8 R29, [R27+UR4+0x2388] ;  /* 0x002388041b1d7984 */ /* 0x000e280008000000 */
[----:B-1----:R-:W-:Y:S04]  /*46440*/  STL [R1+0x3564], R28 ;  /* 0x0035641c01007387 */ /* 0x002fe80000100800 */
[----:B------:R-:W1:Y:S04]  /*46450*/  LDS.U8 R28, [R27+UR4+0x2098] ;  /* 0x002098041b1c7984 */ /* 0x000e680008000000 */
[----:B------:R-:W-:Y:S04]  /*46460*/  STL [R1+0x3768], R30 ;  /* 0x0037681e01007387 */ /* 0x000fe80000100800 */
[----:B------:R-:W1:Y:S04]  /*46470*/  LDS.U8 R30, [R27+UR4+0x2190] ;  /* 0x002190041b1e7984 */ /* 0x000e680008000000 */
        /* <DEDUP_REMOVED lines=13> */
[----:B-1----:R-:W-:Y:S04]  /*46550*/  STL [R1+0x3778], R28 ;  /* 0x0037781c01007387 */ /* 0x002fe80000100800 */
[----:B------:R-:W0:Y:S04]  /*46560*/  LDS.U8 R28, [R27+UR4+0x3098] ;  /* 0x003098041b1c7984 */ /* 0x000e280008000000 */
[----:B------:R-:W1:Y:S04]  /*46570*/  LDS.U8 R29, [R27+UR4+0x3190] ;  /* 0x003190041b1d7984 */ /* 0x000e680008000000 */
[----:B------:R-:W-:Y:S01]  /*46580*/  STL [R1+0x3774], R30 ;  /* 0x0037741e01007387 */ /* 0x000fe20000100800 */
[----:B------:R-:W-:-:S03]  /*46590*/  LOP3.LUT R54, R54, 0x1f, RZ, 0xc0, !PT ;  /* 0x0000001f36367812 */ /* 0x000fc600078ec0ff */
[----:B0-----:R-:W-:Y:S04]  /*465a0*/  STL [R1+0x3580], R28 ;  /* 0x0035801c01007387 */ /* 0x001fe80000100800 */
[----:B------:R-:W0:Y:S04]  /*465b0*/  LDS.U8 R28, [R27+UR4+0x3288] ;  /* 0x003288041b1c7984 */ /* 0x000e280008000000 */
[----:B------:R-:W0:Y:S01]  /*465c0*/  LDS.U8 R27, [R27+UR4+0x3380] ;  /* 0x003380041b1b7984 */ /* 0x000e220008000000 */
[----:B------:R-:W-:Y:S06]  /*465d0*/  BAR.SYNC.DEFER_BLOCKING 0x0 ;  /* 0x0000000000007b1d */ /* 0x000fec0000010000 */
[----:B-1----:R-:W-:Y:S04]  /*465e0*/  STL [R1+0x357c], R29 ;  /* 0x00357c1d01007387 */ /* 0x002fe80000100800 */
[----:B--2---:R-:W-:Y:S04]  /*465f0*/  STS.U8 [R54+UR4], R59 ;  /* 0x0000003b36007988 */ /* 0x004fe80008000004 */
[----:B0-----:R-:W-:Y:S04]  /*46600*/  STL [R1+0x3780], R28 ;  /* 0x0037801c01007387 */ /* 0x001fe80000100800 */
[----:B------:R-:W-:Y:S04]  /*46610*/  STL [R1+0x377c], R27 ;  /* 0x00377c1b01007387 */ /* 0x000fe80000100800 */
[----:B------:R-:W-:Y:S04]  /*46620*/  STS.U8 [R54+UR4+0x20], R61 ;  /* 0x0000203d36007988 */ /* 0x000fe80008000004 */
[----:B---3--:R-:W-:Y:S04]  /*46630*/  STS.U8 [R54+UR4+0x40], R46 ;  /* 0x0000402e36007988 */ /* 0x008fe80008000004 */
[----:B------:R-:W-:Y:S04]  /*46640*/  STS.U8 [R54+UR4+0x60], R47 ;  /* 0x0000602f36007988 */ /* 0x000fe80008000004 */
[----:B------:R0:W-:Y:S04]  /*46650*/  STS.U8 [R54+UR4+0x120], R52 ;  /* 0x0001203436007988 */ /* 0x0001e80008000004 */
[----:B------:R1:W-:Y:S04]  /*46660*/  STS.U8 [R54+UR4+0x100], R53 ;  /* 0x0001003536007988 */ /* 0x0003e80008000004 */
[----:B0-----:R-:W2:Y:S04]  /*46670*/  LDL.LU R52, [R1+0x3f0] ;  /* 0x0003f00001347983 */ /* 0x001ea80000300800 */
[----:B-1----:R-:W3:Y:S04]  /*46680*/  LDL.LU R53, [R1+0x3ec] ;  /* 0x0003ec0001357983 */ /* 0x002ee80000300800 */
[----:B------:R0:W-:Y:S04]  /*46690*/  STS.U8 [R54+UR4+0x160], R39 ;  /* 0x0001602736007988 */ /* 0x0001e80008000004 */
[----:B0-----:R-:W3:Y:S04]  /*466a0*/  LDL.LU R39, [R1+0x3d8] ;  /* 0x0003d80001277983 */ /* 0x001ee80000300800 */
        /* <DEDUP_REMOVED lines=24> */
[----:B----4-:R4:W-:Y:S04]  /*46830*/  STS.U8 [R54+UR4+0x220], R45 ;  /* 0x0002202d36007988 */ /* 0x0109e80008000004 */
[----:B0-----:R-:W3:Y:S04]  /*46840*/  LDL.LU R55, [R1+0x32c] ;  /* 0x00032c0001377983 */ /* 0x001ee80000300800 */
[----:B-1----:R-:W3:Y:S04]  /*46850*/  LDL.LU R44, [R1+0x318] ;  /* 0x00031800012c7983 */ /* 0x002ee80000300800 */
[----:B----4-:R-:W4:Y:S04]  /*46860*/  LDL.LU R45, [R1+0x314] ;  /* 0x00031400012d7983 */ /* 0x010f280000300800 */
[----:B--2---:R0:W-:Y:S04]  /*46870*/  STS.U8 [R54+UR4+0x240], R52 ;  /* 0x0002403436007988 */ /* 0x0041e80008000004 */
[----:B---3--:R1:W-:Y:S04]  /*46880*/  STS.U8 [R54+UR4+0x260], R53 ;  /* 0x0002603536007988 */ /* 0x0083e80008000004 */
[----:B0-----:R-:W2:Y:S04]  /*46890*/  LDL.LU R52, [R1+0x310] ;  /* 0x0003100001347983 */ /* 0x001ea80000300800 */
[----:B-1----:R-:W3:Y:S04]  /*468a0*/  LDL.LU R53, [R1+0x30c] ;  /* 0x00030c0001357983 */ /* 0x002ee80000300800 */
[----:B------:R0:W-:Y:S04]  /*468b0*/  STS.U8 [R54+UR4+0x320], R39 ;  /* 0x0003202736007988 */ /* 0x0001e80008000004 */
[----:B0-----:R-:W3:Y:S04]  /*468c0*/  LDL.LU R39, [R1+0x2f8] ;  /* 0x0002f80001277983 */ /* 0x001ee80000300800 */
        /* <DEDUP_REMOVED lines=24> */
[----:B----4-:R4:W-:Y:S04]  /*46a50*/  STS.U8 [R54+UR4+0x900], R45 ;  /* 0x0009002d36007988 */ /* 0x0109e80008000004 */
[----:B0-----:R-:W3:Y:S04]  /*46a60*/  LDL.LU R55, [R1+0x2f4] ;  /* 0x0002f40001377983 */ /* 0x001ee80000300800 */
[----:B-1----:R-:W3:Y:S04]  /*46a70*/  LDL.LU R44, [R1+0x2f0] ;  /* 0x0002f000012c7983 */ /* 0x002ee80000300800 */
[----:B----4-:R-:W4:Y:S04]  /*46a80*/  LDL.LU R45, [R1+0x2dc] ;  /* 0x0002dc00012d7983 */ /* 0x010f280000300800 */
        /* <DEDUP_REMOVED lines=22> */
[----:B--2---:R0:W-:Y:S04]  /*46bf0*/  STS.U8 [R54+UR4+0x960], R52 ;  /* 0x0009603436007988 */ /* 0x0041e80008000004 */
[----:B---3--:R1:W-:Y:S04]  /*46c00*/  STS.U8 [R54+UR4+0x940], R53 ;  /* 0x0009403536007988 */ /* 0x0083e80008000004 */
[----:B0-----:R-:W2:Y:S04]  /*46c10*/  LDL.LU R52, [R1+0x220] ;  /* 0x0002200001347983 */ /* 0x001ea80000300800 */
[----:B-1----:R-:W3:Y:S04]  /*46c20*/  LDL.LU R53, [R1+0x21c] ;  /* 0x00021c0001357983 */ /* 0x002ee80000300800 */
[----:B------:R0:W-:Y:S04]  /*46c30*/  STS.U8 [R54+UR4+0xa00], R39 ;  /* 0x000a002736007988 */ /* 0x0001e80008000004 */
[----:B0-----:R-:W3:Y:S04]  /*46c40*/  LDL.LU R39, [R1+0x208] ;  /* 0x0002080001277983 */ /* 0x001ee80000300800 */
[----:B------:R0:W-:Y:S04]  /*46c50*/  STS.U8 [R54+UR4+0xa20], R55 ;  /* 0x000a203736007988 */ /* 0x0001e80008000004 */
[----:B------:R1:W-:Y:S04]  /*46c60*/  STS.U8 [R54+UR4+0xa40], R44 ;  /* 0x000a402c36007988 */ /* 0x0003e80008000004 */
[----:B----4-:R4:W-:Y:S04]  /*46c70*/  STS.U8 [R54+UR4+0xa60], R45 ;  /* 0x000a602d36007988 */ /* 0x0109e80008000004 */
[----:B0-----:R-:W3:Y:S04]  /*46c80*/  LDL.LU R55, [R1+0x204] ;  /* 0x0002040001377983 */ /* 0x001ee80000300800 */
[----:B-1----:R-:W3:Y:S04]  /*46c90*/  LDL.LU R44, [R1+0x200] ;  /* 0x00020000012c7983 */ /* 0x002ee80000300800 */
        /* <DEDUP_REMOVED lines=20> */
[----:B------:R-:W-:Y:S04]  /*46de0*/  STS.U8 [R54+UR4+0xf40], R61 ;  /* 0x000f403d36007988 */ /* 0x000fe80008000004 */
[----:B------:R-:W-:Y:S04]  /*46df0*/  STS.U8 [R54+UR4+0x1000], R46 ;  /* 0x0010002e36007988 */ /* 0x000fe80008000004 */
[----:B------:R-:W-:Y:S04]  /*46e00*/  STS.U8 [R54+UR4+0x1020], R47 ;  /* 0x0010202f36007988 */ /* 0x000fe80008000004 */
[----:B0-----:R-:W4:Y:S04]  /*46e10*/  LDL.LU R58, [R1+0x198] ;  /* 0x00019800013a7983 */ /* 0x001f280000300800 */
[----:B-1----:R-:W4:Y:S04]  /*46e20*/  LDL.LU R59, [R1+0x194] ;  /* 0x00019400013b7983 */ /* 0x002f280000300800 */
[----:B--2---:R-:W-:Y:S04]  /*46e30*/  STS.U8 [R54+UR4+0x1040], R52 ;  /* 0x0010403436007988 */ /* 0x004fe80008000004 */
[----:B---3--:R0:W-:Y:S04]  /*46e40*/  STS.U8 [R54+UR4+0x1060], R53 ;  /* 0x0010603536007988 */ /* 0x0081e80008000004 */
[----:B0-----:R-:W2:Y:S04]  /*46e50*/  LDL.LU R53, [R1+0x190] ;  /* 0x0001900001357983 */ /* 0x001ea80000300800 */
        /* <DEDUP_REMOVED lines=22> */
[----:B0-----:R-:W3:Y:S04]  /*46fc0*/  LDL.LU R39, [R1+0xb8] ;  /* 0x0000b80001277983 */ /* 0x001ee80000300800 */
[----:B------:R0:W-:Y:S04]  /*46fd0*/  STS.U8 [R54+UR4+0x1100], R55 ;  /* 0x0011003736007988 */ /* 0x0001e80008000004 */
[----:B------:R1:W-:Y:S04]  /*46fe0*/  STS.U8 [R54+UR4+0x1160], R44 ;  /* 0x0011602c36007988 */ /* 0x0003e80008000004 */
[----:B----4-:R4:W-:Y:S04]  /*46ff0*/  STS.U8 [R54+UR4+0x1140], R45 ;  /* 0x0011402d36007988 */ /* 0x0109e80008000004 */
[----:B0-----:R-:W3:Y:S04]  /*47000*/  LDL.LU R55, [R1+0xb4] ;  /* 0x0000b40001377983 */ /* 0x001ee80000300800 */
[----:B-1----:R-:W3:Y:S04]  /*47010*/  LDL.LU R44, [R1+0xb0] ;  /* 0x0000b000012c7983 */ /* 0x002ee80000300800 */
[----:B----4-:R-:W4:Y:S04]  /*47020*/  LDL.LU R45, [R1+0x8c] ;  /* 0x00008c00012d7983 */ /* 0x010f280000300800 */
[----:B------:R0:W-:Y:S04]  /*47030*/  STS.U8 [R54+UR4+0x1200], R58 ;  /* 0x0012003a36007988 */ /* 0x0001e80008000004 */
[----:B------:R1:W-:Y:S04]  /*47040*/  STS.U8 [R54+UR4+0x1220], R59 ;  /* 0x0012203b36007988 */ /* 0x0003e80008000004 */
[----:B0-----:R-:W4:Y:S04]  /*47050*/  LDL.LU R58, [R1+0x68] ;  /* 0x00006800013a7983 */ /* 0x001f280000300800 */
[----:B-1----:R-:W4:Y:S04]  /*47060*/  LDL.LU R59, [R1+0x64] ;  /* 0x00006400013b7983 */ /* 0x002f280000300800 */
[----:B--2---:R0:W-:Y:S04]  /*47070*/  STS.U8 [R54+UR4+0x1240], R53 ;  /* 0x0012403536007988 */ /* 0x0041e80008000004 */
[----:B---3--:R1:W-:Y:S04]  /*47080*/  STS.U8 [R54+UR4+0x1260], R27 ;  /* 0x0012601b36007988 */ /* 0x0083e80008000004 */
[----:B------:R2:W-:Y:S04]  /*47090*/  STS.U8 [R54+UR4+0x1320], R28 ;  /* 0x0013201c36007988 */ /* 0x0005e80008000004 */
[----:B------:R3:W-:Y:S04]  /*470a0*/  STS.U8 [R54+UR4+0x1300], R29 ;  /* 0x0013001d36007988 */ /* 0x0007e80008000004 */
[----:B------:R1:W-:Y:S04]  /*470b0*/  STS.U8 [R54+UR4+0x1360], R30 ;  /* 0x0013601e36007988 */ /* 0x0003e80008000004 */
[----:B------:R2:W-:Y:S04]  /*470c0*/  STS.U8 [R54+UR4+0x1340], R31 ;  /* 0x0013401f36007988 */ /* 0x0005e80008000004 */
[----:B0-----:R-:W4:Y:S04]  /*470d0*/  LDL.LU R53, [R1+0x60] ;  /* 0x0000600001357983 */ /* 0x001f280000300800 */
[----:B-1----:R-:W4:Y:S04]  /*470e0*/  LDL.LU R27, [R1+0x3838] ;  /* 0x00383800011b7983 */ /* 0x002f280000300800 */
[----:B--2---:R-:W2:Y:S04]  /*470f0*/  LDL.LU R28, [R1+0x3834] ;  /* 0x00383400011c7983 */ /* 0x004ea80000300800 */
[----:B---3--:R-:W3:Y:S04]  /*47100*/  LDL.LU R29, [R1+0x3830] ;  /* 0x00383000011d7983 */ /* 0x008ee80000300800 */
[----:B------:R-:W2:Y:S04]  /*47110*/  LDL.LU R30, [R1+0x382c] ;  /* 0x00382c00011e7983 */ /* 0x000ea80000300800 */
        /* <DEDUP_REMOVED lines=44> */
[----:B--2---:R0:W-:Y:S04]  /*473e0*/  STS.U8 [R54+UR4+0x1940], R39 ;  /* 0x0019402736007988 */ /* 0x0041e80008000004 */
        /* <DEDUP_REMOVED lines=10> */
[----:B0-----:R-:W0:Y:S03]  /*47490*/  S2R R39, SR_TID.X ;  /* 0x0000000000277919 */ /* 0x001e260000002100 */
        /* <DEDUP_REMOVED lines=31> */
[----:B------:R-:W2:Y:S01]  /*47690*/  LDL.LU R49, [R1+0x388] ;  /* 0x0003880001317983 */ /* 0x000ea20000300800 */
[----:B0-----:R-:W-:-:S03]  /*476a0*/  LOP3.LUT R39, R39, 0x1f, RZ, 0xc0, !PT ;  /* 0x0000001f27277812 */ /* 0x001fc600078ec0ff */
[----:B------:R-:W2:Y:S04]  /*476b0*/  LDL.LU R50, [R1+0x384] ;  /* 0x0003840001327983 */ /* 0x000ea80000300800 */
[----:B------:R-:W2:Y:S04]  /*476c0*/  LDL.LU R51, [R1+0x380] ;  /* 0x0003800001337983 */ /* 0x000ea80000300800 */
[----:B------:R-:W2:Y:S04]  /*476d0*/  LDL.LU R61, [R1+0x37c] ;  /* 0x00037c00013d7983 */ /* 0x000ea80000300800 */
[----:B------:R-:W2:Y:S01]  /*476e0*/  LDL.LU R58, [R1+0x368] ;  /* 0x00036800013a7983 */ /* 0x000ea20000300800 */
[----:B------:R-:W-:-:S03]  /*476f0*/  LOP3.LUT R39, R39, 0x10, RZ, 0x3c, !PT ;  /* 0x0000001027277812 */ /* 0x000fc600078e3cff */
[----:B------:R-:W2:Y:S04]  /*47700*/  LDL.LU R59, [R1+0x364] ;  /* 0x00036400013b7983 */ /* 0x000ea80000300800 */
[----:B------:R-:W2:Y:S04]  /*47710*/  LDL.LU R46, [R1+0x360] ;  /* 0x00036000012e7983 */ /* 0x000ea80000300800 */
[----:B------:R-:W2:Y:S04]  /*47720*/  LDL.LU R47, [R1+0x35c] ;  /* 0x00035c00012f7983 */ /* 0x000ea80000300800 */
[----:B------:R-:W2:Y:S04]  /*47730*/  LDL.LU R52, [R1+0x348] ;  /* 0x0003480001347983 */ /* 0x000ea80000300800 */
[----:B------:R-:W2:Y:S04]  /*47740*/  LDL.LU R53, [R1+0x344] ;  /* 0x0003440001357983 */ /* 0x000ea80000300800 */
[----:B---3--:R0:W-:Y:S04]  /*47750*/  STS.U8 [R39+UR4+0x80], R55 ;  /* 0x0000803727007988 */ /* 0x0081e80008000004 */
[----:B------:R-:W3:Y:S04]  /*47760*/  LDL.LU R54, [R1+0x340] ;  /* 0x0003400001367983 */ /* 0x000ee80000300800 */
[----:B------:R1:W-:Y:S04]  /*47770*/  STS.U8 [R39+UR4+0xa0], R44 ;  /* 0x0000a02c27007988 */ /* 0x0003e80008000004 */
[----:B----4-:R4:W-:Y:S04]  /*47780*/  STS.U8 [R39+UR4+0xc0], R45 ;  /* 0x0000c02d27007988 */ /* 0x0109e80008000004 */
[----:B0-----:R-:W3:Y:S04]  /*47790*/  LDL.LU R55, [R1+0x33c] ;  /* 0x00033c0001377983 */ /* 0x001ee80000300800 */
[----:B-1----:R-:W3:Y:S04]  /*477a0*/  LDL.LU R44, [R1+0x328] ;  /* 0x00032800012c7983 */ /* 0x002ee80000300800 */
[----:B----4-:R-:W4:Y:S04]  /*477b0*/  LDL.LU R45, [R1+0x324] ;  /* 0x00032400012d7983 */ /* 0x010f280000300800 */
[----:B--2---:R0:W-:Y:S04]  /*477c0*/  STS.U8 [R39+UR4+0xe0], R6 ;  /* 0x0000e00627007988 */ /* 0x0041e80008000004 */
[----:B------:R1:W-:Y:S04]  /*477d0*/  STS.U8 [R39+UR4+0x1a0], R7 ;  /* 0x0001a00727007988 */ /* 0x0003e80008000004 */
[----:B------:R2:W-:Y:S04]  /*477e0*/  STS.U8 [R39+UR4+0x180], R8 ;  /* 0x0001800827007988 */ /* 0x0005e80008000004 */
[----:B------:R0:W-:Y:S04]  /*477f0*/  STS.U8 [R39+UR4+0x1e0], R9 ;  /* 0x0001e00927007988 */ /* 0x0001e80008000004 */
[----:B------:R1:W-:Y:S04]  /*47800*/  STS.U8 [R39+UR4+0x1c0], R14 ;  /* 0x0001c00e27007988 */ /* 0x0003e80008000004 */
[----:B------:R2:W-:Y:S04]  /*47810*/  STS.U8 [R39+UR4+0x280], R15 ;  /* 0x0002800f27007988 */ /* 0x0005e80008000004 */
[----:B0-----:R-:W4:Y:S04]  /*47820*/  LDL.LU R6, [R1+0x320] ;  /* 0x0003200001067983 */ /* 0x001f280000300800 */
[----:B-1----:R-:W4:Y:S04]  /*47830*/  LDL.LU R7, [R1+0x31c] ;  /* 0x00031c0001077983 */ /* 0x002f280000300800 */
[----:B--2---:R-:W2:Y:S04]  /*47840*/  LDL.LU R8, [R1+0x308] ;  /* 0x0003080001087983 */ /* 0x004ea80000300800 */
[----:B------:R-:W2:Y:S04]  /*47850*/  LDL.LU R9, [R1+0x304] ;  /* 0x0003040001097983 */ /* 0x000ea80000300800 */
[----:B------:R-:W2:Y:S04]  /*47860*/  LDL.LU R14, [R1+0x300] ;  /* 0x00030000010e7983 */ /* 0x000ea80000300800 */
[----:B------:R0:W-:Y:S04]  /*47870*/  STS.U8 [R39+UR4+0x2a0], R16 ;  /* 0x0002a01027007988 */ /* 0x0001e80008000004 */
        /* <DEDUP_REMOVED lines=24> */
[----:B---3--:R-:W3:Y:S04]  /*47a00*/  LDL.LU R49, [R1+0x28c] ;  /* 0x00028c0001317983 */ /* 0x008ee80000300800 */
        /* <DEDUP_REMOVED lines=9> */
[----:B------:R-:W3:Y:S04]  /*47aa0*/  LDL.LU R59, [R1+0x258] ;  /* 0x00025800013b7983 */ /* 0x000ee80000300800 */
[----:B------:R0:W-:Y:S04]  /*47ab0*/  STS.U8 [R39+UR4+0x6e0], R47 ;  /* 0x0006e02f27007988 */ /* 0x0001e80008000004 */
[----:B------:R-:W3:Y:S04]  /*47ac0*/  LDL.LU R46, [R1+0x254] ;  /* 0x00025400012e7983 */ /* 0x000ee80000300800 */
        /* <DEDUP_REMOVED lines=11> */
[----:B------:R-:W4:Y:S04]  /*47b80*/  LDL.LU R44, [R1+0x22c] ;  /* 0x00022c00012c7983 */ /* 0x000f280000300800 */
[----:B0-----:R-:W4:Y:S04]  /*47b90*/  LDL.LU R45, [R1+0x218] ;  /* 0x00021800012d7983 */ /* 0x001f280000300800 */
[----:B--2---:R0:W-:Y:S04]  /*47ba0*/  STS.U8 [R39+UR4+0xdc0], R58 ;  /* 0x000dc03a27007988 */ /* 0x0041e80008000004 */
[----:B---3--:R1:W-:Y:S04]  /*47bb0*/  STS.U8 [R39+UR4+0xe80], R59 ;  /* 0x000e803b27007988 */ /* 0x0083e80008000004 */
[----:B------:R2:W-:Y:S04]  /*47bc0*/  STS.U8 [R39+UR4+0xea0], R46 ;  /* 0x000ea02e27007988 */ /* 0x0005e80008000004 */
[----:B0-----:R-:W3:Y:S04]  /*47bd0*/  LDL.LU R58, [R1+0x214] ;  /* 0x00021400013a7983 */ /* 0x001ee80000300800 */
[----:B-1----:R-:W3:Y:S04]  /*47be0*/  LDL.LU R59, [R1+0x210] ;  /* 0x00021000013b7983 */ /* 0x002ee80000300800 */
[----:B------:R0:W-:Y:S04]  /*47bf0*/  STS.U8 [R39+UR4+0xec0], R47 ;  /* 0x000ec02f27007988 */ /* 0x0001e80008000004 */
[----:B--2---:R-:W2:Y:S04]  /*47c00*/  LDL.LU R46, [R1+0x20c] ;  /* 0x00020c00012e7983 */ /* 0x004ea80000300800 */
[----:B------:R1:W-:Y:S04]  /*47c10*/  STS.U8 [R39+UR4+0xee0], R52 ;  /* 0x000ee03427007988 */ /* 0x0003e80008000004 */
[----:B------:R0:W-:Y:S04]  /*47c20*/  STS.U8 [R39+UR4+0xfa0], R53 ;  /* 0x000fa03527007988 */ /* 0x0001e80008000004 */
[----:B------:R0:W-:Y:S04]  /*47c30*/  STS.U8 [R39+UR4+0xf80], R54 ;  /* 0x000f803627007988 */ /* 0x0001e80008000004 */
[----:B------:R1:W-:Y:S04]  /*47c40*/  STS.U8 [R39+UR4+0xfe0], R55 ;  /* 0x000fe03727007988 */ /* 0x0003e80008000004 */
[----:B----4-:R4:W-:Y:S04]  /*47c50*/  STS.U8 [R39+UR4+0xfc0], R44 ;  /* 0x000fc02c27007988 */ /* 0x0109e80008000004 */
[----:B0-----:R-:W2:Y:S04]  /*47c60*/  LDL.LU R47, [R1+0x1f8] ;  /* 0x0001f800012f7983 */ /* 0x001ea80000300800 */
[----:B-1----:R-:W2:Y:S04]  /*47c70*/  LDL.LU R52, [R1+0x1f4] ;  /* 0x0001f40001347983 */ /* 0x002ea80000300800 */
[----:B------:R-:W2:Y:S04]  /*47c80*/  LDL.LU R53, [R1+0x1f0] ;  /* 0x0001f00001357983 */ /* 0x000ea80000300800 */
[----:B------:R-:W2:Y:S04]  /*47c90*/  LDL.LU R54, [R1+0x19c] ;  /* 0x00019c0001367983 */ /* 0x000ea80000300800 */
[----:B------:R-:W2:Y:S04]  /*47ca0*/  LDL.LU R55, [R1+0x188] ;  /* 0x0001880001377983 */ /* 0x000ea80000300800 */
[----:B------:R0:W-:Y:S04]  /*47cb0*/  STS.U8 [R39+UR4+0x1080], R45 ;  /* 0x0010802d27007988 */ /* 0x0001e80008000004 */
[----:B----4-:R-:W4:Y:S04]  /*47cc0*/  LDL.LU R44, [R1+0x184] ;  /* 0x00018400012c7983 */ /* 0x010f280000300800 */
[----:B0-----:R-:W4:Y:S04]  /*47cd0*/  LDL.LU R45, [R1+0x180] ;  /* 0x00018000012d7983 */ /* 0x001f280000300800 */
        /* <DEDUP_REMOVED lines=39> */
[----:B0-----:R-:W4:Y:S04]  /*47f50*/  LDL.LU R50, [R1+0xd4] ;  /* 0x0000d40001327983 */ /* 0x001f280000300800 */
[----:B-1----:R-:W4:Y:S04]  /*47f60*/  LDL.LU R51, [R1+0xd0] ;  /* 0x0000d00001337983 */ /* 0x002f280000300800 */
[----:B------:R-:W4:Y:S04]  /*47f70*/  LDL.LU R61, [R1+0xbc] ;  /* 0x0000bc00013d7983 */ /* 0x000f280000300800 */
[----:B---3--:R0:W-:Y:S04]  /*47f80*/  STS.U8 [R39+UR4+0x10a0], R58 ;  /* 0x0010a03a27007988 */ /* 0x0081e80008000004 */
[----:B------:R1:W-:Y:S04]  /*47f90*/  STS.U8 [R39+UR4+0x10c0], R59 ;  /* 0x0010c03b27007988 */ /* 0x0003e80008000004 */
[----:B--2---:R2:W-:Y:S04]  /*47fa0*/  STS.U8 [R39+UR4+0x10e0], R46 ;  /* 0x0010e02e27007988 */ /* 0x0045e80008000004 */
[----:B0-----:R-:W3:Y:S04]  /*47fb0*/  LDL.LU R58, [R1+0x37e0] ;  /* 0x0037e000013a7983 */ /* 0x001ee80000300800 */
[----:B-1----:R-:W3:Y:S04]  /*47fc0*/  LDL.LU R59, [R1+0x37dc] ;  /* 0x0037dc00013b7983 */ /* 0x002ee80000300800 */
[----:B--2---:R-:W2:Y:S04]  /*47fd0*/  LDL.LU R46, [R1+0x37d8] ;  /* 0x0037d800012e7983 */ /* 0x004ea80000300800 */
[----:B------:R0:W-:Y:S04]  /*47fe0*/  STS.U8 [R39+UR4+0x11a0], R47 ;  /* 0x0011a02f27007988 */ /* 0x0001e80008000004 */
        /* <DEDUP_REMOVED lines=10> */
[----:B----4-:R-:W4:Y:S04]  /*48090*/  LDL.LU R44, [R1+0x37c0] ;  /* 0x0037c000012c7983 */ /* 0x010f280000300800 */
[----:B------:R0:W-:Y:S04]  /*480a0*/  STS.U8 [R39+UR4+0x12c0], R45 ;  /* 0x0012c02d27007988 */ /* 0x0001e80008000004 */
[----:B0-----:R-:W2:Y:S04]  /*480b0*/  LDL.LU R45, [R1+0x37bc] ;  /* 0x0037bc00012d7983 */ /* 0x001ea80000300800 */
[----:B----4-:R-:W-:Y:S04]  /*480c0*/  STS.U8 [R39+UR4+0x18a0], R44 ;  /* 0x0018a02c27007988 */ /* 0x010fe80008000004 */
[----:B--2---:R0:W-:Y:S04]  /*480d0*/  STS.U8 [R39+UR4+0x1880], R45 ;  /* 0x0018802d27007988 */ /* 0x0041e80008000004 */
[----:B0-----:R-:W2:Y:S04]  /*480e0*/  LDL.LU R45, [R1+0x37b8] ;  /* 0x0037b800012d7983 */ /* 0x001ea80000300800 */
[----:B------:R-:W4:Y:S04]  /*480f0*/  LDL.LU R44, [R1+0x37b4] ;  /* 0x0037b400012c7983 */ /* 0x000f280000300800 */
[----:B------:R0:W-:Y:S02]  /*48100*/  STS.U8 [R39+UR4+0x1780], R50 ;  /* 0x0017803227007988 */ /* 0x0001e40008000004 */
[----:B0-----:R-:W0:Y:S02]  /*48110*/  S2R R50, SR_TID.X ;  /* 0x0000000000327919 */ /* 0x001e240000002100 */
        /* <DEDUP_REMOVED lines=17> */
[----:B------:R-:W-:Y:S04]  /*48230*/  STS.U8 [R39+UR4+0x17a0], R49 ;  /* 0x0017a03127007988 */ /* 0x000fe80008000004 */
[----:B------:R1:W-:Y:S04]  /*48240*/  STS.U8 [R39+UR4+0x17e0], R51 ;  /* 0x0017e03327007988 */ /* 0x0003e80008000004 */
[----:B------:R0:W-:Y:S04]  /*48250*/  STS.U8 [R39+UR4+0x17c0], R61 ;  /* 0x0017c03d27007988 */ /* 0x0001e80008000004 */
[----:B------:R0:W-:Y:S04]  /*48260*/  STS.U8 [R39+UR4+0x18c0], R55 ;  /* 0x0018c03727007988 */ /* 0x0001e80008000004 */
[----:B------:R0:W-:Y:S04]  /*48270*/  STS.U8 [R39+UR4+0x18e0], R54 ;  /* 0x0018e03627007988 */ /* 0x0001e80008000004 */
[----:B------:R0:W-:Y:S04]  /*48280*/  STS.U8 [R39+UR4+0x19a0], R53 ;  /* 0x0019a03527007988 */ /* 0x0001e80008000004 */
[----:B------:R0:W-:Y:S04]  /*48290*/  STS.U8 [R39+UR4+0x1980], R52 ;  /* 0x0019803427007988 */ /* 0x0001e80008000004 */
[----:B------:R0:W-:Y:S04]  /*482a0*/  STS.U8 [R39+UR4+0x19e0], R47 ;  /* 0x0019e02f27007988 */ /* 0x0001e80008000004 */
[----:B------:R0:W-:Y:S04]  /*482b0*/  STS.U8 [R39+UR4+0x19c0], R46 ;  /* 0x0019c02e27007988 */ /* 0x0001e80008000004 */
[----:B---3--:R-:W-:Y:S04]  /*482c0*/  STS.U8 [R39+UR4+0x1a80], R59 ;  /* 0x001a803b27007988 */ /* 0x008fe80008000004 */
        /* <DEDUP_REMOVED lines=21> */
[----:B0-----:R-:W-:-:S02]  /*48420*/  IMAD.SHL.U32 R48, R50, 0x40, RZ ;  /* 0x0000004032307824 */ /* 0x001fc400078e00ff */
[C---:B-1----:R-:W-:Y:S02]  /*48430*/  IMAD.SHL.U32 R51, R50.reuse, 0x8, RZ ;  /* 0x0000000832337824 */ /* 0x042fe400078e00ff */
[----:B------:R-:W-:Y:S01]  /*48440*/  IMAD.SHL.U32 R61, R50, 0x2, RZ ;  /* 0x00000002323d7824 */ /* 0x000fe200078e00ff */
[----:B------:R-:W4:Y:S04]  /*48450*/  LDL.LU R55, [R1+0x37b0] ;  /* 0x0037b00001377983 */ /* 0x000f280000300800 */
[----:B------:R-:W4:Y:S01]  /*48460*/  LDL.LU R54, [R1+0x37ac] ;  /* 0x0037ac0001367983 */ /* 0x000f220000300800 */
[----:B------:R-:W-:-:S03]  /*48470*/  LOP3.LUT R48, R48, 0x1c0, RZ, 0xc0, !PT ;  /* 0x000001c030307812 */ /* 0x000fc600078ec0ff */
[----:B------:R-:W4:Y:S04]  /*48480*/  LDL.LU R53, [R1+0x37a8] ;  /* 0x0037a80001357983 */ /* 0x000f280000300800 */
[----:B------:R-:W4:Y:S04]  /*48490*/  LDL.LU R52, [R1+0x37a4] ;  /* 0x0037a40001347983 */ /* 0x000f280000300800 */
[----:B------:R-:W4:Y:S01]  /*484a0*/  LDL.LU R47, [R1+0x37a0] ;  /* 0x0037a000012f7983 */ /* 0x000f220000300800 */
[----:B------:R-:W-:-:S03]  /*484b0*/  LOP3.LUT R48, R48, 0x30, R51, 0xf8, !PT ;  /* 0x0000003030307812 */ /* 0x000fc600078ef833 */
[----:B------:R-:W4:Y:S01]  /*484c0*/  LDL.LU R46, [R1+0x379c] ;  /* 0x00379c00012e7983 */ /* 0x000f220000300800 */
[----:B------:R-:W-:Y:S01]  /*484d0*/  LOP3.LUT R48, R48, 0x30, R61, 0x78, !PT ;  /* 0x0000003030307812 */ /* 0x000fe200078e783d */
[----:B---3--:R-:W-:Y:S02]  /*484e0*/  IMAD R29, R42, 0x100, R43 ;  /* 0x000001002a1d7824 */ /* 0x008fe400078e022b */
[----:B------:R-:W-:Y:S01]  /*484f0*/  IMAD R30, R40, 0x100, R41 ;  /* 0x00000100281e7824 */ /* 0x000fe200078e0229 */
[----:B--2---:R0:W-:Y:S04]  /*48500*/  STS.U8 [R39+UR4+0x1fe0], R45 ;  /* 0x001fe02d27007988 */ /* 0x0041e80008000004 */
[----:B----4-:R1:W-:Y:S01]  /*48510*/  STS.U8 [R39+UR4+0x1fc0], R44 ;  /* 0x001fc02c27007988 */ /* 0x0103e20008000004 */
[----:B------:R-:W-:Y:S06]  /*48520*/  BAR.SYNC.DEFER_BLOCKING 0x0 ;  /* 0x0000000000007b1d */ /* 0x000fec0000010000 */
[----:B0-----:R-:W2:Y:S04]  /*48530*/  LDL.LU R45, [R1+0x3798] ;  /* 0x00379800012d7983 */ /* 0x001ea80000300800 */
[----:B-1----:R-:W2:Y:S04]  /*48540*/  LDL.LU R44, [R1+0x3794] ;  /* 0x00379400012c7983 */ /* 0x002ea80000300800 */
[----:B------:R-:W0:Y:S04]  /*48550*/  LDSM.16.M88.4 R8, [R48+UR4] ;  /* 0x000000043008783b */ /* 0x000e280008000200 */
[----:B------:R-:W-:Y:S04]  /*48560*/  LDSM.16.M88.4 R56, [R48+UR4+0x1a00] ;  /* 0x001a00043038783b */ /* 0x000fe80008000200 */
[----:B0-----:R-:W-:Y:S01]  /*48570*/  STL.64 [R1+0x1780], R8 ;  /* 0x0017800801007387 */ /* 0x001fe20000100a00 */
[----:B------:R-:W-:-:S03]  /*48580*/  IMAD.MOV.U32 R5, RZ, RZ, R8 ;  /* 0x000000ffff057224 */ /* 0x000fc600078e0008 */
[----:B------:R-:W-:Y:S01]  /*48590*/  STL.64 [R1+0x1788], R10 ;  /* 0x0017880a01007387 */ /* 0x000fe20000100a00 */
[----:B------:R-:W-:-:S03]  /*485a0*/  IMAD.MOV.U32 R4, RZ, RZ, R9 ;  /* 0x000000ffff047224 */ /* 0x000fc600078e0009 */
[----:B------:R-:W0:Y:S04]  /*485b0*/  LDSM.16.M88.4 R8, [R48+UR4+0x200] ;  /* 0x000200043008783b */ /* 0x000e280008000200 */
        /* <DEDUP_REMOVED lines=9> */
[----:B------:R-:W3:Y:S04]  /*48650*/  LDL.LU R43, [R1+0x3790] ;  /* 0x00379000012b7983 */ /* 0x000ee80000300800 */
[----:B------:R-:W0:Y:S04]  /*48660*/  LDSM.16.M88.4 R8, [R48+UR4+0x600] ;  /* 0x000600043008783b */ /* 0x000e280008000200 */
[----:B------:R-:W3:Y:S04]  /*48670*/  LDL.LU R42, [R1+0x378c] ;  /* 0x00378c00012a7983 */ /* 0x000ee80000300800 */
[----:B------:R-:W3:Y:S04]  /*48680*/  LDL.LU R41, [R1+0x3788] ;  /* 0x0037880001297983 */ /* 0x000ee80000300800 */
[----:B------:R-:W3:Y:S04]  /*48690*/  LDL.LU R40, [R1+0x3784] ;  /* 0x0037840001287983 */ /* 0x000ee80000300800 */
        /* <DEDUP_REMOVED lines=29> */
[----:B------:R-:W0:Y:S01]  /*48870*/  LDSM.16.M88.4 R8, [R48+UR4+0x1200] ;  /* 0x001200043008783b */ /* 0x000e220008000200 */
[----:B------:R-:W-:Y:S02]  /*48880*/  F2FP.F16.E5M2.UNPACK_B R36, R5 ;  /* 0x00000005ff24723e */ /* 0x000fe400020004ff */
[----:B------:R-:W-:Y:S02]  /*48890*/  F2FP.F16.E5M2.UNPACK_B R37, R4 ;  /* 0x00000004ff25723e */ /* 0x000fe400020004ff */
[----:B------:R-:W-:Y:S04]  /*488a0*/  LDSM.16.M88.4 R4, [R48+UR4+0x1600] ;  /* 0x001600043004783b */ /* 0x000fe80008000200 */
[----:B0-----:R-:W-:Y:S01]  /*488b0*/  STL.64 [R1+0x1810], R8 ;  /* 0x0018100801007387 */ /* 0x001fe20000100a00 */
[----:B------:R-:W-:-:S03]  /*488c0*/  IMAD.MOV.U32 R14, RZ, RZ, R8 ;  /* 0x000000ffff0e7224 */ /* 0x000fc600078e0008 */
[----:B------:R-:W-:Y:S01]  /*488d0*/  STL.64 [R1+0x1818], R10 ;  /* 0x0018180a01007387 */ /* 0x000fe20000100a00 */
[----:B------:R-:W-:-:S03]  /*488e0*/  IMAD.MOV.U32 R15, RZ, RZ, R9 ;  /* 0x000000ffff0f7224 */ /* 0x000fc600078e0009 */
[----:B------:R-:W0:Y:S04]  /*488f0*/  LDSM.16.M88.4 R8, [R48+UR4+0x1400] ;  /* 0x001400043008783b */ /* 0x000e280008000200 */
[----:B0-----:R-:W-:Y:S04]  /*48900*/  STL.64 [R1+0x1820], R8 ;  /* 0x0018200801007387 */ /* 0x001fe80000100a00 */
[----:B------:R0:W-:Y:S04]  /*48910*/  STL.64 [R1+0x1828], R10 ;  /* 0x0018280a01007387 */ /* 0x0001e80000100a00 */
[----:B------:R-:W-:Y:S04]  /*48920*/  STL.64 [R1+0x1830], R4 ;  /* 0x0018300401007387 */ /* 0x000fe80000100a00 */
[----:B------:R-:W-:Y:S01]  /*48930*/  STL.64 [R1+0x1838], R6 ;  /* 0x0018380601007387 */ /* 0x000fe20000100a00 */
[----:B0-----:R-:W-:-:S02]  /*48940*/  IMAD.MOV.U32 R10, RZ, RZ, R4 ;  /* 0x000000ffff0a7224 */ /* 0x001fc400078e0004 */
[----:B------:R-:W-:Y:S02]  /*48950*/  IMAD.MOV.U32 R11, RZ, RZ, R5 ;  /* 0x000000ffff0b7224 */ /* 0x000fe400078e0005 */
[----:B------:R-:W0:Y:S01]  /*48960*/  LDSM.16.M88.4 R4, [R48+UR4+0x1800] ;  /* 0x001800043004783b */ /* 0x000e220008000200 */
[----:B------:R-:W-:Y:S02]  /*48970*/  IMAD R31, R38, 0x100, R60 ;  /* 0x00000100261f7824 */ /* 0x000fe400078e023c */
[----:B------:R-:W1:Y:S01]  /*48980*/  LDC R60, c[0x0][0x3ac] ;  /* 0x0000eb00ff3c7b82 */ /* 0x000e620000000800 */
[----:B0-----:R-:W-:Y:S04]  /*48990*/  STL.64 [R1+0x1840], R4 ;  /* 0x0018400401007387 */ /* 0x001fe80000100a00 */
[----:B------:R0:W-:Y:S04]  /*489a0*/  STL.64 [R1+0x1848], R6 ;  /* 0x0018480601007387 */ /* 0x0001e80000100a00 */
[----:B------:R-:W-:Y:S04]  /*489b0*/  STL.64 [R1+0x1850], R56 ;  /* 0x0018503801007387 */ /* 0x000fe80000100a00 */
[----:B------:R-:W-:Y:S01]  /*489c0*/  STL.64 [R1+0x1858], R58 ;  /* 0x0018583a01007387 */ /* 0x000fe20000100a00 */
[----:B0-----:R-:W-:-:S02]  /*489d0*/  IMAD.MOV.U32 R6, RZ, RZ, R56 ;  /* 0x000000ffff067224 */ /* 0x001fc400078e0038 */
[----:B------:R-:W-:Y:S02]  /*489e0*/  IMAD.MOV.U32 R7, RZ, RZ, R57 ;  /* 0x000000ffff077224 */ /* 0x000fe400078e0039 */
[----:B------:R-:W0:Y:S04]  /*489f0*/  LDSM.16.M88.4 R56, [R48+UR4+0x1c00] ;  /* 0x001c00043038783b */ /* 0x000e280008000200 */
[----:B------:R-:W4:Y:S01]  /*48a00*/  LDSM.16.M88.4 R48, [R48+UR4+0x1e00] ;  /* 0x001e00043030783b */ /* 0x000f220008000200 */
[----:B------:R-:W-:Y:S02]  /*48a10*/  IMAD R28, R2, 0x100, R3 ;  /* 0x00000100021c7824 */ /* 0x000fe400078e0203 */
[----:B-1----:R-:W-:Y:S02]  /*48a20*/  IMAD.SHL.U32 R60, R60, 0x40, RZ ;  /* 0x000000403c3c7824 */ /* 0x002fe400078e00ff */
[----:B------:R-:W-:-:S02]  /*48a30*/  IMAD.MOV.U32 R12, RZ, RZ, R8 ;  /* 0x000000ffff0c7224 */ /* 0x000fc400078e0008 */
[----:B------:R-:W-:Y:S02]  /*48a40*/  IMAD.MOV.U32 R13, RZ, RZ, R9 ;  /* 0x000000ffff0d7224 */ /* 0x000fe400078e0009 */
[----:B------:R-:W-:Y:S02]  /*48a50*/  IMAD.MOV.U32 R8, RZ, RZ, R4 ;  /* 0x000000ffff087224 */ /* 0x000fe400078e0004 */
[----:B------:R-:W-:Y:S01]  /*48a60*/  IMAD.MOV.U32 R9, RZ, RZ, R5 ;  /* 0x000000ffff097224 */ /* 0x000fe200078e0005 */
[----:B------:R-:W-:Y:S02]  /*48a70*/  SHF.R.S32.HI R38, RZ, 0x1f, R60 ;  /* 0x0000001fff267819 */ /* 0x000fe4000001143c */
[----:B------:R-:W-:Y:S02]  /*48a80*/  F2FP.F16.E5M2.UNPACK_B R28, R28 ;  /* 0x0000001cff1c723e */ /* 0x000fe400020004ff */
[----:B------:R-:W-:Y:S02]  /*48a90*/  F2FP.F16.E5M2.UNPACK_B R29, R29 ;  /* 0x0000001dff1d723e */ /* 0x000fe400020004ff */
[----:B------:R-:W-:-:S02]  /*48aa0*/  F2FP.F16.E5M2.UNPACK_B R30, R30 ;  /* 0x0000001eff1e723e */ /* 0x000fc400020004ff */
[----:B------:R-:W-:Y:S01]  /*48ab0*/  F2FP.F16.E5M2.UNPACK_B R31, R31 ;  /* 0x0000001fff1f723e */ /* 0x000fe200020004ff */
[----:B0-----:R-:W-:Y:S04]  /*48ac0*/  STL.64 [R1+0x1860], R56 ;  /* 0x0018603801007387 */ /* 0x001fe80000100a00 */
[----:B------:R-:W-:Y:S04]  /*48ad0*/  STL.64 [R1+0x1868], R58 ;  /* 0x0018683a01007387 */ /* 0x000fe80000100a00 */
[----:B----4-:R0:W-:Y:S04]  /*48ae0*/  STL.64 [R1+0x1870], R48 ;  /* 0x0018703001007387 */ /* 0x0101e80000100a00 */
[----:B------:R1:W-:Y:S01]  /*48af0*/  STL.64 [R1+0x1878], R50 ;  /* 0x0018783201007387 */ /* 0x0003e20000100a00 */
[----:B------:R-:W-:-:S02]  /*48b00*/  IMAD.MOV.U32 R4, RZ, RZ, R56 ;  /* 0x000000ffff047224 */ /* 0x000fc400078e0038 */
[----:B------:R-:W-:Y:S02]  /*48b10*/  IMAD.MOV.U32 R5, RZ, RZ, R57 ;  /* 0x000000ffff057224 */ /* 0x000fe400078e0039 */
[----:B------:R-:W-:Y:S02]  /*48b20*/  IMAD.MOV.U32 R2, RZ, RZ, R48 ;  /* 0x000000ffff027224 */ /* 0x000fe400078e0030 */
[----:B------:R-:W-:Y:S02]  /*48b30*/  IMAD.MOV.U32 R3, RZ, RZ, R49 ;  /* 0x000000ffff037224 */ /* 0x000fe400078e0031 */
[----:B0-----:R-:W4:Y:S04]  /*48b40*/  LDL.LU.64 R48, [R1] ;  /* 0x0000000001307983 */ /* 0x001f280000300a00 */
[----:B-1----:R-:W4:Y:S01]  /*48b50*/  LDL.LU.64 R50, [R1+0x8] ;  /* 0x0000080001327983 */ /* 0x002f220000300a00 */
[----:B------:R-:W-:-:S02]  /*48b60*/  F2FP.F16.E5M2.UNPACK_B R34, R34 ;  /* 0x00000022ff22723e */ /* 0x000fc400020004ff */
[----:B------:R-:W-:Y:S01]  /*48b70*/  F2FP.F16.E5M2.UNPACK_B R35, R35 ;  /* 0x00000023ff23723e */ /* 0x000fe200020004ff */
[C---:B---3--:R-:W-:Y:S01]  /*48b80*/  HMMA.16816.F32 R40, R28.reuse, R36, R40 ;  /* 0x000000241c28723c */ /* 0x048fe20000001828 */
[----:B------:R-:W-:Y:S01]  /*48b90*/  F2FP.F16.E5M2.UNPACK_B R32, R32 ;  /* 0x00000020ff20723e */ /* 0x000fe200020004ff */
[----:B------:R-:W3:Y:S01]  /*48ba0*/  LDL.LU.64 R56, [R1+0x10] ;  /* 0x0000100001387983 */ /* 0x000ee20000300a00 */
[----:B------:R-:W-:Y:S02]  /*48bb0*/  F2FP.F16.E5M2.UNPACK_B R33, R33 ;  /* 0x00000021ff21723e */ /* 0x000fe400020004ff */
[----:B------:R-:W-:Y:S01]  /*48bc0*/  F2FP.F16.E5M2.UNPACK_B R26, R26 ;  /* 0x0000001aff1a723e */ /* 0x000fe200020004ff */
[----:B------:R-:W3:Y:S01]  /*48bd0*/  LDL.LU.64 R58, [R1+0x18] ;  /* 0x00001800013a7983 */ /* 0x000ee20000300a00 */
[----:B------:R-:W-:Y:S01]  /*48be0*/  F2FP.F16.E5M2.UNPACK_B R27, R27 ;  /* 0x0000001bff1b723e */ /* 0x000fe200020004ff */
[C---:B--2---:R-:W-:Y:S02]  /*48bf0*/  HMMA.16816.F32 R44, R28.reuse, R34, R44 ;  /* 0x000000221c2c723c */ /* 0x044fe4000000182c */
[----:B------:R-:W-:Y:S06]  /*48c00*/  STL [R1+0x37a8], R0 ;  /* 0x0037a80001007387 */ /* 0x000fec0000100800 */
[C---:B------:R-:W-:Y:S03]  /*48c10*/  HMMA.16816.F32 R52, R28.reuse, R32, R52 ;  /* 0x000000201c34723c */ /* 0x040fe60000001834 */
[----:B------:R-:W-:Y:S04]  /*48c20*/  STL.64 [R1+0x4df8], R42 ;  /* 0x004df82a01007387 */ /* 0x000fe80000100a00 */
[----:B------:R-:W-:Y:S04]  /*48c30*/  STL.64 [R1+0x4df0], R40 ;  /* 0x004df02801007387 */ /* 0x000fe80000100a00 */
[----:B------:R-:W-:Y:S04]  /*48c40*/  STL.64 [R1+0x4e08], R46 ;  /* 0x004e082e01007387 */ /* 0x000fe80000100a00 */
[----:B------:R0:W-:Y:S04]  /*48c50*/  STL.64 [R1+0x4e00], R44 ;  /* 0x004e002c01007387 */ /* 0x0001e80000100a00 */
[----:B------:R-:W-:Y:S04]  /*48c60*/  STL.64 [R1+0x4e18], R54 ;  /* 0x004e183601007387 */ /* 0x000fe80000100a00 */
[----:B------:R-:W-:Y:S04]  /*48c70*/  STL.64 [R1+0x4e10], R52 ;  /* 0x004e103401007387 */ /* 0x000fe80000100a00 */
[----:B0-----:R-:W2:Y:S04]  /*48c80*/  LDL.LU.64 R44, [R1+0x30] ;  /* 0x00003000012c7983 */ /* 0x001ea80000300a00 */
[----:B------:R-:W2:Y:S01]  /*48c90*/  LDL.LU.64 R46, [R1+0x38] ;  /* 0x00003800012e7983 */ /* 0x000ea20000300a00 */
[----:B----4-:R-:W-:-:S15]  /*48ca0*/  HMMA.16816.F32 R48, R28, R26, R48 ;  /* 0x0000001a1c30723c */ /* 0x010fde0000001830 */
[----:B------:R-:W-:-:S04]  /*48cb0*/  NOP ;  /* 0x0000000000007918 */ /* 0x000fc80000000000 */
[----:B------:R-:W-:Y:S04]  /*48cc0*/  STL [R1+0x4dcc], R48 ;  /* 0x004dcc3001007387 */ /* 0x000fe80000100800 */
[----:B------:R0:W-:Y:S04]  /*48cd0*/  STL [R1+0x4dc8], R49 ;  /* 0x004dc83101007387 */ /* 0x0001e80000100800 */
[----:B------:R-:W-:Y:S04]  /*48ce0*/  STL [R1+0x4dc4], R50 ;  /* 0x004dc43201007387 */ /* 0x000fe80000100800 */
[----:B------:R1:W-:Y:S04]  /*48cf0*/  STL [R1+0x4dc0], R51 ;  /* 0x004dc03301007387 */ /* 0x0003e80000100800 */
[----:B0-----:R-:W4:Y:S04]  /*48d00*/  LDL.LU.64 R48, [R1+0x50] ;  /* 0x0000500001307983 */ /* 0x001f280000300a00 */
[----:B-1----:R-:W4:Y:S04]  /*48d10*/  LDL.LU.64 R50, [R1+0x58] ;  /* 0x0000580001327983 */ /* 0x002f280000300a00 */
[----:B------:R-:W4:Y:S04]  /*48d20*/  LDL.LU.64 R40, [R1+0x70] ;  /* 0x0000700001287983 */ /* 0x000f280000300a00 */
[----:B------:R-:W4:Y:S01]  /*48d30*/  LDL.LU.64 R42, [R1+0x78] ;  /* 0x00007800012a7983 */ /* 0x000f220000300a00 */
[----:B------:R-:W-:-:S02]  /*48d40*/  F2FP.F16.E5M2.UNPACK_B R24, R24 ;  /* 0x00000018ff18723e */ /* 0x000fc400020004ff */
[----:B------:R-:W-:Y:S02]  /*48d50*/  F2FP.F16.E5M2.UNPACK_B R25, R25 ;  /* 0x00000019ff19723e */ /* 0x000fe400020004ff */
[----:B------:R-:W-:Y:S02]  /*48d60*/  F2FP.F16.E5M2.UNPACK_B R22, R22 ;  /* 0x00000016ff16723e */ /* 0x000fe400020004ff */
[----:B------:R-:W-:-:S03]  /*48d70*/  F2FP.F16.E5M2.UNPACK_B R23, R23 ;  /* 0x00000017ff17723e */ /* 0x000fc600020004ff */
[----:B---3--:R-:W-:Y:S01]  /*48d80*/  HMMA.16816.F32 R56, R28, R24, R56 ;  /* 0x000000181c38723c */ /* 0x008fe20000001838 */
[----:B------:R-:W-:Y:S02]  /*48d90*/  F2FP.F16.E5M2.UNPACK_B R20, R20 ;  /* 0x00000014ff14723e */ /* 0x000fe400020004ff */
[----:B------:R-:W-:-:S05]  /*48da0*/  F2FP.F16.E5M2.UNPACK_B R21, R21 ;  /* 0x00000015ff15723e */ /* 0x000fca00020004ff */
[----:B--2---:R-:W-:Y:S01]  /*48db0*/  HMMA.16816.F32 R44, R28, R22, R44 ;  /* 0x000000161c2c723c */ /* 0x004fe2000000182c */
[----:B------:R-:W-:Y:S02]  /*48dc0*/  F2FP.F16.E5M2.UNPACK_B R18, R18 ;  /* 0x00000012ff12723e */ /* 0x000fe400020004ff */
[----:B------:R-:W-:-:S08]  /*48dd0*/  F2FP.F16.E5M2.UNPACK_B R19, R19 ;  /* 0x00000013ff13723e */ /* 0x000fd000020004ff */
[----:B------:R-:W-:Y:S04]  /*48de0*/  STL [R1+0x4dd4], R56 ;  /* 0x004dd43801007387 */ /* 0x000fe80000100800 */
[----:B------:R-:W-:Y:S04]  /*48df0*/  STL [R1+0x4dd0], R57 ;  /* 0x004dd03901007387 */ /* 0x000fe80000100800 */
[----:B------:R0:W-:Y:S04]  /*48e00*/  STL [R1+0x4dbc], R58 ;  /* 0x004dbc3a01007387 */ /* 0x0001e80000100800 */
[----:B------:R1:W-:Y:S04]  /*48e10*/  STL [R1+0x4db8], R59 ;  /* 0x004db83b01007387 */ /* 0x0003e80000100800 */
[----:B------:R2:W-:Y:S01]  /*48e20*/  STL.64 [R1+0x8], R46 ;  /* 0x0000082e01007387 */ /* 0x0005e20000100a00 */
[----:B0-----:R-:W-:-:S02]  /*48e30*/  IMAD.MOV.U32 R58, RZ, RZ, R44 ;  /* 0x000000ffff3a7224 */ /* 0x001fc400078e002c */
[----:B-1----:R-:W-:Y:S02]  /*48e40*/  IMAD.MOV.U32 R59, RZ, RZ, R45 ;  /* 0x000000ffff3b7224 */ /* 0x002fe400078e002d */
[----:B------:R-:W3:Y:S04]  /*48e50*/  LDL.LU.64 R44, [R1+0x90] ;  /* 0x00009000012c7983 */ /* 0x000ee80000300a00 */
[----:B--2---:R-:W3:Y:S04]  /*48e60*/  LDL.LU.64 R46, [R1+0x98] ;  /* 0x00009800012e7983 */ /* 0x004ee80000300a00 */
[----:B------:R-:W-:Y:S04]  /*48e70*/  STL [R1+0x4ddc], R59 ;  /* 0x004ddc3b01007387 */ /* 0x000fe80000100800 */
[----:B------:R-:W-:Y:S04]  /*48e80*/  STL [R1+0x4dd8], R58 ;  /* 0x004dd83a01007387 */ /* 0x000fe80000100800 */
[----:B------:R-:W-:Y:S04]  /*48e90*/  STL.64 [R1+0x5208], R22 ;  /* 0x0052081601007387 */ /* 0x000fe80000100a00 */
[----:B------:R0:W-:Y:S01]  /*48ea0*/  STL.64 [R1+0x5200], R20 ;  /* 0x0052001401007387 */ /* 0x0001e20000100a00 */
[C---:B----4-:R-:W-:Y:S08]  /*48eb0*/  HMMA.16816.F32 R48, R28.reuse, R20, R48 ;  /* 0x000000141c30723c */ /* 0x050ff00000001830 */
[----:B0-----:R-:W-:Y:S11]  /*48ec0*/  HMMA.16816.F32 R20, R28, R18, R40 ;  /* 0x000000121c14723c */ /* 0x001ff60000001828 */
[----:B------:R-:W-:Y:S04]  /*48ed0*/  STL.64 [R1+0x10], R48 ;  /* 0x0000103001007387 */ /* 0x000fe80000100a00 */
[----:B------:R-:W-:Y:S04]  /*48ee0*/  STL.64 [R1+0x18], R50 ;  /* 0x0000183201007387 */ /* 0x000fe80000100a00 */
[----:B------:R-:W2:Y:S04]  /*48ef0*/  LDL.LU.64 R40, [R1+0xa0] ;  /* 0x0000a00001287983 */ /* 0x000ea80000300a00 */
[----:B------:R-:W2:Y:S04]  /*48f00*/  LDL.LU.64 R42, [R1+0xa8] ;  /* 0x0000a800012a7983 */ /* 0x000ea80000300a00 */
[----:B------:R0:W-:Y:S04]  /*48f10*/  STL.64 [R1+0x20], R20 ;  /* 0x0000201401007387 */ /* 0x0001e80000100a00 */
[----:B------:R1:W-:Y:S04]  /*48f20*/  STL.64 [R1+0x28], R22 ;  /* 0x0000281601007387 */ /* 0x0003e80000100a00 */
[----:B0-----:R-:W4:Y:S04]  /*48f30*/  LDL.LU.64 R20, [R1+0xc0] ;  /* 0x0000c00001147983 */ /* 0x001f280000300a00 */
[----:B-1----:R-:W4:Y:S01]  /*48f40*/  LDL.LU.64 R22, [R1+0xc8] ;  /* 0x0000c80001167983 */ /* 0x002f220000300a00 */
[----:B------:R-:W-:-:S02]  /*48f50*/  F2FP.F16.E5M2.UNPACK_B R16, R16 ;  /* 0x00000010ff10723e */ /* 0x000fc400020004ff */
[----:B------:R-:W-:Y:S02]  /*48f60*/  F2FP.F16.E5M2.UNPACK_B R17, R17 ;  /* 0x00000011ff11723e */ /* 0x000fe400020004ff */
[----:B------:R-:W-:Y:S02]  /*48f70*/  F2FP.F16.E5M2.UNPACK_B R14, R14 ;  /* 0x0000000eff0e723e */ /* 0x000fe400020004ff */
[----:B------:R-:W-:-:S03]  /*48f80*/  F2FP.F16.E5M2.UNPACK_B R15, R15 ;  /* 0x0000000fff0f723e */ /* 0x000fc600020004ff */
[----:B---3--:R-:W-:Y:S01]  /*48f90*/  HMMA.16816.F32 R44, R28, R16, R44 ;  /* 0x000000101c2c723c */ /* 0x008fe2000000182c */
[----:B------:R-:W-:Y:S04]  /*48fa0*/  STL.64 [R1+0x51e8], R18 ;  /* 0x0051e81201007387 */ /* 0x000fe80000100a00 */
[----:B------:R2:W-:Y:S01]  /*48fb0*/  STL.64 [R1+0x51e0], R16 ;  /* 0x0051e01001007387 */ /* 0x0005e20000100a00 */
[----:B------:R-:W-:Y:S02]  /*48fc0*/  F2FP.F16.E5M2.UNPACK_B R12, R12 ;  /* 0x0000000cff0c723e */ /* 0x000fe400020004ff */
[----:B------:R-:W-:-:S11]  /*48fd0*/  F2FP.F16.E5M2.UNPACK_B R13, R13 ;  /* 0x0000000dff0d723e */ /* 0x000fd600020004ff */
[----:B------:R-:W-:Y:S02]  /*48fe0*/  IMAD.MOV.U32 R57, RZ, RZ, R47 ;  /* 0x000000ffff397224 */ /* 0x000fe400078e002f */
[----:B------:R-:W-:Y:S02]  /*48ff0*/  IMAD.MOV.U32 R56, RZ, RZ, R46 ;  /* 0x000000ffff387224 */ /* 0x000fe400078e002e */
[----:B------:R-:W-:Y:S02]  /*49000*/  IMAD.MOV.U32 R58, RZ, RZ, R45 ;  /* 0x000000ffff3a7224 */ /* 0x000fe400078e002d */
[----:B------:R-:W-:Y:S01]  /*49010*/  IMAD.MOV.U32 R59, RZ, RZ, R44 ;  /* 0x000000ffff3b7224 */ /* 0x000fe200078e002c */
[----:B------:R0:W-:Y:S04]  /*49020*/  STL [R1+0x4dec], R57 ;  /* 0x004dec3901007387 */ /* 0x0001e80000100800 */
[----:B------:R1:W-:Y:S04]  /*49030*/  STL [R1+0x4de8], R56 ;  /* 0x004de83801007387 */ /* 0x0003e80000100800 */
[----:B------:R3:W-:Y:S04]  /*49040*/  STL [R1+0x4de4], R58 ;  /* 0x004de43a01007387 */ /* 0x0007e80000100800 */
[----:B------:R0:W-:Y:S01]  /*49050*/  STL [R1+0x4de0], R59 ;  /* 0x004de03b01007387 */ /* 0x0001e20000100800 */
[----:B--2---:R-:W-:-:S15]  /*49060*/  HMMA.16816.F32 R16, R28, R14, R40 ;  /* 0x0000000e1c10723c */ /* 0x004fde0000001828 */
[----:B------:R-:W-:-:S04]  /*49070*/  NOP ;  /* 0x0000000000007918 */ /* 0x000fc80000000000 */
[----:B0-----:R-:W-:Y:S02]  /*49080*/  IMAD.MOV.U32 R57, RZ, RZ, R16 ;  /* 0x000000ffff397224 */ /* 0x001fe400078e0010 */
[----:B-1----:R-:W-:Y:S02]  /*49090*/  IMAD.MOV.U32 R56, RZ, RZ, R17 ;  /* 0x000000ffff387224 */ /* 0x002fe400078e0011 */
[----:B---3--:R-:W-:Y:S02]  /*490a0*/  IMAD.MOV.U32 R58, RZ, RZ, R18 ;  /* 0x000000ffff3a7224 */ /* 0x008fe400078e0012 */
[----:B------:R-:W-:Y:S02]  /*490b0*/  IMAD.MOV.U32 R59, RZ, RZ, R19 ;  /* 0x000000ffff3b7224 */ /* 0x000fe400078e0013 */
[----:B----4-:R-:W-:Y:S03]  /*490c0*/  HMMA.16816.F32 R16, R28, R12, R20 ;  /* 0x0000000c1c10723c */ /* 0x010fe60000001814 */
[----:B------:R-:W-:Y:S04]  /*490d0*/  STL.64 [R1+0x4e28], R58 ;  /* 0x004e283a01007387 */ /* 0x000fe80000100a00 */
[----:B------:R-:W-:-:S12]  /*490e0*/  STL.64 [R1+0x4e20], R56 ;  /* 0x004e203801007387 */ /* 0x000fd80000100a00 */
[----:B------:R-:W-:Y:S02]  /*490f0*/  IMAD.MOV.U32 R48, RZ, RZ, R16 ;  /* 0x000000ffff307224 */ /* 0x000fe400078e0010 */
[----:B------:R-:W-:Y:S02]  /*49100*/  IMAD.MOV.U32 R49, RZ, RZ, R17 ;  /* 0x000000ffff317224 */ /* 0x000fe400078e0011 */
[----:B------:R-:W-:Y:S01]  /*49110*/  IMAD.MOV.U32 R50, RZ, RZ, R18 ;  /* 0x000000ffff327224 */ /* 0x000fe200078e0012 */
[----:B------:R-:W2:Y:S01]  /*49120*/  LDL.LU.64 R16, [R1+0x130] ;  /* 0x0001300001107983 */ /* 0x000ea20000300a00 */
[----:B------:R-:W-:-:S03]  /*49130*/  IMAD.MOV.U32 R51, RZ, RZ, R19 ;  /* 0x000000ffff337224 */ /* 0x000fc600078e0013 */
[----:B------:R-:W2:Y:S04]  /*49140*/  LDL.LU.64 R18, [R1+0x138] ;  /* 0x0001380001127983 */ /* 0x000ea80000300a00 */
[----:B------:R-:W3:Y:S04]  /*49150*/  LDL.LU.64 R52, [R1+0x1a0] ;  /* 0x0001a00001347983 */ /* 0x000ee80000300a00 */
[----:B------:R-:W3:Y:S04]  /*49160*/  LDL.LU.64 R54, [R1+0x1a8] ;  /* 0x0001a80001367983 */ /* 0x000ee80000300a00 */
[----:B------:R-:W4:Y:S04]  /*49170*/  LDL.LU.64 R44, [R1+0x1b0] ;  /* 0x0001b000012c7983 */ /* 0x000f280000300a00 */
[----:B------:R-:W4:Y:S04]  /*49180*/  LDL.LU.64 R46, [R1+0x1b8] ;  /* 0x0001b800012e7983 */ /* 0x000f280000300a00 */
[----:B------:R-:W3:Y:S04]  /*49190*/  LDL.LU.64 R20, [R1+0x1d0] ;  /* 0x0001d00001147983 */ /* 0x000ee80000300a00 */
[----:B------:R-:W3:Y:S04]  /*491a0*/  LDL.LU.64 R22, [R1+0x1d8] ;  /* 0x0001d80001167983 */ /* 0x000ee80000300a00 */
[----:B------:R-:W3:Y:S01]  /*491b0*/  LDL.LU R41, [R1+0x460] ;  /* 0x0004600001297983 */ /* 0x000ee20000300800 */
[----:B------:R-:W-:-:S03]  /*491c0*/  F2FP.F16.E5M2.UNPACK_B R10, R10 ;  /* 0x0000000aff0a723e */ /* 0x000fc600020004ff */
[----:B------:R-:W3:Y:S01]  /*491d0*/  LDL.LU R42, [R1+0x45c] ;  /* 0x00045c00012a7983 */ /* 0x000ee20000300800 */
[----:B------:R-:W-:-:S03]  /*491e0*/  F2FP.F16.E5M2.UNPACK_B R11, R11 ;  /* 0x0000000bff0b723e */ /* 0x000fc600020004ff */
[----:B------:R-:W4:Y:S04]  /*491f0*/  LDL.LU R43, [R1+0x468] ;  /* 0x00046800012b7983 */ /* 0x000f280000300800 */
[----:B------:R-:W4:Y:S04]  /*49200*/  LDL.LU R0, [R1+0x464] ;  /* 0x0004640001007983 */ /* 0x000f280000300800 */
[----:B------:R-:W4:Y:S04]  /*49210*/  LDL.LU R39, [R1+0x470] ;  /* 0x0004700001277983 */ /* 0x000f280000300800 */
[----:B------:R-:W4:Y:S04]  /*49220*/  LDL.LU R60, [R1+0x46c] ;  /* 0x00046c00013c7983 */ /* 0x000f280000300800 */
[----:B------:R-:W4:Y:S04]  /*49230*/  LDL.LU R38, [R1+0x478] ;  /* 0x0004780001267983 */ /* 0x000f280000300800 */
[----:B------:R-:W4:Y:S04]  /*49240*/  LDL.LU R61, [R1+0x474] ;  /* 0x00047400013d7983 */ /* 0x000f280000300800 */
[----:B------:R-:W-:Y:S04]  /*49250*/  STL.64 [R1+0x51d0], R14 ;  /* 0x0051d00e01007387 */ /* 0x000fe80000100a00 */
[----:B------:R2:W-:Y:S04]  /*49260*/  STL.64 [R1+0x51c8], R12 ;  /* 0x0051c80c01007387 */ /* 0x0005e80000100a00 */
[----:B------:R-:W-:Y:S04]  /*49270*/  STL.64 [R1+0x4e38], R50 ;  /* 0x004e383201007387 */ /* 0x000fe80000100a00 */
[----:B------:R-:W-:Y:S01]  /*49280*/  STL.64 [R1+0x4e30], R48 ;  /* 0x004e303001007387 */ /* 0x000fe20000100a00 */
[----:B--2---:R-:W-:Y:S03]  /*49290*/  HMMA.16816.F32 R12, R28, R10, R16 ;  /* 0x0000000a1c0c723c */ /* 0x004fe60000001810 */
[----:B------:R-:W2:Y:S04]  /*492a0*/  LDL.LU.64 R16, [R1+0x1c0] ;  /* 0x0001c00001107983 */ /* 0x000ea80000300a00 */
[----:B------:R-:W2:Y:S01]  /*492b0*/  LDL.LU.64 R18, [R1+0x1c8] ;  /* 0x0001c80001127983 */ /* 0x000ea20000300a00 */
[----:B------:R-:W-:-:S02]  /*492c0*/  F2FP.F16.E5M2.UNPACK_B R8, R8 ;  /* 0x00000008ff08723e */ /* 0x000fc400020004ff */
[----:B------:R-:W-:Y:S02]  /*492d0*/  F2FP.F16.E5M2.UNPACK_B R9, R9 ;  /* 0x00000009ff09723e */ /* 0x000fe400020004ff */
[----:B------:R-:W-:Y:S02]  /*492e0*/  F2FP.F16.E5M2.UNPACK_B R6, R6 ;  /* 0x00000006ff06723e */ /* 0x000fe400020004ff */
[----:B------:R-:W-:-:S05]  /*492f0*/  F2FP.F16.E5M2.UNPACK_B R7, R7 ;  /* 0x00000007ff07723e */ /* 0x000fca00020004ff */
[----:B------:R-:W-:Y:S04]  /*49300*/  STL.64 [R1+0x60], R12 ;  /* 0x0000600c01007387 */ /* 0x000fe80000100a00 */
[----:B------:R3:W-:Y:S04]  /*49310*/  STL.64 [R1+0x68], R14 ;  /* 0x0000680e01007387 */ /* 0x0007e80000100a00 */
[----:B------:R-:W-:Y:S04]  /*49320*/  STL.64 [R1+0x51b8], R10 ;  /* 0x0051b80a01007387 */ /* 0x000fe80000100a00 */
[----:B------:R4:W-:Y:S01]  /*49330*/  STL.64 [R1+0x51b0], R8 ;  /* 0x0051b00801007387 */ /* 0x0009e20000100a00 */
[C---:B---3--:R-:W-:Y:S08]  /*49340*/  HMMA.16816.F32 R12, R28.reuse, R8, R52 ;  /* 0x000000081c0c723c */ /* 0x048ff00000001834 */
[----:B----4-:R-:W-:Y:S01]  /*49350*/  HMMA.16816.F32 R8, R28, R6, R44 ;  /* 0x000000061c08723c */ /* 0x010fe2000000182c */
[----:B------:R-:W-:-:S02]  /*49360*/  F2FP.F16.E5M2.UNPACK_B R4, R4 ;  /* 0x00000004ff04723e */ /* 0x000fc400020004ff */
[----:B------:R-:W-:-:S08]  /*49370*/  F2FP.F16.E5M2.UNPACK_B R5, R5 ;  /* 0x00000005ff05723e */ /* 0x000fd000020004ff */
[----:B------:R0:W-:Y:S04]  /*49380*/  STL.64 [R1+0x70], R12 ;  /* 0x0000700c01007387 */ /* 0x0001e80000100a00 */
[----:B------:R1:W-:Y:S04]  /*49390*/  STL.64 [R1+0x78], R14 ;  /* 0x0000780e01007387 */ /* 0x0003e80000100a00 */
[----:B------:R-:W-:Y:S04]  /*493a0*/  STL.64 [R1+0xc0], R8 ;  /* 0x0000c00801007387 */ /* 0x000fe80000100a00 */
[----:B------:R3:W-:Y:S01]  /*493b0*/  STL.64 [R1+0xc8], R10 ;  /* 0x0000c80a01007387 */ /* 0x0007e20000100a00 */
[----:B------:R-:W-:-:S02]  /*493c0*/  F2FP.F16.E5M2.UNPACK_B R2, R2 ;  /* 0x00000002ff02723e */ /* 0x000fc400020004ff */
[----:B------:R-:W-:Y:S01]  /*493d0*/  F2FP.F16.E5M2.UNPACK_B R3, R3 ;  /* 0x00000003ff03723e */ /* 0x000fe200020004ff */
[----:B0-----:R-:W4:Y:S04]  /*493e0*/  LDL.LU.64 R12, [R1+0x2e0] ;  /* 0x0002e000010c7983 */ /* 0x001f280000300a00 */
[----:B-1----:R-:W4:Y:S01]  /*493f0*/  LDL.LU.64 R14, [R1+0x2e8] ;  /* 0x0002e800010e7983 */ /* 0x002f220000300a00 */
[----:B---3--:R-:W-:-:S15]  /*49400*/  HMMA.16816.F32 R8, R28, R4, R20 ;  /* 0x000000041c08723c */ /* 0x008fde0000001814 */
[----:B------:R-:W-:-:S04]  /*49410*/  NOP ;  /* 0x0000000000007918 */ /* 0x000fc80000000000 */
[----:B------:R0:W-:Y:S04]  /*49420*/  STL.64 [R1+0x2b0], R8 ;  /* 0x0002b00801007387 */ /* 0x0001e80000100a00 */
[----:B------:R1:W-:Y:S04]  /*49430*/  STL.64 [R1+0x2b8], R10 ;  /* 0x0002b80a01007387 */ /* 0x0003e80000100a00 */
[----:B------:R-:W-:Y:S04]  /*49440*/  STL.64 [R1+0x51a8], R6 ;  /* 0x0051a80601007387 */ /* 0x000fe80000100a00 */
[----:B------:R2:W-:Y:S04]  /*49450*/  STL.64 [R1+0x51a0], R4 ;  /* 0x0051a00401007387 */ /* 0x0005e80000100a00 */
[----:B0-----:R-:W3:Y:S04]  /*49460*/  LDL.LU.64 R8, [R1+0x1e0] ;  /* 0x0001e00001087983 */ /* 0x001ee80000300a00 */
[----:B-1----:R-:W3:Y:S01]  /*49470*/  LDL.LU.64 R10, [R1+0x1e8] ;  /* 0x0001e800010a7983 */ /* 0x002ee20000300a00 */
[----:B--2---:R-:W-:Y:S01]  /*49480*/  HMMA.16816.F32 R4, R28, R2, R16 ;  /* 0x000000021c04723c */ /* 0x004fe20000001810 */
[----:B------:R-:W-:-:S02]  /*49490*/  IMAD R28, R42, 0x100, R41 ;  /* 0x000001002a1c7824 */ /* 0x000fc400078e0229 */
[----:B------:R-:W-:-:S15]  /*494a0*/  IMAD R29, R0, 0x100, R43 ;  /* 0x00000100001d7824 */ /* 0x000fde00078e022b */
[----:B------:R-:W-:Y:S01]  /*494b0*/  NOP ;  /* 0x0000000000007918 */ /* 0x000fe20000000000 */
[----:B------:R0:W-:Y:S04]  /*494c0*/  STL.64 [R1+0xb0], R4 ;  /* 0x0000b00401007387 */ /* 0x0001e80000100a00 */
[----:B------:R1:W-:Y:S04]  /*494d0*/  STL.64 [R1+0xb8], R6 ;  /* 0x0000b80601007387 */ /* 0x0003e80000100a00 */
[----:B0-----:R-:W2:Y:S04]  /*494e0*/  LDL.LU.64 R4, [R1+0x5f0] ;  /* 0x0005f00001047983 */ /* 0x001ea80000300a00 */
[----:B-1----:R-:W2:Y:S04]  /*494f0*/  LDL.LU.64 R6, [R1+0x5f8] ;  /* 0x0005f80001067983 */ /* 0x002ea80000300a00 */
[----:B------:R-:W2:Y:S04]  /*49500*/  LDL.LU R42, [R1+0x480] ;  /* 0x00048000012a7983 */ /* 0x000ea80000300800 */
[----:B------:R-:W2:Y:S01]  /*49510*/  LDL.LU R43, [R1+0x47c] ;  /* 0x00047c00012b7983 */ /* 0x000ea20000300800 */
[----:B------:R-:W-:-:S02]  /*49520*/  IMAD R30, R60, 0x100, R39 ;  /* 0x000001003c1e7824 */ /* 0x000fc400078e0227 */
[----:B------:R-:W-:Y:S01]  /*49530*/  IMAD R31, R61, 0x100, R38 ;  /* 0x000001003d1f7824 */ /* 0x000fe200078e0226 */
[----:B------:R-:W-:Y:S02]  /*49540*/  F2FP.F16.E5M2.UNPACK_B R28, R28 ;  /* 0x0000001cff1c723e */ /* 0x000fe400020004ff */
[----:B------:R-:W-:Y:S02]  /*49550*/  F2FP.F16.E5M2.UNPACK_B R29, R29 ;  /* 0x0000001dff1d723e */ /* 0x000fe400020004ff */
[----:B------:R-:W-:Y:S02]  /*49560*/  F2FP.F16.E5M2.UNPACK_B R30, R30 ;  /* 0x0000001eff1e723e */ /* 0x000fe400020004ff */
[----:B------:R-:W-:Y:S01]  /*49570*/  F2FP.F16.E5M2.UNPACK_B R31, R31 ;  /* 0x0000001fff1f723e */ /* 0x000fe200020004ff */
[----:B--2---:R-:W-:Y:S04]  /*49580*/  STL.64 [R1+0x51c0], R42 ;  /* 0x0051c02a01007387 */ /* 0x004fe80000100a00 */
[----:B------:R-:W2:Y:S02]  /*49590*/  LDL.LU R47, [R1+0x488] ;  /* 0x00048800012f7983 */ /* 0x000ea40000300800 */
[C---:B----4-:R-:W-:Y:S08]  /*495a0*/  HMMA.16816.F32 R12, R28.reuse, R36, R12 ;  /* 0x000000241c0c723c */ /* 0x050ff0000000180c */
[C---:B---3--:R-:W-:Y:S01]  /*495b0*/  HMMA.16816.F32 R8, R28.reuse, R34, R8 ;  /* 0x000000221c08723c */ /* 0x048fe20000001808 */
[----:B--2---:R-:W-:Y:S10]  /*495c0*/  STL [R1+0x51d8], R47 ;  /* 0x0051d82f01007387 */ /* 0x004ff40000100800 */
[----:B------:R-:W-:Y:S04]  /*495d0*/  STL.64 [R1+0x2a0], R12 ;  /* 0x0002a00c01007387 */ /* 0x000fe80000100a00 */
[----:B------:R-:W-:Y:S04]  /*495e0*/  STL.64 [R1+0x2a8], R14 ;  /* 0x0002a80e01007387 */ /* 0x000fe80000100a00 */
[----:B------:R-:W2:Y:S04]  /*495f0*/  LDL.LU R0, [R1+0x484] ;  /* 0x0004840001007983 */ /* 0x000ea80000300800 */
[----:B------:R-:W3:Y:S04]  /*49600*/  LDL.LU R39, [R1+0x490] ;  /* 0x0004900001277983 */ /* 0x000ee80000300800 */
[----:B------:R-:W4:Y:S04]  /*49610*/  LDL.LU R60, [R1+0x48c] ;  /* 0x00048c00013c7983 */ /* 0x000f280000300800 */
[----:B------:R-:W3:Y:S01]  /*49620*/  LDL.LU R38, [R1+0x498] ;  /* 0x0004980001267983 */ /* 0x000ee20000300800 */
[C---:B------:R-:W-:Y:S03]  /*49630*/  HMMA.16816.F32 R4, R28.reuse, R32, R4 ;  /* 0x000000201c04723c */ /* 0x040fe60000001804 */
[----:B---3--:R-:W-:Y:S04]  /*49640*/  STL.64 [R1+0x51f8], R38 ;  /* 0x0051f82601007387 */ /* 0x008fe80000100a00 */
[----:B------:R-:W-:Y:S04]  /*49650*/  STL.64 [R1+0x51f0], R36 ;  /* 0x0051f02401007387 */ /* 0x000fe80000100a00 */
[----:B------:R-:W3:Y:S04]  /*49660*/  LDL.LU R61, [R1+0x494] ;  /* 0x00049400013d7983 */ /* 0x000ee80000300800 */
[----:B------:R-:W2:Y:S04]  /*49670*/  LDL.LU.64 R20, [R1+0xe30] ;  /* 0x000e300001147983 */ /* 0x000ea80000300a00 */
[----:B------:R-:W-:Y:S04]  /*49680*/  STL.64 [R1+0x290], R8 ;  /* 0x0002900801007387 */ /* 0x000fe80000100a00 */
[----:B------:R-:W-:Y:S04]  /*49690*/  STL.64 [R1+0x298], R10 ;  /* 0x0002980a01007387 */ /* 0x000fe80000100a00 */
[----:B------:R-:W2:Y:S04]  /*496a0*/  LDL.LU.64 R22, [R1+0xe38] ;  /* 0x000e380001167983 */ /* 0x000ea80000300a00 */
[----:B------:R-:W-:Y:S04]  /*496b0*/  STL.64 [R1+0x280], R4 ;  /* 0x0002800401007387 */ /* 0x000fe80000100a00 */
[----:B------:R-:W-:Y:S04]  /*496c0*/  STL.64 [R1+0x288], R6 ;  /* 0x0002880601007387 */ /* 0x000fe80000100a00 */
[----:B--2---:R-:W-:Y:S04]  /*496d0*/  STL.64 [R1+0x5218], R22 ;  /* 0x0052181601007387 */ /* 0x004fe80000100a00 */
[----:B------:R0:W-:Y:S04]  /*496e0*/  STL.64 [R1+0x5210], R20 ;  /* 0x0052101401007387 */ /* 0x0001e80000100a00 */
[----:B0-----:R-:W2:Y:S04]  /*496f0*/  LDL.LU.64 R20, [R1+0xf30] ;  /* 0x000f300001147983 */ /* 0x001ea80000300a00 */
[----:B------:R-:W2:Y:S04]  /*49700*/  LDL.LU.64 R22, [R1+0xf38] ;  /* 0x000f380001167983 */ /* 0x000ea80000300a00 */
[----:B------:R-:W3:Y:S04]  /*49710*/  LDL.LU.64 R36, [R1+0x15f0] ;  /* 0x0015f00001247983 */ /* 0x000ee80000300a00 */
        /* <DEDUP_REMOVED lines=19> */
[----:B------:R-:W-:Y:S04]  /*49850*/  STL.64 [R1+0x5198], R34 ;  /* 0x0051982201007387 */ /* 0x000fe80000100a00 */
[----:B------:R0:W-:Y:S04]  /*49860*/  STL.64 [R1+0x5190], R32 ;  /* 0x0051902001007387 */ /* 0x0001e80000100a00 */
[----:B0-----:R-:W3:Y:S04]  /*49870*/  LDL.LU.64 R32, [R1+0x1580] ;  /* 0x0015800001207983 */ /* 0x001ee80000300a00 */
[----:B------:R-:W3:Y:S01]  /*49880*/  LDL.LU.64 R34, [R1+0x1588] ;  /* 0x0015880001227983 */ /* 0x000ee20000300a00 */
[----:B--2---:R-:W-:-:S15]  /*49890*/  HMMA.16816.F32 R20, R28, R26, R20 ;  /* 0x0000001a1c14723c */ /* 0x004fde0000001814 */
[----:B------:R-:W-:-:S04]  /*498a0*/  NOP ;  /* 0x0000000000007918 */ /* 0x000fc80000000000 */
[----:B------:R-:W-:Y:S04]  /*498b0*/  STL.64 [R1+0x270], R20 ;  /* 0x0002701401007387 */ /* 0x000fe80000100a00 */
[----:B------:R0:W-:Y:S04]  /*498c0*/  STL.64 [R1+0x278], R22 ;  /* 0x0002781601007387 */ /* 0x0001e80000100a00 */
[----:B0-----:R-:W2:Y:S04]  /*498d0*/  LDL.LU.64 R22, [R1+0x5218] ;  /* 0x0052180001167983 */ /* 0x001ea80000300a00 */
[----:B------:R-:W2:Y:S02]  /*498e0*/  LDL.LU.64 R20, [R1+0x5210] ;  /* 0x0052100001147983 */ /* 0x000ea40000300a00 */
[----:B--2---:R-:W-:-:S15]  /*498f0*/  HMMA.16816.F32 R20, R28, R24, R20 ;  /* 0x000000181c14723c */ /* 0x004fde0000001814 */
[----:B------:R-:W-:-:S04]  /*49900*/  NOP ;  /* 0x0000000000007918 */ /* 0x000fc80000000000 */
[----:B------:R-:W-:Y:S04]  /*49910*/  STL.64 [R1+0x260], R20 ;  /* 0x0002601401007387 */ /* 0x000fe80000100a00 */
[----:B------:R0:W-:Y:S04]  /*49920*/  STL.64 [R1+0x268], R22 ;  /* 0x0002681601007387 */ /* 0x0001e80000100a00 */
[----:B0-----:R-:W3:Y:S04]  /*49930*/  LDL.LU.64 R22, [R1+0x5208] ;  /* 0x0052080001167983 */ /* 0x001ee80000300a00 */
[----:B------:R-:W2:Y:S01]  /*49940*/  LDL.LU.64 R20, [R1+0x5200] ;  /* 0x0052000001147983 */ /* 0x000ea20000300a00 */
[C---:B---3--:R-:W-:Y:S08]  /*49950*/  HMMA.16816.F32 R36, R28.reuse, R22, R36 ;  /* 0x000000161c24723c */ /* 0x048ff00000001824 */
[C---:B--2---:R-:W-:Y:S11]  /*49960*/  HMMA.16816.F32 R16, R28.reuse, R20, R16 ;  /* 0x000000141c10723c */ /* 0x044ff60000001810 */
[----:B------:R-:W-:Y:S04]  /*49970*/  STL.64 [R1+0x250], R36 ;  /* 0x0002502401007387 */ /* 0x000fe80000100a00 */
[----:B------:R0:W-:Y:S04]  /*49980*/  STL.64 [R1+0x258], R38 ;  /* 0x0002582601007387 */ /* 0x0001e80000100a00 */
[----:B0-----:R-:W4:Y:S04]  /*49990*/  LDL.LU.64 R38, [R1+0x51f8] ;  /* 0x0051f80001267983 */ /* 0x001f280000300a00 */
[----:B------:R-:W2:Y:S04]  /*499a0*/  LDL.LU.64 R36, [R1+0x51f0] ;  /* 0x0051f00001247983 */ /* 0x000ea80000300a00 */
        /* <DEDUP_REMOVED lines=8> */
[----:B0-----:R-:W2:Y:S04]  /*49a30*/  LDL.LU R47, [R1+0x51d8] ;  /* 0x0051d800012f7983 */ /* 0x001ea80000300800 */
        /* <DEDUP_REMOVED lines=8> */
[----:B0-----:R-:W2:Y:S04]  /*49ac0*/  LDL.LU.64 R42, [R1+0x51c0] ;  /* 0x0051c000012a7983 */ /* 0x001ea80000300a00 */
[----:B------:R-:W-:Y:S04]  /*49ad0*/  STL.64 [R1+0x200], R8 ;  /* 0x0002000801007387 */ /* 0x000fe80000100a00 */
[----:B------:R0:W-:Y:S04]  /*49ae0*/  STL.64 [R1+0x208], R10 ;  /* 0x0002080a01007387 */ /* 0x0001e80000100a00 */
[----:B0-----:R-:W3:Y:S04]  /*49af0*/  LDL.LU.64 R10, [R1+0x51b8] ;  /* 0x0051b800010a7983 */ /* 0x001ee80000300a00 */
[----:B------:R-:W2:Y:S01]  /*49b00*/  LDL.LU.64 R8, [R1+0x51b0] ;  /* 0x0051b00001087983 */ /* 0x000ea20000300a00 */
[----:B---3--:R-:W-:-:S15]  /*49b10*/  HMMA.16816.F32 R4, R28, R10, R4 ;  /* 0x0000000a1c04723c */ /* 0x008fde0000001804 */
[----:B------:R-:W-:-:S04]  /*49b20*/  NOP ;  /* 0x0000000000007918 */ /* 0x000fc80000000000 */
[----:B------:R-:W-:Y:S04]  /*49b30*/  STL.64 [R1+0x1f0], R4 ;  /* 0x0001f00401007387 */ /* 0x000fe80000100a00 */
[----:B------:R0:W-:Y:S04]  /*49b40*/  STL.64 [R1+0x1f8], R6 ;  /* 0x0001f80601007387 */ /* 0x0001e80000100a00 */
[----:B0-----:R-:W3:Y:S04]  /*49b50*/  LDL.LU.64 R6, [R1+0x51a8] ;  /* 0x0051a80001067983 */ /* 0x001ee80000300a00 */
[----:B------:R-:W4:Y:S01]  /*49b60*/  LDL.LU.64 R4, [R1+0x51a0] ;  /* 0x0051a00001047983 */ /* 0x000f220000300a00 */
[----:B--2---:R-:W-:Y:S03]  /*49b70*/  HMMA.16816.F32 R32, R28, R8, R32 ;  /* 0x000000081c20723c */ /* 0x004fe60000001820 */
[----:B------:R-:W-:Y:S04]  /*49b80*/  STL.64 [R1+0x5188], R10 ;  /* 0x0051880a01007387 */ /* 0x000fe80000100a00 */
[----:B------:R0:W-:-:S12]  /*49b90*/  STL.64 [R1+0x5180], R8 ;  /* 0x0051800801007387 */ /* 0x0001d80000100a00 */
[----:B------:R-:W-:Y:S04]  /*49ba0*/  STL.64 [R1+0x1e0], R32 ;  /* 0x0001e02001007387 */ /* 0x000fe80000100a00 */
[----:B------:R4:W-:Y:S01]  /*49bb0*/  STL.64 [R1+0x1e8], R34 ;  /* 0x0001e82201007387 */ /* 0x0009e20000100a00 */
[C---:B0-----:R-:W-:Y:S08]  /*49bc0*/  HMMA.16816.F32 R8, R28.reuse, R2, R48 ;  /* 0x000000021c08723c */ /* 0x041ff00000001830 */
[C---:B---3--:R-:W-:Y:S08]  /*49bd0*/  HMMA.16816.F32 R56, R28.reuse, R6, R56 ;  /* 0x000000061c38723c */ /* 0x048ff00000001838 */
[----:B----4-:R-:W-:Y:S11]  /*49be0*/  HMMA.16816.F32 R32, R28, R4, R52 ;  /* 0x000000041c20723c */ /* 0x010ff60000001834 */
[----:B------:R-:W-:Y:S04]  /*49bf0*/  STL.64 [R1+0x1d0], R56 ;  /* 0x0001d03801007387 */ /* 0x000fe80000100a00 */
[----:B------:R-:W-:Y:S04]  /*49c00*/  STL.64 [R1+0x1d8], R58 ;  /* 0x0001d83a01007387 */ /* 0x000fe80000100a00 */
[----:B------:R0:W-:Y:S04]  /*49c10*/  STL.64 [R1+0x1c0], R32 ;  /* 0x0001c02001007387 */ /* 0x0001e80000100a00 */
[----:B------:R1:W-:Y:S04]  /*49c20*/  STL.64 [R1+0x1c8], R34 ;  /* 0x0001c82201007387 */ /* 0x0003e80000100a00 */
[----:B0-----:R-:W2:Y:S04]  /*49c30*/  LDL.LU.64 R32, [R1+0xe20] ;  /* 0x000e200001207983 */ /* 0x001ea80000300a00 */
[----:B------:R0:W-:Y:S04]  /*49c40*/  STL.64 [R1+0xa0], R8 ;  /* 0x0000a00801007387 */ /* 0x0001e80000100a00 */
[----:B------:R3:W-:Y:S04]  /*49c50*/  STL.64 [R1+0xa8], R10 ;  /* 0x0000a80a01007387 */ /* 0x0007e80000100a00 */
[----:B-1----:R-:W2:Y:S01]  /*49c60*/  LDL.LU.64 R34, [R1+0xe28] ;  /* 0x000e280001227983 */ /* 0x002ea20000300a00 */
[----:B------:R-:W-:-:S02]  /*49c70*/  IMAD R28, R43, 0x100, R42 ;  /* 0x000001002b1c7824 */ /* 0x000fc400078e022a */
[----:B------:R-:W-:Y:S01]  /*49c80*/  IMAD R29, R0, 0x100, R47 ;  /* 0x00000100001d7824 */ /* 0x000fe200078e022f */
[----:B------:R-:W4:Y:S01]  /*49c90*/  LDL.LU.64 R56, [R1+0x1550] ;  /* 0x0015500001387983 */ /* 0x000f220000300a00 */
[----:B------:R-:W-:Y:S02]  /*49ca0*/  IMAD R30, R60, 0x100, R39 ;  /* 0x000001003c1e7824 */ /* 0x000fe400078e0227 */
[----:B------:R-:W-:Y:S01]  /*49cb0*/  IMAD R31, R61, 0x100, R38 ;  /* 0x000001003d1f7824 */ /* 0x000fe200078e0226 */
[----:B------:R-:W-:Y:S01]  /*49cc0*/  F2FP.F16.E5M2.UNPACK_B R28, R28 ;  /* 0x0000001cff1c723e */ /* 0x000fe200020004ff */
[----:B------:R-:W4:Y:S01]  /*49cd0*/  LDL.LU.64 R58, [R1+0x1558] ;  /* 0x00155800013a7983 */ /* 0x000f220000300a00 */
[----:B------:R-:W-:Y:S02]  /*49ce0*/  F2FP.F16.E5M2.UNPACK_B R29, R29 ;  /* 0x0000001dff1d723e */ /* 0x000fe400020004ff */
[----:B------:R-:W-:Y:S01]  /*49cf0*/  F2FP.F16.E5M2.UNPACK_B R30, R30 ;  /* 0x0000001eff1e723e */ /* 0x000fe200020004ff */
[----:B------:R-:W4:Y:S01]  /*49d00*/  LDL.LU.64 R48, [R1+0x1540] ;  /* 0x0015400001307983 */ /* 0x000f220000300a00 */
[----:B------:R-:W-:-:S03]  /*49d10*/  F2FP.F16.E5M2.UNPACK_B R31, R31 ;  /* 0x0000001fff1f723e */ /* 0x000fc600020004ff */
[----:B------:R-:W4:Y:S04]  /*49d20*/  LDL.LU.64 R50, [R1+0x1548] ;  /* 0x0015480001327983 */ /* 0x000f280000300a00 */
[----:B------:R-:W4:Y:S04]  /*49d30*/  LDL.LU.64 R40, [R1+0x1530] ;  /* 0x0015300001287983 */ /* 0x000f280000300a00 */
[----:B------:R-:W4:Y:S04]  /*49d40*/  LDL.LU.64 R42, [R1+0x1538] ;  /* 0x00153800012a7983 */ /* 0x000f280000300a00 */
[----:B------:R-:W4:Y:S04]  /*49d50*/  LDL.LU.64 R52, [R1+0x1520] ;  /* 0x0015200001347983 */ /* 0x000f280000300a00 */
[----:B------:R-:W4:Y:S04]  /*49d60*/  LDL.LU.64 R54, [R1+0x1528] ;  /* 0x0015280001367983 */ /* 0x000f280000300a00 */
[----:B------:R-:W4:Y:S04]  /*49d70*/  LDL.LU.64 R44, [R1+0x1510] ;  /* 0x00151000012c7983 */ /* 0x000f280000300a00 */
[----:B------:R-:W4:Y:S04]  /*49d80*/  LDL.LU.64 R46, [R1+0x1518] ;  /* 0x00151800012e7983 */ /* 0x000f280000300a00 */
[----:B0-----:R-:W4:Y:S04]  /*49d90*/  LDL.LU.64 R8, [R1+0x1500] ;  /* 0x0015000001087983 */ /* 0x001f280000300a00 */
[----:B---3--:R-:W3:Y:S01]  /*49da0*/  LDL.LU.64 R10, [R1+0x1508] ;  /* 0x00150800010a7983 */ /* 0x008ee20000300a00 */
[----:B--2---:R-:W-:-:S15]  /*49db0*/  HMMA.16816.F32 R32, R28, R36, R32 ;  /* 0x000000241c20723c */ /* 0x004fde0000001820 */
[----:B------:R-:W-:-:S04]  /*49dc0*/  NOP ;  /* 0x0000000000007918 */ /* 0x000fc80000000000 */
[----:B------:R-:W-:Y:S04]  /*49dd0*/  STL.64 [R1+0x1b0], R32 ;  /* 0x0001b02001007387 */ /* 0x000fe80000100a00 */
[----:B------:R0:W-:Y:S04]  /*49de0*/  STL.64 [R1+0x1b8], R34 ;  /* 0x0001b82201007387 */ /* 0x0001e80000100a00 */
[----:B0-----:R-:W2:Y:S04]  /*49df0*/  LDL.LU.64 R34, [R1+0x5198] ;  /* 0x0051980001227983 */ /* 0x001ea80000300a00 */
[----:B------:R-:W3:Y:S01]  /*49e00*/  LDL.LU.64 R32, [R1+0x5190] ;  /* 0x0051900001207983 */ /* 0x000ee20000300a00 */
[C---:B----4-:R-:W-:Y:S08]  /*49e10*/  HMMA.16816.F32 R40, R28.reuse, R26, R40 ;  /* 0x0000001a1c28723c */ /* 0x050ff00000001828 */
[----:B--2---:R-:W-:-:S15]  /*49e20*/  HMMA.16816.F32 R56, R28, R34, R56 ;  /* 0x000000221c38723c */ /* 0x004fde0000001838 */
[----:B------:R-:W-:-:S04]  /*49e30*/  NOP ;  /* 0x0000000000007918 */ /* 0x000fc80000000000 */
[----:B------:R-:W-:Y:S04]  /*49e40*/  STL.64 [R1+0x1a0], R56 ;  /* 0x0001a03801007387 */ /* 0x000fe80000100a00 */
[----:B------:R3:W-:Y:S02]  /*49e50*/  STL.64 [R1+0x1a8], R58 ;  /* 0x0001a83a01007387 */ /* 0x0007e40000100a00 */
[----:B---3--:R-:W-:Y:S02]  /*49e60*/  HMMA.16816.F32 R56, R28, R32, R48 ;  /* 0x000000201c38723c */ /* 0x008fe40000001830 */
[----:B------:R-:W2:-:S15]  /*49e70*/  LDL.LU.64 R48, [R1+0x14f0] ;  /* 0x0014f00001307983 */ /* 0x000e9e0000300a00 */
[----:B------:R-:W-:Y:S02]  /*49e80*/  NOP ;  /* 0x0000000000007918 */ /* 0x000fe40000000000 */
[----:B------:R-:W-:Y:S04]  /*49e90*/  STL.64 [R1+0x190], R56 ;  /* 0x0001903801007387 */ /* 0x000fe80000100a00 */
[----:B------:R0:W-:Y:S04]  /*49ea0*/  STL.64 [R1+0x198], R58 ;  /* 0x0001983a01007387 */ /* 0x0001e80000100a00 */
[----:B------:R-:W2:Y:S01]  /*49eb0*/  LDL.LU.64 R50, [R1+0x14f8] ;  /* 0x0014f80001327983 */ /* 0x000ea20000300a00 */
[C---:B0-----:R-:W-:Y:S08]  /*49ec0*/  HMMA.16816.F32 R56, R28.reuse, R24, R52 ;  /* 0x000000181c38723c */ /* 0x041ff00000001834 */
[C---:B------:R-:W-:Y:S01]  /*49ed0*/  HMMA.16816.F32 R52, R28.reuse, R22, R44 ;  /* 0x000000161c34723c */ /* 0x040fe2000000182c */
[----:B------:R-:W-:Y:S07]  /*49ee0*/  STL.64 [R1+0x180], R40 ;  /* 0x0001802801007387 */ /* 0x000fee0000100a00 */
[C---:B------:R-:W-:Y:S01]  /*49ef0*/  HMMA.16816.F32 R44, R28.reuse, R20, R8 ;  /* 0x000000141c2c723c */ /* 0x040fe20000001808 */
[----:B------:R0:W-:Y:S04]  /*49f00*/  STL.64 [R1+0x188], R42 ;  /* 0x0001882a01007387 */ /* 0x0001e80000100a00 */
[----:B0-----:R-:W3:Y:S04]  /*49f10*/  LDL.LU R43, [R1+0x4a0] ;  /* 0x0004a000012b7983 */ /* 0x001ee80000300800 */
[----:B------:R-:W3:Y:S04]  /*49f20*/  LDL.LU R0, [R1+0x49c] ;  /* 0x00049c0001007983 */ /* 0x000ee80000300800 */
[----:B------:R-:W4:Y:S04]  /*49f30*/  LDL.LU R39, [R1+0x4a8] ;  /* 0x0004a80001277983 */ /* 0x000f280000300800 */
[----:B------:R-:W4:Y:S04]  /*49f40*/  LDL.LU R60, [R1+0x4a4] ;  /* 0x0004a400013c7983 */ /* 0x000f280000300800 */
[----:B------:R-:W3:Y:S04]  /*49f50*/  LDL.LU R38, [R1+0x4b0] ;  /* 0x0004b00001267983 */ /* 0x000ee80000300800 */
[----:B------:R-:W3:Y:S04]  /*49f60*/  LDL.LU R61, [R1+0x4ac] ;  /* 0x0004ac00013d7983 */ /* 0x000ee80000300800 */
[----:B------:R-:W-:Y:S04]  /*49f70*/  STL.64 [R1+0x170], R56 ;  /* 0x0001703801007387 */ /* 0x000fe80000100a00 */
[----:B------:R-:W-:Y:S04]  /*49f80*/  STL.64 [R1+0x178], R58 ;  /* 0x0001783a01007387 */ /* 0x000fe80000100a00 */
[----:B------:R-:W3:Y:S04]  /*49f90*/  LDL.LU.64 R8, [R1+0x14d0] ;  /* 0x0014d00001087983 */ /* 0x000ee80000300a00 */
[----:B------:R-:W-:Y:S04]  /*49fa0*/  STL.64 [R1+0x160], R52 ;  /* 0x0001603401007387 */ /* 0x000fe80000100a00 */
[----:B------:R-:W-:Y:S04]  /*49fb0*/  STL.64 [R1+0x168], R54 ;  /* 0x0001683601007387 */ /* 0x000fe80000100a00 */
[----:B------:R-:W3:Y:S04]  /*49fc0*/  LDL.LU.64 R10, [R1+0x14d8] ;  /* 0x0014d800010a7983 */ /* 0x000ee80000300a00 */
[----:B------:R0:W-:Y:S04]  /*49fd0*/  STL.64 [R1+0x150], R44 ;  /* 0x0001502c01007387 */ /* 0x0001e80000100a00 */
[----:B------:R1:W-:Y:S04]  /*49fe0*/  STL.64 [R1+0x158], R46 ;  /* 0x0001582e01007387 */ /* 0x0003e80000100a00 */
[----:B0-----:R-:W4:Y:S04]  /*49ff0*/  LDL.LU.64 R44, [R1+0x14c0] ;  /* 0x0014c000012c7983 */ /* 0x001f280000300a00 */
[----:B-1----:R-:W4:Y:S04]  /*4a000*/  LDL.LU.64 R46, [R1+0x14c8] ;  /* 0x0014c800012e7983 */ /* 0x002f280000300a00 */
[----:B------:R-:W-:Y:S04]  /*4a010*/  STL.64 [R1+0x5168], R22 ;  /* 0x0051681601007387 */ /* 0x000fe80000100a00 */
[----:B------:R0:W-:Y:S04]  /*4a020*/  STL.64 [R1+0x5160], R20 ;  /* 0x0051601401007387 */ /* 0x0001e80000100a00 */
[----:B0-----:R-:W4:Y:S04]  /*4a030*/  LDL.LU.64 R20, [R1+0x14e0] ;  /* 0x0014e00001147983 */ /* 0x001f280000300a00 */
[----:B------:R-:W4:Y:S04]  /*4a040*/  LDL.LU.64 R22, [R1+0x14e8] ;  /* 0x0014e80001167983 */ /* 0x000f280000300a00 */
[----:B------:R-:W4:Y:S04]  /*4a050*/  LDL.LU.64 R56, [R1+0x14a0] ;  /* 0x0014a00001387983 */ /* 0x000f280000300a00 */
[----:B------:R-:W4:Y:S01]  /*4a060*/  LDL.LU.64 R58, [R1+0x14a8] ;  /* 0x0014a800013a7983 */ /* 0x000f220000300a00 */
[----:B--2---:R-:W-:-:S15]  /*4a070*/  HMMA.16816.F32 R48, R28, R18, R48 ;  /* 0x000000121c30723c */ /* 0x004fde0000001830 */
[----:B------:R-:W-:-:S04]  /*4a080*/  NOP ;  /* 0x0000000000007918 */ /* 0x000fc80000000000 */
[----:B------:R0:W-:Y:S04]  /*4a090*/  STL.64 [R1+0x140], R48 ;  /* 0x0001403001007387 */ /* 0x0001e80000100a00 */
[----:B------:R1:W-:Y:S04]  /*4a0a0*/  STL.64 [R1+0x148], R50 ;  /* 0x0001483201007387 */ /* 0x0003e80000100a00 */
[----:B------:R-:W2:Y:S04]  /*4a0b0*/  LDL.LU.64 R52, [R1+0x1490] ;  /* 0x0014900001347983 */ /* 0x000ea80000300a00 */
[----:B------:R-:W2:Y:S04]  /*4a0c0*/  LDL.LU.64 R54, [R1+0x1498] ;  /* 0x0014980001367983 */ /* 0x000ea80000300a00 */
[----:B0-----:R-:W2:Y:S04]  /*4a0d0*/  LDL.LU.64 R48, [R1+0x1480] ;  /* 0x0014800001307983 */ /* 0x001ea80000300a00 */
[----:B-1----:R-:W2:Y:S01]  /*4a0e0*/  LDL.LU.64 R50, [R1+0x1488] ;  /* 0x0014880001327983 */ /* 0x002ea20000300a00 */
[C---:B---3--:R-:W-:Y:S08]  /*4a0f0*/  HMMA.16816.F32 R8, R28.reuse, R14, R8 ;  /* 0x0000000e1c08723c */ /* 0x048ff00000001808 */
[----:B----4-:R-:W-:-:S15]  /*4a100*/  HMMA.16816.F32 R20, R28, R16, R20 ;  /* 0x000000101c14723c */ /* 0x010fde0000001814 */
[----:B------:R-:W-:-:S04]  /*4a110*/  NOP ;  /* 0x0000000000007918 */ /* 0x000fc80000000000 */
[----:B------:R0:W-:Y:S04]  /*4a120*/  STL.64 [R1+0x130], R20 ;  /* 0x0001301401007387 */ /* 0x0001e80000100a00 */
[----:B------:R1:W-:Y:S04]  /*4a130*/  STL.64 [R1+0x138], R22 ;  /* 0x0001381601007387 */ /* 0x0003e80000100a00 */
[----:B0-----:R-:W3:Y:S04]  /*4a140*/  LDL.LU.64 R20, [R1+0xe80] ;  /* 0x000e800001147983 */ /* 0x001ee80000300a00 */
[----:B-1----:R-:W3:Y:S04]  /*4a150*/  LDL.LU.64 R22, [R1+0xe88] ;  /* 0x000e880001167983 */ /* 0x002ee80000300a00 */
[----:B------:R-:W-:Y:S04]  /*4a160*/  STL.64 [R1+0x5148], R18 ;  /* 0x0051481201007387 */ /* 0x000fe80000100a00 */
[----:B------:R0:W-:Y:S04]  /*4a170*/  STL.64 [R1+0x5140], R16 ;  /* 0x0051401001007387 */ /* 0x0001e80000100a00 */
[----:B0-----:R-:W4:Y:S04]  /*4a180*/  LDL.LU.64 R16, [R1+0x14b0] ;  /* 0x0014b00001107983 */ /* 0x001f280000300a00 */
[----:B------:R-:W4:Y:S04]  /*4a190*/  LDL.LU.64 R18, [R1+0x14b8] ;  /* 0x0014b80001127983 */ /* 0x000f280000300a00 */
[----:B------:R-:W-:Y:S04]  /*4a1a0*/  STL.64 [R1+0x120], R8 ;  /* 0x0001200801007387 */ /* 0x000fe80000100a00 */
[----:B------:R0:W-:Y:S04]  /*4a1b0*/  STL.64 [R1+0x128], R10 ;  /* 0x0001280a01007387 */ /* 0x0001e80000100a00 */
[----:B0-----:R-:W4:Y:S04]  /*4a1c0*/  LDL.LU.64 R10, [R1+0x5188] ;  /* 0x00518800010a7983 */ /* 0x001f280000300a00 */
[----:B------:R-:W2:Y:S01]  /*4a1d0*/  LDL.LU.64 R8, [R1+0x5180] ;  /* 0x0051800001087983 */ /* 0x000ea20000300a00 */
[----:B------:R-:W-:-:S15]  /*4a1e0*/  HMMA.16816.F32 R44, R28, R12, R44 ;  /* 0x0000000c1c2c723c */ /* 0x000fde000000182c */
[----:B------:R-:W-:-:S04]  /*4a1f0*/  NOP ;  /* 0x0000000000007918 */ /* 0x000fc80000000000 */
[----:B------:R-:W-:Y:S04]  /*4a200*/  STL.64 [R1+0x110], R44 ;  /* 0x0001102c01007387 */ /* 0x000fe80000100a00 */
[----:B------:R0:W-:Y:S04]  /*4a210*/  STL.64 [R1+0x118], R46 ;  /* 0x0001182e01007387 */ /* 0x0001e80000100a00 */
[----:B0-----:R-:W3:Y:S04]  /*4a220*/  LDL.LU R47, [R1+0x4b8] ;  /* 0x0004b800012f7983 */ /* 0x001ee80000300800 */
[----:B------:R-:W3:Y:S04]  /*4a230*/  LDL.LU R40, [R1+0x4b4] ;  /* 0x0004b40001287983 */ /* 0x000ee80000300800 */
[----:B------:R-:W-:Y:S04]  /*4a240*/  STL.64 [R1+0x5128], R14 ;  /* 0x0051280e01007387 */ /* 0x000fe80000100a00 */
[----:B------:R2:W-:Y:S01]  /*4a250*/  STL.64 [R1+0x5120], R12 ;  /* 0x0051200c01007387 */ /* 0x0005e20000100a00 */
[C---:B----4-:R-:W-:Y:S08]  /*4a260*/  HMMA.16816.F32 R16, R28.reuse, R10, R16 ;  /* 0x0000000a1c10723c */ /* 0x050ff00000001810 */
[C---:B--2---:R-:W-:Y:S01]  /*4a270*/  HMMA.16816.F32 R12, R28.reuse, R8, R56 ;  /* 0x000000081c0c723c */ /* 0x044fe20000001838 */
[----:B------:R-:W-:Y:S10]  /*4a280*/  STL.64 [R1+0x5108], R10 ;  /* 0x0051080a01007387 */ /* 0x000ff40000100a00 */
[----:B------:R-:W-:Y:S04]  /*4a290*/  STL.64 [R1+0x100], R16 ;  /* 0x0001001001007387 */ /* 0x000fe80000100a00 */
[----:B------:R-:W-:Y:S04]  /*4a2a0*/  STL.64 [R1+0x108], R18 ;  /* 0x0001081201007387 */ /* 0x000fe80000100a00 */
[----:B------:R-:W-:Y:S04]  /*4a2b0*/  STL.64 [R1+0x5100], R8 ;  /* 0x0051000801007387 */ /* 0x000fe80000100a00 */
[----:B------:R-:W-:Y:S04]  /*4a2c0*/  STL.64 [R1+0xf0], R12 ;  /* 0x0000f00c01007387 */ /* 0x000fe80000100a00 */
[----:B------:R0:W-:Y:S02]  /*4a2d0*/  STL.64 [R1+0xf8], R14 ;  /* 0x0000f80e01007387 */ /* 0x0001e40000100a00 */
[C---:B0-----:R-:W-:Y:S02]  /*4a2e0*/  HMMA.16816.F32 R12, R28.reuse, R6, R52 ;  /* 0x000000061c0c723c */ /* 0x041fe40000001834 */
[----:B------:R-:W-:Y:S06]  /*4a2f0*/  STL.64 [R1+0x5118], R6 ;  /* 0x0051180601007387 */ /* 0x000fec0000100a00 */
[C---:B------:R-:W-:Y:S11]  /*4a300*/  HMMA.16816.F32 R8, R28.reuse, R4, R48 ;  /* 0x000000041c08723c */ /* 0x040ff60000001830 */
[----:B------:R-:W-:Y:S04]  /*4a310*/  STL.64 [R1+0xe0], R12 ;  /* 0x0000e00c01007387 */ /* 0x000fe80000100a00 */
[----:B------:R-:W-:Y:S04]  /*4a320*/  STL.64 [R1+0xe8], R14 ;  /* 0x0000e80e01007387 */ /* 0x000fe80000100a00 */
[----:B------:R3:W-:Y:S02]  /*4a330*/  STL.64 [R1+0x5110], R4 ;  /* 0x0051100401007387 */ /* 0x0007e40000100a00 */
[----:B---3--:R-:W-:Y:S02]  /*4a340*/  HMMA.16816.F32 R4, R28, R2, R20 ;  /* 0x000000021c04723c */ /* 0x008fe40000001814 */
[----:B------:R0:W-:Y:S04]  /*4a350*/  STL.64 [R1+0xd0], R8 ;  /* 0x0000d00801007387 */ /* 0x0001e80000100a00 */
[----:B------:R1:W-:Y:S04]  /*4a360*/  STL.64 [R1+0xd8], R10 ;  /* 0x0000d80a01007387 */ /* 0x0003e80000100a00 */
[----:B------:R-:W2:Y:S04]  /*4a370*/  LDL.LU.64 R12, [R1+0xc20] ;  /* 0x000c2000010c7983 */ /* 0x000ea80000300a00 */
[----:B------:R-:W2:Y:S05]  /*4a380*/  LDL.LU.64 R14, [R1+0xc28] ;  /* 0x000c2800010e7983 */ /* 0x000eaa0000300a00 */
[----:B------:R3:W-:Y:S04]  /*4a390*/  STL.64 [R1+0x90], R4 ;  /* 0x0000900401007387 */ /* 0x0007e80000100a00 */
[----:B------:R4:W-:Y:S04]  /*4a3a0*/  STL.64 [R1+0x98], R6 ;  /* 0x0000980601007387 */ /* 0x0009e80000100a00 */
[----:B0-----:R-:W2:Y:S04]  /*4a3b0*/  LDL.LU.64 R8, [R1+0x1470] ;  /* 0x0014700001087983 */ /* 0x001ea80000300a00 */
[----:B-1----:R-:W2:Y:S01]  /*4a3c0*/  LDL.LU.64 R10, [R1+0x1478] ;  /* 0x00147800010a7983 */ /* 0x002ea20000300a00 */
[----:B------:R-:W-:-:S03]  /*4a3d0*/  IMAD R28, R0, 0x100, R43 ;  /* 0x00000100001c7824 */ /* 0x000fc600078e022b */
[----:B---3--:R-:W3:Y:S04]  /*4a3e0*/  LDL.LU.64 R4, [R1+0x1460] ;  /* 0x0014600001047983 */ /* 0x008ee80000300a00 */
[----:B----4-:R-:W3:Y:S04]  /*4a3f0*/  LDL.LU.64 R6, [R1+0x1468] ;  /* 0x0014680001067983 */ /* 0x010ee80000300a00 */
[----:B------:R-:W4:Y:S04]  /*4a400*/  LDL.LU R41, [R1+0x4c0] ;  /* 0x0004c00001297983 */ /* 0x000f280000300800 */
[----:B------:R-:W2:Y:S04]  /*4a410*/  LDL.LU R42, [R1+0x4bc] ;  /* 0x0004bc00012a7983 */ /* 0x000ea80000300800 */
[----:B------:R-:W2:Y:S01]  /*4a420*/  LDL.LU R43, [R1+0x4c8] ;  /* 0x0004c800012b7983 */ /* 0x000ea20000300800 */
[----:B------:R-:W-:-:S02]  /*4a430*/  IMAD R29, R60, 0x100, R39 ;  /* 0x000001003c1d7824 */ /* 0x000fc400078e0227 */
[----:B------:R-:W-:Y:S02]  /*4a440*/  IMAD R30, R61, 0x100, R38 ;  /* 0x000001003d1e7824 */ /* 0x000fe400078e0226 */
[----:B------:R-:W-:Y:S01]  /*4a450*/  IMAD R31, R40, 0x100, R47 ;  /* 0x00000100281f7824 */ /* 0x000fe200078e022f */
[----:B------:R-:W-:Y:S02]  /*4a460*/  F2FP.F16.E5M2.UNPACK_B R28, R28 ;  /* 0x0000001cff1c723e */ /* 0x000fe400020004ff */
[----:B------:R-:W-:Y:S02]  /*4a470*/  F2FP.F16.E5M2.UNPACK_B R29, R29 ;  /* 0x0000001dff1d723e */ /* 0x000fe400020004ff */
[----:B------:R-:W-:Y:S02]  /*4a480*/  F2FP.F16.E5M2.UNPACK_B R30, R30 ;  /* 0x0000001eff1e723e */ /* 0x000fe400020004ff */
[----:B------:R-:W-:Y:S01]  /*4a490*/  F2FP.F16.E5M2.UNPACK_B R31, R31 ;  /* 0x0000001fff1f723e */ /* 0x000fe200020004ff */
[----:B--2---:R-:W-:Y:S04]  /*4a4a0*/  STL.64 [R1+0x5138], R42 ;  /* 0x0051382a01007387 */ /* 0x004fe80000100a00 */
[----:B----4-:R-:W-:Y:S04]  /*4a4b0*/  STL [R1+0x5130], R41 ;  /* 0x0051302901007387 */ /* 0x010fe80000100800 */
[----:B------:R-:W2:Y:S04]  /*4a4c0*/  LDL.LU R0, [R1+0x4c4] ;  /* 0x0004c40001007983 */ /* 0x000ea80000300800 */
[----:B------:R-:W4:Y:S04]  /*4a4d0*/  LDL.LU R39, [R1+0x4d0] ;  /* 0x0004d00001277983 */ /* 0x000f280000300800 */
[----:B------:R-:W2:Y:S04]  /*4a4e0*/  LDL.LU R60, [R1+0x4cc] ;  /* 0x0004cc00013c7983 */ /* 0x000ea80000300800 */
[----:B------:R-:W4:Y:S01]  /*4a4f0*/  LDL.LU R38, [R1+0x4d8] ;  /* 0x0004d80001267983 */ /* 0x000f220000300800 */
[C---:B------:R-:W-:Y:S03]  /*4a500*/  HMMA.16816.F32 R12, R28.reuse, R36, R12 ;  /* 0x000000241c0c723c */ /* 0x040fe6000000180c */
[----:B------:R-:W2:Y:S05]  /*4a510*/  LDL.LU R61, [R1+0x4d4] ;  /* 0x0004d400013d7983 */ /* 0x000eaa0000300800 */
[C---:B------:R-:W-:Y:S08]  /*4a520*/  HMMA.16816.F32 R8, R28.reuse, R34, R8 ;  /* 0x000000221c08723c */ /* 0x040ff00000001808 */
[C---:B---3--:R-:W-:Y:S01]  /*4a530*/  HMMA.16816.F32 R4, R28.reuse, R32, R4 ;  /* 0x000000201c04723c */ /* 0x048fe20000001804 */
[----:B----4-:R-:W-:Y:S04]  /*4a540*/  STL.64 [R1+0x5158], R38 ;  /* 0x0051582601007387 */ /* 0x010fe80000100a00 */
[----:B------:R-:W-:Y:S04]  /*4a550*/  STL.64 [R1+0x5150], R36 ;  /* 0x0051502401007387 */ /* 0x000fe80000100a00 */
[----:B------:R-:W-:Y:S04]  /*4a560*/  STL.64 [R1+0x3b0], R12 ;  /* 0x0003b00c01007387 */ /* 0x000fe80000100a00 */
[----:B------:R-:W-:Y:S04]  /*4a570*/  STL.64 [R1+0x3b8], R14 ;  /* 0x0003b80e01007387 */ /* 0x000fe80000100a00 */
[----:B------:R-:W-:Y:S04]  /*4a580*/  STL.64 [R1+0x5178], R34 ;  /* 0x0051782201007387 */ /* 0x000fe80000100a00 */
[----:B------:R-:W-:Y:S04]  /*4a590*/  STL.64 [R1+0x3a0], R8 ;  /* 0x0003a00801007387 */ /* 0x000fe80000100a00 */
[----:B------:R-:W-:Y:S04]  /*4a5a0*/  STL.64 [R1+0x3a8], R10 ;  /* 0x0003a80a01007387 */ /* 0x000fe80000100a00 */
[----:B------:R0:W-:Y:S04]  /*4a5b0*/  STL.64 [R1+0x5170], R32 ;  /* 0x0051702001007387 */ /* 0x0001e80000100a00 */
[----:B------:R1:W-:Y:S04]  /*4a5c0*/  STL.64 [R1+0x390], R4 ;  /* 0x0003900401007387 */ /* 0x0003e80000100a00 */
[----:B------:R3:W-:Y:S04]  /*4a5d0*/  STL.64 [R1+0x398], R6 ;  /* 0x0003980601007387 */ /* 0x0007e80000100a00 */
[----:B0-----:R-:W4:Y:S04]  /*4a5e0*/  LDL.LU.64 R32, [R1+0x1450] ;  /* 0x0014500001207983 */ /* 0x001f280000300a00 */
[----:B------:R-:W4:Y:S04]  /*4a5f0*/  LDL.LU.64 R34, [R1+0x1458] ;  /* 0x0014580001227983 */ /* 0x000f280000300a00 */
[----:B------:R-:W2:Y:S04]  /*4a600*/  LDL.LU.64 R20, [R1+0x1440] ;  /* 0x0014400001147983 */ /* 0x000ea80000300a00 */
        /* <DEDUP_REMOVED lines=9> */
[----:B-1----:R-:W2:Y:S04]  /*4a6a0*/  LDL.LU.64 R4, [R1+0x13f0] ;  /* 0x0013f00001047983 */ /* 0x002ea80000300a00 */
[----:B---3--:R-:W3:Y:S04]  /*4a6b0*/  LDL.LU.64 R6, [R1+0x13f8] ;  /* 0x0013f80001067983 */ /* 0x008ee80000300a00 */
        /* <DEDUP_REMOVED lines=9> */
[----:B------:R-:W3:Y:S01]  /*4a750*/  LDL.LU.64 R46, [R1+0xd28] ;  /* 0x000d2800012e7983 */ /* 0x000ee20000300a00 */
[C---:B----4-:R-:W-:Y:S08]  /*4a760*/  HMMA.16816.F32 R32, R28.reuse, R26, R32 ;  /* 0x0000001a1c20723c */ /* 0x050ff00000001820 */
[C---:B--2---:R-:W-:Y:S11]  /*4a770*/  HMMA.16816.F32 R20, R28.reuse, R24, R20 ;  /* 0x000000181c14723c */ /* 0x044ff60000001814 */
[----:B------:R-:W-:Y:S04]  /*4a780*/  STL.64 [R1+0x380], R32 ;  /* 0x0003802001007387 */ /* 0x000fe80000100a00 */
[----:B------:R0:W-:Y:S04]  /*4a790*/  STL.64 [R1+0x388], R34 ;  /* 0x0003882201007387 */ /* 0x0001e80000100a00 */
[----:B0-----:R-:W2:Y:S04]  /*4a7a0*/  LDL.LU.64 R34, [R1+0x5178] ;  /* 0x0051780001227983 */ /* 0x001ea80000300a00 */
[----:B------:R-:W4:Y:S04]  /*4a7b0*/  LDL.LU.64 R32, [R1+0x5170] ;  /* 0x0051700001207983 */ /* 0x000f280000300a00 */
[----:B------:R-:W-:Y:S04]  /*4a7c0*/  STL.64 [R1+0x370], R20 ;  /* 0x0003701401007387 */ /* 0x000fe80000100a00 */
[----:B------:R0:W-:Y:S04]  /*4a7d0*/  STL.64 [R1+0x378], R22 ;  /* 0x0003781601007387 */ /* 0x0001e80000100a00 */
[----:B0-----:R-:W2:Y:S04]  /*4a7e0*/  LDL.LU.64 R22, [R1+0x5168] ;  /* 0x0051680001167983 */ /* 0x001ea80000300a00 */
[----:B------:R-:W3:Y:S04]  /*4a7f0*/  LDL.LU.64 R20, [R1+0x5160] ;  /* 0x0051600001147983 */ /* 0x000ee80000300a00 */
[----:B------:R-:W-:Y:S04]  /*4a800*/  STL.64 [R1+0x50f8], R26 ;  /* 0x0050f81a01007387 */ /* 0x000fe80000100a00 */
[----:B------:R0:W-:Y:S04]  /*4a810*/  STL.64 [R1+0x50f0], R24 ;  /* 0x0050f01801007387 */ /* 0x0001e80000100a00 */
[----:B0-----:R-:W4:Y:S04]  /*4a820*/  LDL.LU.64 R24, [R1+0x13d0] ;  /* 0x0013d00001187983 */ /* 0x001f280000300a00 */
[----:B------:R-:W4:Y:S01]  /*4a830*/  LDL.LU.64 R26, [R1+0x13d8] ;  /* 0x0013d800011a7983 */ /* 0x000f220000300a00 */
[C---:B--2---:R-:W-:Y:S08]  /*4a840*/  HMMA.16816.F32 R36, R28.reuse, R22, R36 ;  /* 0x000000161c24723c */ /* 0x044ff00000001824 */
[C---:B---3--:R-:W-:Y:S11]  /*4a850*/  HMMA.16816.F32 R16, R28.reuse, R20, R16 ;  /* 0x000000141c10723c */ /* 0x048ff60000001810 */
[----:B------:R-:W-:Y:S04]  /*4a860*/  STL.64 [R1+0x360], R36 ;  /* 0x0003602401007387 */ /* 0x000fe80000100a00 */
[----:B------:R0:W-:Y:S04]  /*4a870*/  STL.64 [R1+0x368], R38 ;  /* 0x0003682601007387 */ /* 0x0001e80000100a00 */
[----:B0-----:R-:W2:Y:S04]  /*4a880*/  LDL.LU.64 R38, [R1+0x5158] ;  /* 0x0051580001267983 */ /* 0x001ea80000300a00 */
[----:B------:R-:W3:Y:S04]  /*4a890*/  LDL.LU.64 R36, [R1+0x5150] ;  /* 0x0051500001247983 */ /* 0x000ee80000300a00 */
[----:B------:R-:W-:Y:S04]  /*4a8a0*/  STL.64 [R1+0x350], R16 ;  /* 0x0003501001007387 */ /* 0x000fe80000100a00 */
[----:B------:R0:W-:Y:S04]  /*4a8b0*/  STL.64 [R1+0x358], R18 ;  /* 0x0003581201007387 */ /* 0x0001e80000100a00 */
[----:B0-----:R-:W2:Y:S04]  /*4a8c0*/  LDL.LU.64 R18, [R1+0x5148] ;  /* 0x0051480001127983 */ /* 0x001ea80000300a00 */
[----:B------:R-:W3:Y:S01]  /*4a8d0*/  LDL.LU.64 R16, [R1+0x5140] ;  /* 0x0051400001107983 */ /* 0x000ee20000300a00 */
[C---:B--2---:R-:W-:Y:S08]  /*4a8e0*/  HMMA.16816.F32 R40, R28.reuse, R18, R40 ;  /* 0x000000121c28723c */ /* 0x044ff00000001828 */
[C---:B---3--:R-:W-:Y:S11]  /*4a8f0*/  HMMA.16816.F32 R12, R28.reuse, R16, R12 ;  /* 0x000000101c0c723c */ /* 0x048ff6000000180c */
[----:B------:R-:W-:Y:S04]  /*4a900*/  STL.64 [R1+0x340], R40 ;  /* 0x0003402801007387 */ /* 0x000fe80000100a00 */
[----:B------:R0:W-:Y:S04]  /*4a910*/  STL.64 [R1+0x348], R42 ;  /* 0x0003482a01007387 */ /* 0x0001e80000100a00 */
[----:B0-----:R-:W2:Y:S04]  /*4a920*/  LDL.LU.64 R42, [R1+0x5138] ;  /* 0x00513800012a7983 */ /* 0x001ea80000300a00 */
[----:B------:R-:W2:Y:S04]  /*4a930*/  LDL.LU R41, [R1+0x5130] ;  /* 0x0051300001297983 */ /* 0x000ea80000300800 */
        /* <DEDUP_REMOVED lines=9> */
[----:B------:R-:W3:Y:S04]  /*4a9d0*/  LDL.LU.64 R4, [R1+0x5110] ;  /* 0x0051100001047983 */ /* 0x000ee80000300a00 */
[----:B------:R-:W-:Y:S04]  /*4a9e0*/  STL.64 [R1+0x310], R8 ;  /* 0x0003100801007387 */ /* 0x000fe80000100a00 */
[----:B------:R0:W-:Y:S04]  /*4a9f0*/  STL.64 [R1+0x318], R10 ;  /* 0x0003180a01007387 */ /* 0x0001e80000100a00 */
[----:B0-----:R-:W4:Y:S04]  /*4aa00*/  LDL.LU.64 R10, [R1+0x5108] ;  /* 0x00510800010a7983 */ /* 0x001f280000300a00 */
[----:B------:R-:W2:Y:S01]  /*4aa10*/  LDL.LU.64 R8, [R1+0x5100] ;  /* 0x0051000001087983 */ /* 0x000ea20000300a00 */
[----:B----4-:R-:W-:-:S15]  /*4aa20*/  HMMA.16816.F32 R24, R28, R10, R24 ;  /* 0x0000000a1c18723c */ /* 0x010fde0000001818 */
[----:B------:R-:W-:-:S04]  /*4aa30*/  NOP ;  /* 0x0000000000007918 */ /* 0x000fc80000000000 */
[----:B------:R-:W-:Y:S04]  /*4aa40*/  STL.64 [R1+0x300], R24 ;  /* 0x0003001801007387 */ /* 0x000fe80000100a00 */
[----:B------:R2:W-:Y:S02]  /*4aa50*/  STL.64 [R1+0x308], R26 ;  /* 0x0003081a01007387 */ /* 0x0005e40000100a00 */
[C---:B--2---:R-:W-:Y:S02]  /*4aa60*/  HMMA.16816.F32 R24, R28.reuse, R8, R56 ;  /* 0x000000081c18723c */ /* 0x044fe40000001838 */
[----:B------:R-:W-:Y:S04]  /*4aa70*/  STL.64 [R1+0x50e8], R10 ;  /* 0x0050e80a01007387 */ /* 0x000fe80000100a00 */
[----:B------:R0:W-:Y:S02]  /*4aa80*/  STL.64 [R1+0x50e0], R8 ;  /* 0x0050e00801007387 */ /* 0x0001e40000100a00 */
[C---:B------:R-:W-:Y:S11]  /*4aa90*/  HMMA.16816.F32 R52, R28.reuse, R6, R52 ;  /* 0x000000061c34723c */ /* 0x040ff60000001834 */
[----:B------:R-:W-:Y:S01]  /*4aaa0*/  STL.64 [R1+0x2f0], R24 ;  /* 0x0002f01801007387 */ /* 0x000fe20000100a00 */
[C---:B0-----:R-:W-:Y:S03]  /*4aab0*/  HMMA.16816.F32 R8, R28.reuse, R2, R44 ;  /* 0x000000021c08723c */ /* 0x041fe6000000182c */
[----:B------:R3:W-:Y:S05]  /*4aac0*/  STL.64 [R1+0x2f8], R26 ;  /* 0x0002f81a01007387 */ /* 0x0007ea0000100a00 */
[----:B---3--:R-:W-:Y:S01]  /*4aad0*/  HMMA.16816.F32 R24, R28, R4, R48 ;  /* 0x000000041c18723c */ /* 0x008fe20000001830 */
[----:B------:R-:W-:Y:S04]  /*4aae0*/  STL.64 [R1+0x2e0], R52 ;  /* 0x0002e03401007387 */ /* 0x000fe80000100a00 */
[----:B------:R-:W-:-:S14]  /*4aaf0*/  STL.64 [R1+0x2e8], R54 ;  /* 0x0002e83601007387 */ /* 0x000fdc0000100a00 */
[----:B------:R-:W-:Y:S04]  /*4ab00*/  STL.64 [R1+0x2d0], R24 ;  /* 0x0002d01801007387 */ /* 0x000fe80000100a00 */
[----:B------:R-:W-:Y:S04]  /*4ab10*/  STL.64 [R1+0x2d8], R26 ;  /* 0x0002d81a01007387 */ /* 0x000fe80000100a00 */
[----:B------:R0:W-:Y:S04]  /*4ab20*/  STL.64 [R1+0x80], R8 ;  /* 0x0000800801007387 */ /* 0x0001e80000100a00 */
[----:B------:R1:W-:Y:S04]  /*4ab30*/  STL.64 [R1+0x88], R10 ;  /* 0x0000880a01007387 */ /* 0x0003e80000100a00 */
[----:B0-----:R-:W2:Y:S04]  /*4ab40*/  LDL.LU.64 R8, [R1+0xc10] ;  /* 0x000c100001087983 */ /* 0x001ea80000300a00 */
[----:B-1----:R-:W2:Y:S04]  /*4ab50*/  LDL.LU.64 R10, [R1+0xc18] ;  /* 0x000c1800010a7983 */ /* 0x002ea80000300a00 */
[----:B------:R-:W3:Y:S04]  /*4ab60*/  LDL.LU.64 R24, [R1+0x1390] ;  /* 0x0013900001187983 */ /* 0x000ee80000300a00 */
[----:B------:R-:W3:Y:S01]  /*4ab70*/  LDL.LU.64 R26, [R1+0x1398] ;  /* 0x00139800011a7983 */ /* 0x000ee20000300a00 */
        /* <DEDUP_REMOVED lines=17> */
[----:B------:R-:W4:Y:S01]  /*4ac90*/  LDL.LU.64 R46, [R1+0x1348] ;  /* 0x00134800012e7983 */ /* 0x000f220000300a00 */
[C---:B--2---:R-:W-:Y:S08]  /*4aca0*/  HMMA.16816.F32 R8, R28.reuse, R36, R8 ;  /* 0x000000241c08723c */ /* 0x044ff00000001808 */
[C---:B---3--:R-:W-:Y:S11]  /*4acb0*/  HMMA.16816.F32 R24, R28.reuse, R34, R24 ;  /* 0x000000221c18723c */ /* 0x048ff60000001818 */
[----:B------:R0:W-:Y:S04]  /*4acc0*/  STL.64 [R1+0x4b0], R8 ;  /* 0x0004b00801007387 */ /* 0x0001e80000100a00 */
[----:B------:R1:W-:Y:S04]  /*4acd0*/  STL.64 [R1+0x4b8], R10 ;  /* 0x0004b80a01007387 */ /* 0x0003e80000100a00 */
[----:B0-----:R-:W2:Y:S04]  /*4ace0*/  LDL.LU.64 R8, [R1+0x1330] ;  /* 0x0013300001087983 */ /* 0x001ea80000300a00 */
[----:B-1----:R-:W2:Y:S04]  /*4acf0*/  LDL.LU.64 R10, [R1+0x1338] ;  /* 0x00133800010a7983 */ /* 0x002ea80000300a00 */
[----:B------:R-:W-:Y:S04]  /*4ad00*/  STL.64 [R1+0x4a0], R24 ;  /* 0x0004a01801007387 */ /* 0x000fe80000100a00 */
[----:B------:R0:W-:Y:S04]  /*4ad10*/  STL.64 [R1+0x4a8], R26 ;  /* 0x0004a81a01007387 */ /* 0x0001e80000100a00 */
[----:B0-----:R-:W3:Y:S04]  /*4ad20*/  LDL.LU.64 R26, [R1+0x50f8] ;  /* 0x0050f800011a7983 */ /* 0x001ee80000300a00 */
[----:B------:R-:W2:Y:S01]  /*4ad30*/  LDL.LU.64 R24, [R1+0x50f0] ;  /* 0x0050f00001187983 */ /* 0x000ea20000300a00 */
[----:B----4-:R-:W-:Y:S03]  /*4ad40*/  HMMA.16816.F32 R56, R28, R32, R56 ;  /* 0x000000201c38723c */ /* 0x010fe60000001838 */
[----:B------:R-:W4:Y:S04]  /*4ad50*/  LDL.LU R39, [R1+0x4e0] ;  /* 0x0004e00001277983 */ /* 0x000f280000300800 */
[----:B------:R-:W4:-:S12]  /*4ad60*/  LDL.LU R60, [R1+0x4dc] ;  /* 0x0004dc00013c7983 */ /* 0x000f180000300800 */
[----:B------:R-:W-:Y:S04]  /*4ad70*/  STL.64 [R1+0x490], R56 ;  /* 0x0004903801007387 */ /* 0x000fe80000100a00 */
[----:B------:R-:W-:Y:S04]  /*4ad80*/  STL.64 [R1+0x498], R58 ;  /* 0x0004983a01007387 */ /* 0x000fe80000100a00 */
[----:B------:R-:W4:Y:S04]  /*4ad90*/  LDL.LU R38, [R1+0x4e8] ;  /* 0x0004e80001267983 */ /* 0x000f280000300800 */
[----:B------:R-:W4:Y:S04]  /*4ada0*/  LDL.LU R61, [R1+0x4e4] ;  /* 0x0004e400013d7983 */ /* 0x000f280000300800 */
[----:B------:R-:W-:Y:S04]  /*4adb0*/  STL.64 [R1+0x50d8], R34 ;  /* 0x0050d82201007387 */ /* 0x000fe80000100a00 */
[----:B------:R0:W-:Y:S02]  /*4adc0*/  STL.64 [R1+0x50d0], R32 ;  /* 0x0050d02001007387 */ /* 0x0001e40000100a00 */
[C---:B0-----:R-:W-:Y:S08]  /*4add0*/  HMMA.16816.F32 R32, R28.reuse, R22, R40 ;  /* 0x000000161c20723c */ /* 0x041ff00000001828 */
[C---:B---3--:R-:W-:Y:S08]  /*4ade0*/  HMMA.16816.F32 R52, R28.reuse, R26, R52 ;  /* 0x0000001a1c34723c */ /* 0x048ff00000001834 */
[C---:B--2---:R-:W-:Y:S11]  /*4adf0*/  HMMA.16816.F32 R48, R28.reuse, R24, R48 ;  /* 0x000000181c30723c */ /* 0x044ff60000001830 */
[----:B------:R-:W-:Y:S04]  /*4ae00*/  STL.64 [R1+0x480], R52 ;  /* 0x0004803401007387 */ /* 0x000fe80000100a00 */
[----:B------:R-:W-:Y:S04]  /*4ae10*/  STL.64 [R1+0x488], R54 ;  /* 0x0004883601007387 */ /* 0x000fe80000100a00 */
[----:B------:R-:W2:Y:S04]  /*4ae20*/  LDL.LU.64 R40, [R1+0x1320] ;  /* 0x0013200001287983 */ /* 0x000ea80000300a00 */
[----:B------:R-:W-:Y:S04]  /*4ae30*/  STL.64 [R1+0x470], R48 ;  /* 0x0004703001007387 */ /* 0x000fe80000100a00 */
[----:B------:R-:W-:Y:S04]  /*4ae40*/  STL.64 [R1+0x478], R50 ;  /* 0x0004783201007387 */ /* 0x000fe80000100a00 */
[----:B------:R-:W2:Y:S04]  /*4ae50*/  LDL.LU.64 R42, [R1+0x1328] ;  /* 0x00132800012a7983 */ /* 0x000ea80000300a00 */
[----:B------:R-:W-:Y:S04]  /*4ae60*/  STL.64 [R1+0x460], R32 ;  /* 0x0004602001007387 */ /* 0x000fe80000100a00 */
[----:B------:R0:W-:Y:S02]  /*4ae70*/  STL.64 [R1+0x468], R34 ;  /* 0x0004682201007387 */ /* 0x0001e40000100a00 */
[C---:B0-----:R-:W-:Y:S02]  /*4ae80*/  HMMA.16816.F32 R32, R28.reuse, R20, R44 ;  /* 0x000000141c20723c */ /* 0x041fe4000000182c */
[----:B------:R-:W-:Y:S04]  /*4ae90*/  STL.64 [R1+0x50c8], R22 ;  /* 0x0050c81601007387 */ /* 0x000fe80000100a00 */
[----:B------:R0:W-:Y:S02]  /*4aea0*/  STL.64 [R1+0x50c0], R20 ;  /* 0x0050c01401007387 */ /* 0x0001e40000100a00 */
[C---:B0-----:R-:W-:Y:S11]  /*4aeb0*/  HMMA.16816.F32 R20, R28.reuse, R18, R8 ;  /* 0x000000121c14723c */ /* 0x041ff60000001808 */
[----:B------:R0:W-:Y:S04]  /*4aec0*/  STL.64 [R1+0x450], R32 ;  /* 0x0004502001007387 */ /* 0x0001e80000100a00 */
[----:B------:R1:W-:Y:S04]  /*4aed0*/  STL.64 [R1+0x458], R34 ;  /* 0x0004582201007387 */ /* 0x0003e80000100a00 */
[----:B------:R-:W3:Y:S04]  /*4aee0*/  LDL.LU.64 R8, [R1+0x1310] ;  /* 0x0013100001087983 */ /* 0x000ee80000300a00 */
[----:B------:R-:W3:Y:S04]  /*4aef0*/  LDL.LU.64 R10, [R1+0x1318] ;  /* 0x00131800010a7983 */ /* 0x000ee80000300a00 */
[----:B------:R0:W-:Y:S04]  /*4af00*/  STL.64 [R1+0x440], R20 ;  /* 0x0004401401007387 */ /* 0x0001e80000100a00 */
[----:B------:R0:W-:Y:S04]  /*4af10*/  STL.64 [R1+0x448], R22 ;  /* 0x0004481601007387 */ /* 0x0001e80000100a00 */
[----:B------:R-:W4:Y:S04]  /*4af20*/  LDL.LU.64 R56, [R1+0x12f0] ;  /* 0x0012f00001387983 */ /* 0x000f280000300a00 */
[----:B------:R-:W4:Y:S04]  /*4af30*/  LDL.LU.64 R58, [R1+0x12f8] ;  /* 0x0012f800013a7983 */ /* 0x000f280000300a00 */
[----:B------:R-:W4:Y:S04]  /*4af40*/  LDL.LU.64 R52, [R1+0x12e0] ;  /* 0x0012e00001347983 */ /* 0x000f280000300a00 */
[----:B------:R-:W4:Y:S04]  /*4af50*/  LDL.LU.64 R54, [R1+0x12e8] ;  /* 0x0012e80001367983 */ /* 0x000f280000300a00 */
[----:B------:R-:W4:Y:S04]  /*4af60*/  LDL.LU.64 R48, [R1+0x12d0] ;  /* 0x0012d00001307983 */ /* 0x000f280000300a00 */
[----:B------:R-:W4:Y:S04]  /*4af70*/  LDL.LU.64 R50, [R1+0x12d8] ;  /* 0x0012d80001327983 */ /* 0x000f280000300a00 */
[----:B0-----:R-:W4:Y:S04]  /*4af80*/  LDL.LU.64 R32, [R1+0x12c0] ;  /* 0x0012c00001207983 */ /* 0x001f280000300a00 */
[----:B-1----:R-:W4:Y:S04]  /*4af90*/  LDL.LU.64 R34, [R1+0x12c8] ;  /* 0x0012c80001227983 */ /* 0x002f280000300a00 */
[----:B------:R-:W4:Y:S04]  /*4afa0*/  LDL.LU R45, [R1+0x4f0] ;  /* 0x0004f000012d7983 */ /* 0x000f280000300800 */
[----:B------:R-:W4:Y:S04]  /*4afb0*/  LDL.LU R46, [R1+0x4ec] ;  /* 0x0004ec00012e7983 */ /* 0x000f280000300800 */
[----:B------:R-:W4:Y:S04]  /*4afc0*/  LDL.LU.64 R20, [R1+0xc30] ;  /* 0x000c300001147983 */ /* 0x000f280000300a00 */
[----:B------:R-:W4:Y:S01]  /*4afd0*/  LDL.LU.64 R22, [R1+0xc38] ;  /* 0x000c380001167983 */ /* 0x000f220000300a00 */
[----:B--2---:R-:W-:-:S15]  /*4afe0*/  HMMA.16816.F32 R40, R28, R16, R40 ;  /* 0x000000101c28723c */ /* 0x004fde0000001828 */
[----:B------:R-:W-:-:S04]  /*4aff0*/  NOP ;  /* 0x0000000000007918 */ /* 0x000fc80000000000 */
[----:B------:R0:W-:Y:S04]  /*4b000*/  STL.64 [R1+0x430], R40 ;  /* 0x0004302801007387 */ /* 0x0001e80000100a00 */
[----:B------:R-:W-:Y:S04]  /*4b010*/  STL.64 [R1+0x438], R42 ;  /* 0x0004382a01007387 */ /* 0x000fe80000100a00 */
[----:B------:R-:W2:Y:S04]  /*4b020*/  LDL.LU R47, [R1+0x4f8] ;  /* 0x0004f800012f7983 */ /* 0x000ea80000300800 */
[----:B0-----:R-:W2:Y:S04]  /*4b030*/  LDL.LU R40, [R1+0x4f4] ;  /* 0x0004f40001287983 */ /* 0x001ea80000300800 */
[----:B------:R-:W-:Y:S04]  /*4b040*/  STL.64 [R1+0x50a8], R18 ;  /* 0x0050a81201007387 */ /* 0x000fe80000100a00 */
[----:B------:R0:W-:Y:S04]  /*4b050*/  STL.64 [R1+0x50a0], R16 ;  /* 0x0050a01001007387 */ /* 0x0001e80000100a00 */
[----:B0-----:R-:W2:Y:S01]  /*4b060*/  LDL.LU.64 R16, [R1+0x1300] ;  /* 0x0013000001107983 */ /* 0x001ea20000300a00 */
[----:B---3--:R-:W-:Y:S03]  /*4b070*/  HMMA.16816.F32 R8, R28, R14, R8 ;  /* 0x0000000e1c08723c */ /* 0x008fe60000001808 */
[----:B------:R-:W2:-:S15]  /*4b080*/  LDL.LU.64 R18, [R1+0x1308] ;  /* 0x0013080001127983 */ /* 0x000e9e0000300a00 */
[----:B------:R-:W-:Y:S01]  /*4b090*/  NOP ;  /* 0x0000000000007918 */ /* 0x000fe20000000000 */
[----:B------:R-:W-:Y:S04]  /*4b0a0*/  STL.64 [R1+0x420], R8 ;  /* 0x0004200801007387 */ /* 0x000fe80000100a00 */
[----:B------:R0:W-:Y:S04]  /*4b0b0*/  STL.64 [R1+0x428], R10 ;  /* 0x0004280a01007387 */ /* 0x0001e80000100a00 */
[----:B0-----:R-:W4:Y:S04]  /*4b0c0*/  LDL.LU.64 R10, [R1+0x50e8] ;  /* 0x0050e800010a7983 */ /* 0x001f280000300a00 */
[----:B------:R-:W3:Y:S04]  /*4b0d0*/  LDL.LU.64 R8, [R1+0x50e0] ;  /* 0x0050e00001087983 */ /* 0x000ee80000300a00 */
[----:B------:R-:W-:Y:S04]  /*4b0e0*/  STL.64 [R1+0x5088], R14 ;  /* 0x0050880e01007387 */ /* 0x000fe80000100a00 */
[----:B------:R-:W-:Y:S01]  /*4b0f0*/  STL.64 [R1+0x5080], R12 ;  /* 0x0050800c01007387 */ /* 0x000fe20000100a00 */
[----:B--2---:R-:W-:-:S15]  /*4b100*/  HMMA.16816.F32 R16, R28, R12, R16 ;  /* 0x0000000c1c10723c */ /* 0x004fde0000001810 */
[----:B------:R-:W-:-:S04]  /*4b110*/  NOP ;  /* 0x0000000000007918 */ /* 0x000fc80000000000 */
[----:B------:R-:W-:Y:S04]  /*4b120*/  STL.64 [R1+0x410], R16 ;  /* 0x0004101001007387 */ /* 0x000fe80000100a00 */
[----:B------:R4:W-:Y:S02]  /*4b130*/  STL.64 [R1+0x418], R18 ;  /* 0x0004181201007387 */ /* 0x0009e40000100a00 */
[C---:B----4-:R-:W-:Y:S08]  /*4b140*/  HMMA.16816.F32 R16, R28.reuse, R10, R56 ;  /* 0x0000000a1c10723c */ /* 0x050ff00000001838 */
[C---:B---3--:R-:W-:Y:S01]  /*4b150*/  HMMA.16816.F32 R12, R28.reuse, R8, R52 ;  /* 0x000000081c0c723c */ /* 0x048fe20000001834 */
        /* <DEDUP_REMOVED lines=12> */
[----:B0-----:R-:W-:Y:S02]  /*4b220*/  HMMA.16816.F32 R4, R28, R2, R20 ;  /* 0x000000021c04723c */ /* 0x001fe40000001814 */
[----:B------:R-:W-:Y:S01]  /*4b230*/  STL.64 [R1+0x3d0], R8 ;  /* 0x0003d00801007387 */ /* 0x000fe20000100a00 */
[----:B------:R-:W-:-:S03]  /*4b240*/  IMAD R29, R61, 0x100, R38 ;  /* 0x000001003d1d7824 */ /* 0x000fc600078e0226 */
[----:B------:R-:W-:-:S13]  /*4b250*/  STL.64 [R1+0x3d8], R10 ;  /* 0x0003d80a01007387 */ /* 0x000fda0000100a00 */
[----:B------:R-:W-:Y:S04]  /*4b260*/  STL.64 [R1+0x2c0], R4 ;  /* 0x0002c00401007387 */ /* 0x000fe80000100a00 */
[----:B------:R-:W-:Y:S04]  /*4b270*/  STL.64 [R1+0x2c8], R6 ;  /* 0x0002c80601007387 */ /* 0x000fe80000100a00 */
[----:B------:R-:W2:Y:S04]  /*4b280*/  LDL.LU R41, [R1+0x5c4] ;  /* 0x0005c40001297983 */ /* 0x000ea80000300800 */
[----:B------:R-:W3:Y:S04]  /*4b290*/  LDL.LU R61, [R1+0x5c0] ;  /* 0x0005c000013d7983 */ /* 0x000ee80000300800 */
[----:B------:R-:W4:Y:S04]  /*4b2a0*/  LDL.LU R42, [R1+0x5cc] ;  /* 0x0005cc00012a7983 */ /* 0x000f280000300800 */
[----:B------:R-:W4:Y:S01]  /*4b2b0*/  LDL.LU R43, [R1+0x5c8] ;  /* 0x0005c800012b7983 */ /* 0x000f220000300800 */
[----:B------:R-:W-:-:S02]  /*4b2c0*/  IMAD R28, R60, 0x100, R39 ;  /* 0x000001003c1c7824 */ /* 0x000fc400078e0227 */
[----:B------:R-:W-:Y:S02]  /*4b2d0*/  IMAD R30, R46, 0x100, R45 ;  /* 0x000001002e1e7824 */ /* 0x000fe400078e022d */
[----:B------:R-:W-:Y:S01]  /*4b2e0*/  IMAD R31, R40, 0x100, R47 ;  /* 0x00000100281f7824 */ /* 0x000fe200078e022f */
[----:B----4-:R-:W-:Y:S04]  /*4b2f0*/  STL.64 [R1+0x50b8], R42 ;  /* 0x0050b82a01007387 */ /* 0x010fe80000100a00 */
[----:B--2---:R0:W-:Y:S04]  /*4b300*/  STL [R1+0x50b0], R41 ;  /* 0x0050b02901007387 */ /* 0x0041e80000100800 */
[----:B------:R-:W2:Y:S04]  /*4b310*/  LDL.LU R0, [R1+0x5d4] ;  /* 0x0005d40001007983 */ /* 0x000ea80000300800 */
[----:B------:R-:W2:Y:S04]  /*4b320*/  LDL.LU R39, [R1+0x5d0] ;  /* 0x0005d00001277983 */ /* 0x000ea80000300800 */
[----:B------:R-:W4:Y:S04]  /*4b330*/  LDL.LU R60, [R1+0x5dc] ;  /* 0x0005dc00013c7983 */ /* 0x000f280000300800 */
[----:B------:R-:W4:Y:S04]  /*4b340*/  LDL.LU R38, [R1+0x5d8] ;  /* 0x0005d80001267983 */ /* 0x000f280000300800 */
[----:B------:R-:W2:Y:S04]  /*4b350*/  LDL.LU.64 R32, [R1+0xa10] ;  /* 0x000a100001207983 */ /* 0x000ea80000300a00 */
[----:B------:R-:W2:Y:S01]  /*4b360*/  LDL.LU.64 R34, [R1+0xa18] ;  /* 0x000a180001227983 */ /* 0x000ea20000300a00 */
[----:B------:R-:W-:-:S02]  /*4b370*/  F2FP.F16.E5M2.UNPACK_B R28, R28 ;  /* 0x0000001cff1c723e */ /* 0x000fc400020004ff */
[----:B------:R-:W-:Y:S01]  /*4b380*/  F2FP.F16.E5M2.UNPACK_B R29, R29 ;  /* 0x0000001dff1d723e */ /* 0x000fe200020004ff */
[----:B------:R-:W3:Y:S01]  /*4b390*/  LDL.LU.64 R56, [R1+0x12b0] ;  /* 0x0012b00001387983 */ /* 0x000ee20000300a00 */
[----:B------:R-:W-:Y:S02]  /*4b3a0*/  F2FP.F16.E5M2.UNPACK_B R30, R30 ;  /* 0x0000001eff1e723e */ /* 0x000fe400020004ff */
[----:B------:R-:W-:Y:S01]  /*4b3b0*/  F2FP.F16.E5M2.UNPACK_B R31, R31 ;  /* 0x0000001fff1f723e */ /* 0x000fe200020004ff */
[----:B------:R-:W3:Y:S04]  /*4b3c0*/  LDL.LU.64 R58, [R1+0x12b8] ;  /* 0x0012b800013a7983 */ /* 0x000ee80000300a00 */
[----:B------:R-:W3:Y:S04]  /*4b3d0*/  LDL.LU.64 R52, [R1+0x12a0] ;  /* 0x0012a00001347983 */ /* 0x000ee80000300a00 */
[----:B------:R-:W3:Y:S04]  /*4b3e0*/  LDL.LU.64 R54, [R1+0x12a8] ;  /* 0x0012a80001367983 */ /* 0x000ee80000300a00 */
[----:B------:R-:W3:Y:S04]  /*4b3f0*/  LDL.LU.64 R48, [R1+0x1290] ;  /* 0x0012900001307983 */ /* 0x000ee80000300a00 */
[----:B------:R-:W3:Y:S04]  /*4b400*/  LDL.LU.64 R50, [R1+0x1298] ;  /* 0x0012980001327983 */ /* 0x000ee80000300a00 */
[----:B------:R-:W3:Y:S04]  /*4b410*/  LDL.LU.64 R20, [R1+0x1280] ;  /* 0x0012800001147983 */ /* 0x000ee80000300a00 */
[----:B------:R-:W3:Y:S04]  /*4b420*/  LDL.LU.64 R22, [R1+0x1288] ;  /* 0x0012880001167983 */ /* 0x000ee80000300a00 */
[----:B0-----:R-:W3:Y:S04]  /*4b430*/  LDL.LU.64 R40, [R1+0x1270] ;  /* 0x0012700001287983 */ /* 0x001ee80000300a00 */
[----:B------:R-:W3:Y:S04]  /*4b440*/  LDL.LU.64 R42, [R1+0x1278] ;  /* 0x00127800012a7983 */ /* 0x000ee80000300a00 */
[----:B------:R-:W4:Y:S04]  /*4b450*/  LDL.LU.64 R16, [R1+0x1260] ;  /* 0x0012600001107983 */ /* 0x000f280000300a00 */
        /* <DEDUP_REMOVED lines=8> */
[----:B------:R-:W4:Y:S01]  /*4b4e0*/  LDL.LU.64 R46, [R1+0x1228] ;  /* 0x00122800012e7983 */ /* 0x000f220000300a00 */
[----:B--2---:R-:W-:-:S15]  /*4b4f0*/  HMMA.16816.F32 R32, R28, R36, R32 ;  /* 0x000000241c20723c */ /* 0x004fde0000001820 */
[----:B------:R-:W-:-:S04]  /*4b500*/  NOP ;  /* 0x0000000000007918 */ /* 0x000fc80000000000 */
[----:B------:R-:W-:Y:S04]  /*4b510*/  STL.64 [R1+0x5b0], R32 ;  /* 0x0005b02001007387 */ /* 0x000fe80000100a00 */
[----:B------:R0:W-:Y:S04]  /*4b520*/  STL.64 [R1+0x5b8], R34 ;  /* 0x0005b82201007387 */ /* 0x0001e80000100a00 */
[----:B0-----:R-:W2:Y:S04]  /*4b530*/  LDL.LU.64 R34, [R1+0x50d8] ;  /* 0x0050d80001227983 */ /* 0x001ea80000300a00 */
[----:B------:R-:W4:Y:S01]  /*4b540*/  LDL.LU.64 R32, [R1+0x50d0] ;  /* 0x0050d00001207983 */ /* 0x000f220000300a00 */
[C---:B---3--:R-:W-:Y:S08]  /*4b550*/  HMMA.16816.F32 R48, R28.reuse, R26, R48 ;  /* 0x0000001a1c30723c */ /* 0x048ff00000001830 */
[C---:B------:R-:W-:Y:S08]  /*4b560*/  HMMA.16816.F32 R20, R28.reuse, R24, R20 ;  /* 0x000000181c14723c */ /* 0x040ff00000001814 */
[C---:B--2---:R-:W-:Y:S08]  /*4b570*/  HMMA.16816.F32 R56, R28.reuse, R34, R56 ;  /* 0x000000221c38723c */ /* 0x044ff00000001838 */
[C---:B----4-:R-:W-:Y:S11]  /*4b580*/  HMMA.16816.F32 R52, R28.reuse, R32, R52 ;  /* 0x000000201c34723c */ /* 0x050ff60000001834 */
[----:B------:R0:W-:Y:S04]  /*4b590*/  STL.64 [R1+0x5a0], R56 ;  /* 0x0005a03801007387 */ /* 0x0001e80000100a00 */
[----:B------:R1:W-:Y:S04]  /*4b5a0*/  STL.64 [R1+0x5a8], R58 ;  /* 0x0005a83a01007387 */ /* 0x0003e80000100a00 */
[----:B0-----:R-:W2:Y:S04]  /*4b5b0*/  LDL.LU.64 R56, [R1+0x1200] ;  /* 0x0012000001387983 */ /* 0x001ea80000300a00 */
[----:B------:R0:W-:Y:S04]  /*4b5c0*/  STL.64 [R1+0x590], R52 ;  /* 0x0005903401007387 */ /* 0x0001e80000100a00 */
[----:B------:R3:W-:Y:S04]  /*4b5d0*/  STL.64 [R1+0x598], R54 ;  /* 0x0005983601007387 */ /* 0x0007e80000100a00 */
[----:B-1----:R-:W2:Y:S04]  /*4b5e0*/  LDL.LU.64 R58, [R1+0x1208] ;  /* 0x00120800013a7983 */ /* 0x002ea80000300a00 */
[----:B------:R1:W-:Y:S04]  /*4b5f0*/  STL.64 [R1+0x580], R48 ;  /* 0x0005803001007387 */ /* 0x0003e80000100a00 */
[----:B------:R4:W-:Y:S04]  /*4b600*/  STL.64 [R1+0x588], R50 ;  /* 0x0005883201007387 */ /* 0x0009e80000100a00 */
[----:B0-----:R-:W2:Y:S04]  /*4b610*/  LDL.LU.64 R52, [R1+0x11f0] ;  /* 0x0011f00001347983 */ /* 0x001ea80000300a00 */
[----:B---3--:R-:W3:Y:S04]  /*4b620*/  LDL.LU.64 R54, [R1+0x11f8] ;  /* 0x0011f80001367983 */ /* 0x008ee80000300a00 */
[----:B-1----:R-:W2:Y:S04]  /*4b630*/  LDL.LU.64 R48, [R1+0x11e0] ;  /* 0x0011e00001307983 */ /* 0x002ea80000300a00 */
[----:B----4-:R-:W4:Y:S04]  /*4b640*/  LDL.LU.64 R50, [R1+0x11e8] ;  /* 0x0011e80001327983 */ /* 0x010f280000300a00 */
        /* <DEDUP_REMOVED lines=9> */
[----:B------:R-:W3:Y:S04]  /*4b6e0*/  LDL.LU R41, [R1+0x50b0] ;  /* 0x0050b00001297983 */ /* 0x000ee80000300800 */
        /* <DEDUP_REMOVED lines=9> */
[----:B------:R-:W4:Y:S04]  /*4b780*/  LDL.LU.64 R4, [R1+0x5090] ;  /* 0x0050900001047983 */ /* 0x000f280000300a00 */
        /* <DEDUP_REMOVED lines=10> */
[----:B------:R0:W-:Y:S04]  /*4b830*/  STL.64 [R1+0x510], R44 ;  /* 0x0005102c01007387 */ /* 0x0001e80000100a00 */
[----:B------:R1:W-:Y:S04]  /*4b840*/  STL.64 [R1+0x518], R46 ;  /* 0x0005182e01007387 */ /* 0x0003e80000100a00 */
[----:B0-----:R-:W2:Y:S04]  /*4b850*/  LDL.LU.64 R44, [R1+0xb10] ;  /* 0x000b1000012c7983 */ /* 0x001ea80000300a00 */
[----:B-1----:R-:W2:Y:S04]  /*4b860*/  LDL.LU.64 R46, [R1+0xb18] ;  /* 0x000b1800012e7983 */ /* 0x002ea80000300a00 */
[----:B------:R-:W-:Y:S04]  /*4b870*/  STL.64 [R1+0x5058], R14 ;  /* 0x0050580e01007387 */ /* 0x000fe80000100a00 */
[----:B------:R0:W-:Y:S04]  /*4b880*/  STL.64 [R1+0x5050], R12 ;  /* 0x0050500c01007387 */ /* 0x0001e80000100a00 */
[----:B0-----:R-:W2:Y:S04]  /*4b890*/  LDL.LU.64 R12, [R1+0x1210] ;  /* 0x00121000010c7983 */ /* 0x001ea80000300a00 */
[----:B------:R-:W2:Y:S01]  /*4b8a0*/  LDL.LU.64 R14, [R1+0x1218] ;  /* 0x00121800010e7983 */ /* 0x000ea20000300a00 */
[----:B------:R-:W-:Y:S01]  /*4b8b0*/  IMAD R61, R61, 0x100, R41 ;  /* 0x000001003d3d7824 */ /* 0x000fe200078e0229 */
[----:B--2---:R-:W-:-:S15]  /*4b8c0*/  HMMA.16816.F32 R12, R28, R10, R12 ;  /* 0x0000000a1c0c723c */ /* 0x004fde000000180c */
[----:B------:R-:W-:-:S04]  /*4b8d0*/  NOP ;  /* 0x0000000000007918 */ /* 0x000fc80000000000 */
[----:B------:R-:W-:Y:S04]  /*4b8e0*/  STL.64 [R1+0x500], R12 ;  /* 0x0005000c01007387 */ /* 0x000fe80000100a00 */
[----:B------:R3:W-:Y:S02]  /*4b8f0*/  STL.64 [R1+0x508], R14 ;  /* 0x0005080e01007387 */ /* 0x0007e40000100a00 */
[C---:B---3--:R-:W-:Y:S02]  /*4b900*/  HMMA.16816.F32 R12, R28.reuse, R8, R56 ;  /* 0x000000081c0c723c */ /* 0x048fe40000001838 */
[----:B------:R-:W-:Y:S04]  /*4b910*/  STL.64 [R1+0x5068], R10 ;  /* 0x0050680a01007387 */ /* 0x000fe80000100a00 */
[----:B------:R0:W-:Y:S02]  /*4b920*/  STL.64 [R1+0x5060], R8 ;  /* 0x0050600801007387 */ /* 0x0001e40000100a00 */
[C---:B0-----:R-:W-:Y:S11]  /*4b930*/  HMMA.16816.F32 R8, R28.reuse, R6, R52 ;  /* 0x000000061c08723c */ /* 0x041ff60000001834 */
[----:B------:R-:W-:Y:S04]  /*4b940*/  STL.64 [R1+0x4f0], R12 ;  /* 0x0004f00c01007387 */ /* 0x000fe80000100a00 */
[----:B------:R4:W-:Y:S02]  /*4b950*/  STL.64 [R1+0x4f8], R14 ;  /* 0x0004f80e01007387 */ /* 0x0009e40000100a00 */
[----:B----4-:R-:W-:Y:S02]  /*4b960*/  HMMA.16816.F32 R12, R28, R4, R48 ;  /* 0x000000041c0c723c */ /* 0x010fe40000001830 */
[----:B------:R-:W-:Y:S04]  /*4b970*/  STL.64 [R1+0x4e0], R8 ;  /* 0x0004e00801007387 */ /* 0x000fe80000100a00 */
[----:B------:R-:W-:-:S13]  /*4b980*/  STL.64 [R1+0x4e8], R10 ;  /* 0x0004e80a01007387 */ /* 0x000fda0000100a00 */
[----:B------:R-:W-:Y:S04]  /*4b990*/  STL.64 [R1+0x4d0], R12 ;  /* 0x0004d00c01007387 */ /* 0x000fe80000100a00 */
[----:B------:R0:W-:Y:S04]  /*4b9a0*/  STL.64 [R1+0x4d8], R14 ;  /* 0x0004d80e01007387 */ /* 0x0001e80000100a00 */
[----:B------:R-:W2:Y:S04]  /*4b9b0*/  LDL.LU.64 R56, [R1+0xa00] ;  /* 0x000a000001387983 */ /* 0x000ea80000300a00 */
[----:B------:R-:W2:Y:S01]  /*4b9c0*/  LDL.LU.64 R58, [R1+0xa08] ;  /* 0x000a0800013a7983 */ /* 0x000ea20000300a00 */
[----:B0-----:R-:W-:Y:S01]  /*4b9d0*/  HMMA.16816.F32 R12, R28, R2, R44 ;  /* 0x000000021c0c723c */ /* 0x001fe2000000182c */
[----:B------:R-:W-:-:S02]  /*4b9e0*/  IMAD R9, R43, 0x100, R42 ;  /* 0x000001002b097824 */ /* 0x000fc400078e022a */
[----:B------:R-:W3:Y:S04]  /*4b9f0*/  LDL.LU.64 R40, [R1+0x11d0] ;  /* 0x0011d00001287983 */ /* 0x000ee80000300a00 */
[----:B------:R-:W3:-:S12]  /*4ba00*/  LDL.LU.64 R42, [R1+0x11d8] ;  /* 0x0011d800012a7983 */ /* 0x000ed80000300a00 */
[----:B------:R0:W-:Y:S04]  /*4ba10*/  STL.64 [R1+0x3c0], R12 ;  /* 0x0003c00c01007387 */ /* 0x0001e80000100a00 */
[----:B------:R1:W-:Y:S04]  /*4ba20*/  STL.64 [R1+0x3c8], R14 ;  /* 0x0003c80e01007387 */ /* 0x0003e80000100a00 */
[----:B0-----:R-:W4:Y:S04]  /*4ba30*/  LDL.LU.64 R12, [R1+0x11c0] ;  /* 0x0011c000010c7983 */ /* 0x001f280000300a00 */
[----:B-1----:R-:W4:Y:S01]  /*4ba40*/  LDL.LU.64 R14, [R1+0x11c8] ;  /* 0x0011c800010e7983 */ /* 0x002f220000300a00 */
[----:B------:R-:W-:Y:S01]  /*4ba50*/  IMAD R8, R39, 0x100, R0 ;  /* 0x0000010027087824 */ /* 0x000fe200078e0200 */
[----:B------:R-:W-:-:S04]  /*4ba60*/  F2FP.F16.E5M2.UNPACK_B R29, R9 ;  /* 0x00000009ff1d723e */ /* 0x000fc800020004ff */
[----:B------:R-:W-:Y:S02]  /*4ba70*/  F2FP.F16.E5M2.UNPACK_B R30, R8 ;  /* 0x00000008ff1e723e */ /* 0x000fe400020004ff */
[----:B------:R-:W4:Y:S04]  /*4ba80*/  LDL.LU.64 R8, [R1+0x11b0] ;  /* 0x0011b00001087983 */ /* 0x000f280000300a00 */
[----:B------:R-:W4:Y:S01]  /*4ba90*/  LDL.LU.64 R10, [R1+0x11b8] ;  /* 0x0011b800010a7983 */ /* 0x000f220000300a00 */
[----:B------:R-:W-:Y:S01]  /*4baa0*/  IMAD R0, R38, 0x100, R60 ;  /* 0x0000010026007824 */ /* 0x000fe200078e023c */
[----:B------:R-:W-:Y:S02]  /*4bab0*/  F2FP.F16.E5M2.UNPACK_B R28, R61 ;  /* 0x0000003dff1c723e */ /* 0x000fe400020004ff */
[----:B------:R-:W4:Y:S02]  /*4bac0*/  LDL.LU.64 R52, [R1+0x11a0] ;  /* 0x0011a00001347983 */ /* 0x000f240000300a00 */
[----:B------:R-:W-:-:S02]  /*4bad0*/  F2FP.F16.E5M2.UNPACK_B R31, R0 ;  /* 0x00000000ff1f723e */ /* 0x000fc400020004ff */
        /* <DEDUP_REMOVED lines=8> */
[----:B------:R3:W-:Y:S02]  /*4bb60*/  STL.64 [R1+0x6b8], R58 ;  /* 0x0006b83a01007387 */ /* 0x0007e40000100a00 */
[C---:B---3--:R-:W-:Y:S02]  /*4bb70*/  HMMA.16816.F32 R56, R28.reuse, R34, R40 ;  /* 0x000000221c38723c */ /* 0x048fe40000001828 */
[----:B------:R-:W2:Y:S04]  /*4bb80*/  LDL.LU R40, [R1+0x6c4] ;  /* 0x0006c40001287983 */ /* 0x000ea80000300800 */
[----:B------:R-:W2:Y:S02]  /*4bb90*/  LDL.LU R41, [R1+0x6c0] ;  /* 0x0006c00001297983 */ /* 0x000ea40000300800 */
[C---:B----4-:R-:W-:Y:S11]  /*4bba0*/  HMMA.16816.F32 R12, R28.reuse, R32, R12 ;  /* 0x000000201c0c723c */ /* 0x050ff6000000180c */
[----:B------:R-:W-:Y:S04]  /*4bbb0*/  STL.64 [R1+0x6a0], R56 ;  /* 0x0006a03801007387 */ /* 0x000fe80000100a00 */
[----:B------:R-:W-:Y:S04]  /*4bbc0*/  STL.64 [R1+0x6a8], R58 ;  /* 0x0006a83a01007387 */ /* 0x000fe80000100a00 */
[----:B------:R-:W3:Y:S04]  /*4bbd0*/  LDL.LU R0, [R1+0x6cc] ;  /* 0x0006cc0001007983 */ /* 0x000ee80000300800 */
[----:B------:R-:W3:Y:S04]  /*4bbe0*/  LDL.LU R39, [R1+0x6c8] ;  /* 0x0006c80001277983 */ /* 0x000ee80000300800 */
[----:B------:R-:W4:Y:S04]  /*4bbf0*/  LDL.LU R60, [R1+0x6d4] ;  /* 0x0006d400013c7983 */ /* 0x000f280000300800 */
[----:B------:R-:W4:Y:S04]  /*4bc00*/  LDL.LU R38, [R1+0x6d0] ;  /* 0x0006d00001267983 */ /* 0x000f280000300800 */
[----:B------:R-:W-:Y:S04]  /*4bc10*/  STL.64 [R1+0x690], R12 ;  /* 0x0006900c01007387 */ /* 0x000fe80000100a00 */
[----:B------:R0:W-:Y:S02]  /*4bc20*/  STL.64 [R1+0x698], R14 ;  /* 0x0006980e01007387 */ /* 0x0001e40000100a00 */
[----:B0-----:R-:W-:Y:S02]  /*4bc30*/  HMMA.16816.F32 R12, R28, R26, R8 ;  /* 0x0000001a1c0c723c */ /* 0x001fe40000001808 */
[----:B------:R-:W2:Y:S04]  /*4bc40*/  LDL.LU.64 R8, [R1+0x1170] ;  /* 0x0011700001087983 */ /* 0x000ea80000300a00 */
[----:B------:R-:W2:-:S13]  /*4bc50*/  LDL.LU.64 R10, [R1+0x1178] ;  /* 0x00117800010a7983 */ /* 0x000e9a0000300a00 */
[----:B------:R0:W-:Y:S04]  /*4bc60*/  STL.64 [R1+0x680], R12 ;  /* 0x0006800c01007387 */ /* 0x0001e80000100a00 */
[----:B------:R1:W-:Y:S04]  /*4bc70*/  STL.64 [R1+0x688], R14 ;  /* 0x0006880e01007387 */ /* 0x0003e80000100a00 */
[----:B0-----:R-:W3:Y:S04]  /*4bc80*/  LDL.LU.64 R12, [R1+0x1160] ;  /* 0x00116000010c7983 */ /* 0x001ee80000300a00 */
[----:B-1----:R-:W3:Y:S01]  /*4bc90*/  LDL.LU.64 R14, [R1+0x1168] ;  /* 0x00116800010e7983 */ /* 0x002ee20000300a00 */
[C---:B------:R-:W-:Y:S08]  /*4bca0*/  HMMA.16816.F32 R52, R28.reuse, R24, R52 ;  /* 0x000000181c34723c */ /* 0x040ff00000001834 */
[C---:B------:R-:W-:Y:S08]  /*4bcb0*/  HMMA.16816.F32 R48, R28.reuse, R22, R48 ;  /* 0x000000161c30723c */ /* 0x040ff00000001830 */
[C---:B------:R-:W-:Y:S03]  /*4bcc0*/  HMMA.16816.F32 R44, R28.reuse, R20, R44 ;  /* 0x000000141c2c723c */ /* 0x040fe6000000182c */
[----:B------:R0:W-:Y:S04]  /*4bcd0*/  STL.64 [R1+0x670], R52 ;  /* 0x0006703401007387 */ /* 0x0001e80000100a00 */
[----:B------:R1:W-:Y:S04]  /*4bce0*/  STL.64 [R1+0x678], R54 ;  /* 0x0006783601007387 */ /* 0x0003e80000100a00 */
[----:B------:R-:W4:Y:S04]  /*4bcf0*/  LDL.LU.64 R56, [R1+0x1130] ;  /* 0x0011300001387983 */ /* 0x000f280000300a00 */
[----:B------:R0:W-:Y:S04]  /*4bd00*/  STL.64 [R1+0x660], R48 ;  /* 0x0006603001007387 */ /* 0x0001e80000100a00 */
[----:B------:R0:W-:Y:S04]  /*4bd10*/  STL.64 [R1+0x668], R50 ;  /* 0x0006683201007387 */ /* 0x0001e80000100a00 */
[----:B------:R-:W4:Y:S04]  /*4bd20*/  LDL.LU.64 R58, [R1+0x1138] ;  /* 0x00113800013a7983 */ /* 0x000f280000300a00 */
[----:B------:R1:W-:Y:S04]  /*4bd30*/  STL.64 [R1+0x650], R44 ;  /* 0x0006502c01007387 */ /* 0x0003e80000100a00 */
[----:B------:R1:W-:Y:S04]  /*4bd40*/  STL.64 [R1+0x658], R46 ;  /* 0x0006582e01007387 */ /* 0x0003e80000100a00 */
[----:B0-----:R-:W4:Y:S04]  /*4bd50*/  LDL.LU.64 R52, [R1+0x1120] ;  /* 0x0011200001347983 */ /* 0x001f280000300a00 */
[----:B-1----:R-:W4:Y:S04]  /*4bd60*/  LDL.LU.64 R54, [R1+0x1128] ;  /* 0x0011280001367983 */ /* 0x002f280000300a00 */
[----:B------:R-:W4:Y:S04]  /*4bd70*/  LDL.LU.64 R48, [R1+0x1110] ;  /* 0x0011100001307983 */ /* 0x000f280000300a00 */
[----:B------:R-:W4:Y:S04]  /*4bd80*/  LDL.LU.64 R50, [R1+0x1118] ;  /* 0x0011180001327983 */ /* 0x000f280000300a00 */
[----:B------:R-:W4:Y:S04]  /*4bd90*/  LDL.LU.64 R44, [R1+0x1100] ;  /* 0x00110000012c7983 */ /* 0x000f280000300a00 */
[----:B------:R-:W4:Y:S04]  /*4bda0*/  LDL.LU.64 R46, [R1+0x1108] ;  /* 0x00110800012e7983 */ /* 0x000f280000300a00 */
        /* <DEDUP_REMOVED lines=13> */
[----:B------:R-:W4:Y:S04]  /*4be80*/  LDL.LU.64 R12, [R1+0x5050] ;  /* 0x00505000010c7983 */ /* 0x000f280000300a00 */
[----:B------:R-:W-:Y:S04]  /*4be90*/  STL.64 [R1+0x5038], R18 ;  /* 0x0050381201007387 */ /* 0x000fe80000100a00 */
[----:B------:R0:W-:Y:S04]  /*4bea0*/  STL.64 [R1+0x5030], R16 ;  /* 0x0050301001007387 */ /* 0x0001e80000100a00 */
[----:B0-----:R-:W2:Y:S04]  /*4beb0*/  LDL.LU.64 R16, [R1+0x1150] ;  /* 0x0011500001107983 */ /* 0x001ea80000300a00 */
[----:B------:R-:W2:Y:S04]  /*4bec0*/  LDL.LU.64 R18, [R1+0x1158] ;  /* 0x0011580001127983 */ /* 0x000ea80000300a00 */
[----:B------:R-:W3:Y:S04]  /*4bed0*/  LDL.LU R42, [R1+0x6dc] ;  /* 0x0006dc00012a7983 */ /* 0x000ee80000300800 */
[----:B------:R-:W3:Y:S01]  /*4bee0*/  LDL.LU R43, [R1+0x6d8] ;  /* 0x0006d800012b7983 */ /* 0x000ee20000300800 */
[----:B--2---:R-:W-:-:S15]  /*4bef0*/  HMMA.16816.F32 R16, R28, R14, R16 ;  /* 0x0000000e1c10723c */ /* 0x004fde0000001810 */
[----:B------:R-:W-:-:S04]  /*4bf00*/  NOP ;  /* 0x0000000000007918 */ /* 0x000fc80000000000 */
[----:B------:R-:W-:Y:S04]  /*4bf10*/  STL.64 [R1+0x620], R16 ;  /* 0x0006201001007387 */ /* 0x000fe80000100a00 */
[----:B------:R4:W-:Y:S02]  /*4bf20*/  STL.64 [R1+0x628], R18 ;  /* 0x0006281201007387 */ /* 0x0009e40000100a00 */
[----:B----4-:R-:W-:Y:S02]  /*4bf30*/  HMMA.16816.F32 R16, R28, R12, R20 ;  /* 0x0000000c1c10723c */ /* 0x010fe40000001814 */
[----:B------:R-:W-:Y:S04]  /*4bf40*/  STL.64 [R1+0x5018], R14 ;  /* 0x0050180e01007387 */ /* 0x000fe80000100a00 */
[----:B------:R3:W-:-:S13]  /*4bf50*/  STL.64 [R1+0x5010], R12 ;  /* 0x0050100c01007387 */ /* 0x0007da0000100a00 */
[----:B------:R-:W-:Y:S04]  /*4bf60*/  STL.64 [R1+0x610], R16 ;  /* 0x0006101001007387 */ /* 0x000fe80000100a00 */
[----:B------:R0:W-:Y:S01]  /*4bf70*/  STL.64 [R1+0x618], R18 ;  /* 0x0006181201007387 */ /* 0x0001e20000100a00 */
[C---:B---3--:R-:W-:Y:S08]  /*4bf80*/  HMMA.16816.F32 R12, R28.reuse, R8, R52 ;  /* 0x000000081c0c723c */ /* 0x048ff00000001834 */
[----:B0-----:R-:W-:Y:S01]  /*4bf90*/  HMMA.16816.F32 R16, R28, R10, R56 ;  /* 0x0000000a1c10723c */ /* 0x001fe20000001838 */
[----:B------:R-:W-:-:S15]  /*4bfa0*/  STL.64 [R1+0x4ff8], R10 ;  /* 0x004ff80a01007387 */ /* 0x000fde0000100a00 */
[----:B------:R-:W-:-:S03]  /*4bfb0*/  NOP ;  /* 0x0000000000007918 */ /* 0x000fc60000000000 */
[----:B------:R-:W-:Y:S04]  /*4bfc0*/  STL.64 [R1+0x600], R16 ;  /* 0x0006001001007387 */ /* 0x000fe80000100a00 */
[----:B------:R-:W-:Y:S04]  /*4bfd0*/  STL.64 [R1+0x608], R18 ;  /* 0x0006081201007387 */ /* 0x000fe80000100a00 */
[----:B------:R0:W-:Y:S04]  /*4bfe0*/  STL.64 [R1+0x4ff0], R8 ;  /* 0x004ff00801007387 */ /* 0x0001e80000100a00 */
[----:B------:R-:W-:Y:S04]  /*4bff0*/  STL.64 [R1+0x5f0], R12 ;  /* 0x0005f00c01007387 */ /* 0x000fe80000100a00 */
[----:B------:R1:W-:Y:S01]  /*4c000*/  STL.64 [R1+0x5f8], R14 ;  /* 0x0005f80e01007387 */ /* 0x0003e20000100a00 */
[C---:B0-----:R-:W-:Y:S03]  /*4c010*/  HMMA.16816.F32 R8, R28.reuse, R4, R44 ;  /* 0x000000041c08723c */ /* 0x041fe6000000182c */
[----:B------:R-:W2:Y:S05]  /*4c020*/  LDL.LU.64 R16, [R1+0x900] ;  /* 0x0009000001107983 */ /* 0x000eaa0000300a00 */
[----:B-1----:R-:W-:-:S15]  /*4c030*/  HMMA.16816.F32 R12, R28, R6, R48 ;  /* 0x000000061c0c723c */ /* 0x002fde0000001830 */
[----:B------:R-:W-:-:S04]  /*4c040*/  NOP ;  /* 0x0000000000007918 */ /* 0x000fc80000000000 */
[----:B------:R-:W-:Y:S04]  /*4c050*/  STL.64 [R1+0x5e0], R12 ;  /* 0x0005e00c01007387 */ /* 0x000fe80000100a00 */
[----:B------:R-:W-:Y:S04]  /*4c060*/  STL.64 [R1+0x5e8], R14 ;  /* 0x0005e80e01007387 */ /* 0x000fe80000100a00 */
[----:B------:R-:W2:Y:S04]  /*4c070*/  LDL.LU.64 R18, [R1+0x908] ;  /* 0x0009080001127983 */ /* 0x000ea80000300a00 */
[----:B------:R0:W-:Y:S04]  /*4c080*/  STL.64 [R1+0x5d0], R8 ;  /* 0x0005d00801007387 */ /* 0x0001e80000100a00 */
[----:B------:R1:W-:Y:S04]  /*4c090*/  STL.64 [R1+0x5d8], R10 ;  /* 0x0005d80a01007387 */ /* 0x0003e80000100a00 */
[----:B------:R-:W-:Y:S04]  /*4c0a0*/  STL.64 [R1+0x5008], R6 ;  /* 0x0050080601007387 */ /* 0x000fe80000100a00 */
[----:B------:R3:W-:Y:S04]  /*4c0b0*/  STL.64 [R1+0x5000], R4 ;  /* 0x0050000401007387 */ /* 0x0007e80000100a00 */
[----:B0-----:R-:W4:Y:S04]  /*4c0c0*/  LDL.LU.64 R8, [R1+0x800] ;  /* 0x0008000001087983 */ /* 0x001f280000300a00 */
[----:B-1----:R-:W4:Y:S04]  /*4c0d0*/  LDL.LU.64 R10, [R1+0x808] ;  /* 0x00080800010a7983 */ /* 0x002f280000300a00 */
[----:B---3--:R-:W3:Y:S04]  /*4c0e0*/  LDL.LU.64 R4, [R1+0x10f0] ;  /* 0x0010f00001047983 */ /* 0x008ee80000300a00 */
[----:B------:R-:W3:Y:S04]  /*4c0f0*/  LDL.LU.64 R6, [R1+0x10f8] ;  /* 0x0010f80001067983 */ /* 0x000ee80000300a00 */
[----:B------:R-:W3:Y:S04]  /*4c100*/  LDL.LU R44, [R1+0x7d4] ;  /* 0x0007d400012c7983 */ /* 0x000ee80000300800 */
[----:B------:R-:W3:Y:S04]  /*4c110*/  LDL.LU R45, [R1+0x7d0] ;  /* 0x0007d000012d7983 */ /* 0x000ee80000300800 */
[----:B------:R-:W3:Y:S04]  /*4c120*/  LDL.LU R46, [R1+0x7dc] ;  /* 0x0007dc00012e7983 */ /* 0x000ee80000300800 */
[----:B------:R-:W3:Y:S01]  /*4c130*/  LDL.LU R47, [R1+0x7d8] ;  /* 0x0007d800012f7983 */ /* 0x000ee20000300800 */
[----:B------:R-:W-:-:S02]  /*4c140*/  IMAD R61, R41, 0x100, R40 ;  /* 0x00000100293d7824 */ /* 0x000fc400078e0228 */
[----:B------:R-:W-:Y:S02]  /*4c150*/  IMAD R14, R39, 0x100, R0 ;  /* 0x00000100270e7824 */ /* 0x000fe400078e0200 */
[----:B------:R-:W-:Y:S02]  /*4c160*/  IMAD R13, R38, 0x100, R60 ;  /* 0x00000100260d7824 */ /* 0x000fe400078e023c */
[----:B------:R-:W-:Y:S01]  /*4c170*/  IMAD R12, R43, 0x100, R42 ;  /* 0x000001002b0c7824 */ /* 0x000fe200078e022a */
[----:B--2---:R-:W-:Y:S01]  /*4c180*/  HMMA.16816.F32 R16, R28, R2, R16 ;  /* 0x000000021c10723c */ /* 0x004fe20000001810 */
[----:B------:R-:W-:Y:S02]  /*4c190*/  F2FP.F16.E5M2.UNPACK_B R28, R61 ;  /* 0x0000003dff1c723e */ /* 0x000fe400020004ff */
[----:B------:R-:W-:Y:S02]  /*4c1a0*/  F2FP.F16.E5M2.UNPACK_B R29, R14 ;  /* 0x0000000eff1d723e */ /* 0x000fe400020004ff */
[----:B------:R-:W-:-:S02]  /*4c1b0*/  F2FP.F16.E5M2.UNPACK_B R30, R13 ;  /* 0x0000000dff1e723e */ /* 0x000fc400020004ff */
[----:B------:R-:W-:-:S07]  /*4c1c0*/  F2FP.F16.E5M2.UNPACK_B R31, R12 ;  /* 0x0000000cff1f723e */ /* 0x000fce00020004ff */
[C---:B----4-:R-:W-:Y:S01]  /*4c1d0*/  HMMA.16816.F32 R8, R28.reuse, R36, R8 ;  /* 0x000000241c08723c */ /* 0x050fe20000001808 */
[----:B---3--:R-:W-:Y:S04]  /*4c1e0*/  STL.64 [R1+0x5028], R46 ;  /* 0x0050282e01007387 */ /* 0x008fe80000100a00 */
[----:B------:R-:W-:Y:S04]  /*4c1f0*/  STL.64 [R1+0x5020], R44 ;  /* 0x0050202c01007387 */ /* 0x000fe80000100a00 */
[----:B------:R-:W2:Y:S04]  /*4c200*/  LDL.LU R0, [R1+0x7e4] ;  /* 0x0007e40001007983 */ /* 0x000ea80000300800 */
[----:B------:R-:W2:Y:S04]  /*4c210*/  LDL.LU R39, [R1+0x7e0] ;  /* 0x0007e00001277983 */ /* 0x000ea80000300800 */
[----:B------:R-:W3:Y:S04]  /*4c220*/  LDL.LU R60, [R1+0x7ec] ;  /* 0x0007ec00013c7983 */ /* 0x000ee80000300800 */
[----:B------:R-:W3:Y:S04]  /*4c230*/  LDL.LU R38, [R1+0x7e8] ;  /* 0x0007e80001267983 */ /* 0x000ee80000300800 */
[----:B------:R0:W-:Y:S04]  /*4c240*/  STL.64 [R1+0x4c0], R16 ;  /* 0x0004c01001007387 */ /* 0x0001e80000100a00 */
[----:B------:R1:W-:Y:S04]  /*4c250*/  STL.64 [R1+0x4c8], R18 ;  /* 0x0004c81201007387 */ /* 0x0003e80000100a00 */
[----:B------:R-:W4:Y:S04]  /*4c260*/  LDL.LU.64 R52, [R1+0x10e0] ;  /* 0x0010e00001347983 */ /* 0x000f280000300a00 */
[----:B------:R-:W4:Y:S04]  /*4c270*/  LDL.LU.64 R54, [R1+0x10e8] ;  /* 0x0010e80001367983 */ /* 0x000f280000300a00 */
[----:B------:R-:W-:Y:S04]  /*4c280*/  STL.64 [R1+0x7b0], R8 ;  /* 0x0007b00801007387 */ /* 0x000fe80000100a00 */
[----:B------:R-:W-:Y:S04]  /*4c290*/  STL.64 [R1+0x7b8], R10 ;  /* 0x0007b80a01007387 */ /* 0x000fe80000100a00 */
[----:B------:R-:W2:Y:S04]  /*4c2a0*/  LDL.LU.64 R48, [R1+0x10d0] ;  /* 0x0010d00001307983 */ /* 0x000ea80000300a00 */
[----:B------:R-:W2:Y:S04]  /*4c2b0*/  LDL.LU.64 R50, [R1+0x10d8] ;  /* 0x0010d80001327983 */ /* 0x000ea80000300a00 */
[----:B------:R-:W3:Y:S04]  /*4c2c0*/  LDL.LU.64 R20, [R1+0x10c0] ;  /* 0x0010c00001147983 */ /* 0x000ee80000300a00 */
[----:B------:R-:W3:Y:S01]  /*4c2d0*/  LDL.LU.64 R22, [R1+0x10c8] ;  /* 0x0010c80001167983 */ /* 0x000ee20000300a00 */
[----:B------:R-:W-:-:S15]  /*4c2e0*/  HMMA.16816.F32 R4, R28, R34, R4 ;  /* 0x000000221c04723c */ /* 0x000fde0000001804 */
[----:B------:R-:W-:-:S04]  /*4c2f0*/  NOP ;  /* 0x0000000000007918 */ /* 0x000fc80000000000 */
[----:B------:R1:W-:Y:S04]  /*4c300*/  STL.64 [R1+0x7a0], R4 ;  /* 0x0007a00401007387 */ /* 0x0003e80000100a00 */
[----:B------:R1:W-:Y:S04]  /*4c310*/  STL.64 [R1+0x7a8], R6 ;  /* 0x0007a80601007387 */ /* 0x0003e80000100a00 */
[----:B0-----:R-:W3:Y:S04]  /*4c320*/  LDL.LU.64 R16, [R1+0x10b0] ;  /* 0x0010b00001107983 */ /* 0x001ee80000300a00 */
[----:B-1----:R-:W3:Y:S04]  /*4c330*/  LDL.LU.64 R18, [R1+0x10b8] ;  /* 0x0010b80001127983 */ /* 0x002ee80000300a00 */
        /* <DEDUP_REMOVED lines=12> */
[C---:B--2---:R-:W-:Y:S08]  /*4c400*/  HMMA.16816.F32 R48, R28.reuse, R26, R48 ;  /* 0x0000001a1c30723c */ /* 0x044ff00000001830 */
[C---:B---3--:R-:W-:Y:S03]  /*4c410*/  HMMA.16816.F32 R20, R28.reuse, R24, R20 ;  /* 0x000000181c14723c */ /* 0x048fe60000001814 */
[----:B------:R0:W-:Y:S04]  /*4c420*/  STL.64 [R1+0x790], R52 ;  /* 0x0007903401007387 */ /* 0x0001e80000100a00 */
[----:B------:R1:W-:Y:S04]  /*4c430*/  STL.64 [R1+0x798], R54 ;  /* 0x0007983601007387 */ /* 0x0003e80000100a00 */
[----:B------:R-:W2:Y:S04]  /*4c440*/  LDL.LU.64 R58, [R1+0x1048] ;  /* 0x00104800013a7983 */ /* 0x000ea80000300a00 */
[----:B------:R3:W-:Y:S04]  /*4c450*/  STL.64 [R1+0x780], R48 ;  /* 0x0007803001007387 */ /* 0x0007e80000100a00 */
[----:B------:R4:W-:Y:S04]  /*4c460*/  STL.64 [R1+0x788], R50 ;  /* 0x0007883201007387 */ /* 0x0009e80000100a00 */
[----:B0-----:R-:W2:Y:S04]  /*4c470*/  LDL.LU.64 R52, [R1+0x1030] ;  /* 0x0010300001347983 */ /* 0x001ea80000300a00 */
[----:B-1----:R-:W2:Y:S04]  /*4c480*/  LDL.LU.64 R54, [R1+0x1038] ;  /* 0x0010380001367983 */ /* 0x002ea80000300a00 */
[----:B---3--:R-:W3:Y:S04]  /*4c490*/  LDL.LU.64 R48, [R1+0x1020] ;  /* 0x0010200001307983 */ /* 0x008ee80000300a00 */
[----:B----4-:R-:W3:Y:S04]  /*4c4a0*/  LDL.LU.64 R50, [R1+0x1028] ;  /* 0x0010280001327983 */ /* 0x010ee80000300a00 */
[----:B------:R-:W-:Y:S04]  /*4c4b0*/  STL.64 [R1+0x770], R20 ;  /* 0x0007701401007387 */ /* 0x000fe80000100a00 */
[----:B------:R0:W-:Y:S04]  /*4c4c0*/  STL.64 [R1+0x778], R22 ;  /* 0x0007781601007387 */ /* 0x0001e80000100a00 */
[----:B0-----:R-:W4:Y:S04]  /*4c4d0*/  LDL.LU.64 R22, [R1+0x5048] ;  /* 0x0050480001167983 */ /* 0x001f280000300a00 */
[----:B------:R-:W2:Y:S01]  /*4c4e0*/  LDL.LU.64 R20, [R1+0x5040] ;  /* 0x0050400001147983 */ /* 0x000ea20000300a00 */
[----:B----4-:R-:W-:-:S15]  /*4c4f0*/  HMMA.16816.F32 R16, R28, R22, R16 ;  /* 0x000000161c10723c */ /* 0x010fde0000001810 */
[----:B------:R-:W-:-:S04]  /*4c500*/  NOP ;  /* 0x0000000000007918 */ /* 0x000fc80000000000 */
[----:B------:R-:W-:Y:S04]  /*4c510*/  STL.64 [R1+0x760], R16 ;  /* 0x0007601001007387 */ /* 0x000fe80000100a00 */
[----:B------:R0:W-:Y:S04]  /*4c520*/  STL.64 [R1+0x768], R18 ;  /* 0x0007681201007387 */ /* 0x0001e80000100a00 */
[----:B0-----:R-:W4:Y:S04]  /*4c530*/  LDL.LU.64 R18, [R1+0x5038] ;  /* 0x0050380001127983 */ /* 0x001f280000300a00 */
[----:B------:R-:W3:Y:S01]  /*4c540*/  LDL.LU.64 R16, [R1+0x5030] ;  /* 0x0050300001107983 */ /* 0x000ee20000300a00 */
[----:B--2---:R-:W-:-:S15]  /*4c550*/  HMMA.16816.F32 R40, R28, R20, R40 ;  /* 0x000000141c28723c */ /* 0x004fde0000001828 */
[----:B------:R-:W-:-:S04]  /*4c560*/  NOP ;  /* 0x0000000000007918 */ /* 0x000fc80000000000 */
[----:B------:R0:W-:Y:S04]  /*4c570*/  STL.64 [R1+0x750], R40 ;  /* 0x0007502801007387 */ /* 0x0001e80000100a00 */
[----:B------:R1:W-:Y:S04]  /*4c580*/  STL.64 [R1+0x758], R42 ;  /* 0x0007582a01007387 */ /* 0x0003e80000100a00 */
[----:B0-----:R-:W2:Y:S04]  /*4c590*/  LDL.LU.64 R40, [R1+0x7f0] ;  /* 0x0007f00001287983 */ /* 0x001ea80000300a00 */
[----:B-1----:R-:W2:Y:S01]  /*4c5a0*/  LDL.LU.64 R42, [R1+0x7f8] ;  /* 0x0007f800012a7983 */ /* 0x002ea20000300a00 */
[C---:B----4-:R-:W-:Y:S08]  /*4c5b0*/  HMMA.16816.F32 R44, R28.reuse, R18, R44 ;  /* 0x000000121c2c723c */ /* 0x050ff0000000182c */
[C---:B---3--:R-:W-:Y:S11]  /*4c5c0*/  HMMA.16816.F32 R12, R28.reuse, R16, R12 ;  /* 0x000000101c0c723c */ /* 0x048ff6000000180c */
[----:B------:R-:W-:Y:S04]  /*4c5d0*/  STL.64 [R1+0x740], R44 ;  /* 0x0007402c01007387 */ /* 0x000fe80000100a00 */
[----:B------:R0:W-:Y:S04]  /*4c5e0*/  STL.64 [R1+0x748], R46 ;  /* 0x0007482e01007387 */ /* 0x0001e80000100a00 */
[----:B0-----:R-:W3:Y:S04]  /*4c5f0*/  LDL.LU.64 R46, [R1+0x5028] ;  /* 0x00502800012e7983 */ /* 0x001ee80000300a00 */
[----:B------:R-:W4:Y:S04]  /*4c600*/  LDL.LU.64 R44, [R1+0x5020] ;  /* 0x00502000012c7983 */ /* 0x000f280000300a00 */
        /* <DEDUP_REMOVED lines=13> */
[----:B------:R-:W2:Y:S04]  /*4c6e0*/  LDL.LU.64 R8, [R1+0x4ff0] ;  /* 0x004ff00001087983 */ /* 0x000ea80000300a00 */
[----:B------:R-:W-:Y:S04]  /*4c6f0*/  STL.64 [R1+0x4fd8], R14 ;  /* 0x004fd80e01007387 */ /* 0x000fe80000100a00 */
[----:B------:R0:W-:Y:S04]  /*4c700*/  STL.64 [R1+0x4fd0], R12 ;  /* 0x004fd00c01007387 */ /* 0x0001e80000100a00 */
[----:B0-----:R-:W2:Y:S04]  /*4c710*/  LDL.LU.64 R12, [R1+0x1050] ;  /* 0x00105000010c7983 */ /* 0x001ea80000300a00 */
[----:B------:R-:W2:Y:S01]  /*4c720*/  LDL.LU.64 R14, [R1+0x1058] ;  /* 0x00105800010e7983 */ /* 0x000ea20000300a00 */
[----:B----4-:R-:W-:Y:S01]  /*4c730*/  IMAD R61, R45, 0x100, R44 ;  /* 0x000001002d3d7824 */ /* 0x010fe200078e022c */
[----:B--2---:R-:W-:-:S15]  /*4c740*/  HMMA.16816.F32 R12, R28, R10, R12 ;  /* 0x0000000a1c0c723c */ /* 0x004fde000000180c */
[----:B------:R-:W-:-:S04]  /*4c750*/  NOP ;  /* 0x0000000000007918 */ /* 0x000fc80000000000 */
[----:B------:R-:W-:Y:S04]  /*4c760*/  STL.64 [R1+0x700], R12 ;  /* 0x0007000c01007387 */ /* 0x000fe80000100a00 */
[----:B------:R0:W-:Y:S02]  /*4c770*/  STL.64 [R1+0x708], R14 ;  /* 0x0007080e01007387 */ /* 0x0001e40000100a00 */
[C---:B0-----:R-:W-:Y:S02]  /*4c780*/  HMMA.16816.F32 R12, R28.reuse, R8, R56 ;  /* 0x000000081c0c723c */ /* 0x041fe40000001838 */
[----:B------:R-:W-:Y:S04]  /*4c790*/  STL.64 [R1+0x4fe8], R10 ;  /* 0x004fe80a01007387 */ /* 0x000fe80000100a00 */
[----:B------:R0:W-:Y:S02]  /*4c7a0*/  STL.64 [R1+0x4fe0], R8 ;  /* 0x004fe00801007387 */ /* 0x0001e40000100a00 */
[C---:B0-----:R-:W-:Y:S11]  /*4c7b0*/  HMMA.16816.F32 R8, R28.reuse, R6, R52 ;  /* 0x000000061c08723c */ /* 0x041ff60000001834 */
[----:B------:R-:W-:Y:S04]  /*4c7c0*/  STL.64 [R1+0x6f0], R12 ;  /* 0x0006f00c01007387 */ /* 0x000fe80000100a00 */
[----:B------:R3:W-:Y:S02]  /*4c7d0*/  STL.64 [R1+0x6f8], R14 ;  /* 0x0006f80e01007387 */ /* 0x0007e40000100a00 */
[----:B---3--:R-:W-:Y:S02]  /*4c7e0*/  HMMA.16816.F32 R12, R28, R4, R48 ;  /* 0x000000041c0c723c */ /* 0x008fe40000001830 */
[----:B------:R-:W-:Y:S04]  /*4c7f0*/  STL.64 [R1+0x6e0], R8 ;  /* 0x0006e00801007387 */ /* 0x000fe80000100a00 */
[----:B------:R-:W-:-:S13]  /*4c800*/  STL.64 [R1+0x6e8], R10 ;  /* 0x0006e80a01007387 */ /* 0x000fda0000100a00 */
[----:B------:R-:W-:Y:S04]  /*4c810*/  STL.64 [R1+0x6d0], R12 ;  /* 0x0006d00c01007387 */ /* 0x000fe80000100a00 */
[----:B------:R0:W-:Y:S04]  /*4c820*/  STL.64 [R1+0x6d8], R14 ;  /* 0x0006d80e01007387 */ /* 0x0001e80000100a00 */
[----:B------:R-:W2:Y:S04]  /*4c830*/  LDL.LU.64 R56, [R1+0x1010] ;  /* 0x0010100001387983 */ /* 0x000ea80000300a00 */
[----:B------:R-:W2:Y:S01]  /*4c840*/  LDL.LU.64 R58, [R1+0x1018] ;  /* 0x00101800013a7983 */ /* 0x000ea20000300a00 */
[----:B0-----:R-:W-:-:S15]  /*4c850*/  HMMA.16816.F32 R12, R28, R2, R40 ;  /* 0x000000021c0c723c */ /* 0x001fde0000001828 */
[----:B------:R-:W-:-:S04]  /*4c860*/  NOP ;  /* 0x0000000000007918 */ /* 0x000fc80000000000 */
[----:B------:R0:W-:Y:S04]  /*4c870*/  STL.64 [R1+0x5c0], R12 ;  /* 0x0005c00c01007387 */ /* 0x0001e80000100a00 */
[----:B------:R1:W-:Y:S04]  /*4c880*/  STL.64 [R1+0x5c8], R14 ;  /* 0x0005c80e01007387 */ /* 0x0003e80000100a00 */
[----:B------:R-:W3:Y:S04]  /*4c890*/  LDL.LU.64 R52, [R1+0x1000] ;  /* 0x0010000001347983 */ /* 0x000ee80000300a00 */
[----:B------:R-:W3:Y:S01]  /*4c8a0*/  LDL.LU.64 R54, [R1+0x1008] ;  /* 0x0010080001367983 */ /* 0x000ee20000300a00 */
[----:B------:R-:W-:-:S03]  /*4c8b0*/  IMAD R9, R47, 0x100, R46 ;  /* 0x000001002f097824 */ /* 0x000fc600078e022e */
[----:B------:R-:W4:Y:S04]  /*4c8c0*/  LDL.LU.64 R48, [R1+0xff0] ;  /* 0x000ff00001307983 */ /* 0x000f280000300a00 */
[----:B------:R-:W4:Y:S04]  /*4c8d0*/  LDL.LU.64 R50, [R1+0xff8] ;  /* 0x000ff80001327983 */ /* 0x000f280000300a00 */
[----:B------:R-:W4:Y:S04]  /*4c8e0*/  LDL.LU.64 R44, [R1+0xfe0] ;  /* 0x000fe000012c7983 */ /* 0x000f280000300a00 */
[----:B------:R-:W4:Y:S04]  /*4c8f0*/  LDL.LU.64 R46, [R1+0xfe8] ;  /* 0x000fe800012e7983 */ /* 0x000f280000300a00 */
        /* <DEDUP_REMOVED lines=9> */
[----:B------:R-:W4:Y:S02]  /*4c990*/  LDL.LU R40, [R1+0x1764] ;  /* 0x0017640001287983 */ /* 0x000f240000300800 */
[----:B------:R-:W-:-:S02]  /*4c9a0*/  F2FP.F16.E5M2.UNPACK_B R31, R0 ;  /* 0x00000000ff1f723e */ /* 0x000fc400020004ff */
[----:B------:R-:W4:Y:S04]  /*4c9b0*/  LDL.LU R41, [R1+0x1760] ;  /* 0x0017600001297983 */ /* 0x000f280000300800 */
[----:B------:R-:W4:Y:S04]  /*4c9c0*/  LDL.LU R42, [R1+0x176c] ;  /* 0x00176c00012a7983 */ /* 0x000f280000300800 */
[----:B------:R-:W4:Y:S04]  /*4c9d0*/  LDL.LU R43, [R1+0x1768] ;  /* 0x00176800012b7983 */ /* 0x000f280000300800 */
[----:B------:R-:W4:Y:S04]  /*4c9e0*/  LDL.LU R0, [R1+0x1774] ;  /* 0x0017740001007983 */ /* 0x000f280000300800 */
[----:B------:R-:W4:Y:S04]  /*4c9f0*/  LDL.LU R39, [R1+0x1770] ;  /* 0x0017700001277983 */ /* 0x000f280000300800 */
[----:B------:R-:W4:Y:S04]  /*4ca00*/  LDL.LU R60, [R1+0x177c] ;  /* 0x00177c00013c7983 */ /* 0x000f280000300800 */
[----:B------:R-:W4:Y:S01]  /*4ca10*/  LDL.LU R38, [R1+0x1778] ;  /* 0x0017780001267983 */ /* 0x000f220000300800 */
[----:B--2---:R-:W-:-:S15]  /*4ca20*/  HMMA.16816.F32 R56, R28, R36, R56 ;  /* 0x000000241c38723c */ /* 0x004fde0000001838 */
[----:B------:R-:W-:-:S04]  /*4ca30*/  NOP ;  /* 0x0000000000007918 */ /* 0x000fc80000000000 */
[----:B------:R-:W-:Y:S01]  /*4ca40*/  STL.64 [R1+0x8b0], R56 ;  /* 0x0008b03801007387 */ /* 0x000fe20000100a00 */
[C---:B---3--:R-:W-:Y:S03]  /*4ca50*/  HMMA.16816.F32 R52, R28.reuse, R34, R52 ;  /* 0x000000221c34723c */ /* 0x048fe60000001834 */
[----:B------:R-:W-:Y:S04]  /*4ca60*/  STL.64 [R1+0x8b8], R58 ;  /* 0x0008b83a01007387 */ /* 0x000fe80000100a00 */
[----:B------:R-:W-:Y:S01]  /*4ca70*/  STL.64 [R1+0x4fc8], R34 ;  /* 0x004fc82201007387 */ /* 0x000fe20000100a00 */
[C---:B----4-:R-:W-:Y:S11]  /*4ca80*/  HMMA.16816.F32 R48, R28.reuse, R32, R48 ;  /* 0x000000201c30723c */ /* 0x050ff60000001830 */
[----:B------:R-:W-:Y:S04]  /*4ca90*/  STL.64 [R1+0x8a0], R52 ;  /* 0x0008a03401007387 */ /* 0x000fe80000100a00 */
[----:B------:R-:W-:Y:S04]  /*4caa0*/  STL.64 [R1+0x8a8], R54 ;  /* 0x0008a83601007387 */ /* 0x000fe80000100a00 */
[----:B------:R0:W-:Y:S01]  /*4cab0*/  STL.64 [R1+0x4fc0], R32 ;  /* 0x004fc02001007387 */ /* 0x0001e20000100a00 */
[C---:B------:R-:W-:Y:S08]  /*4cac0*/  HMMA.16816.F32 R12, R28.reuse, R24, R12 ;  /* 0x000000181c0c723c */ /* 0x040ff0000000180c */
[C---:B0-----:R-:W-:Y:S01]  /*4cad0*/  HMMA.16816.F32 R32, R28.reuse, R26, R44 ;  /* 0x0000001a1c20723c */ /* 0x041fe2000000182c */
[----:B------:R-:W-:Y:S04]  /*4cae0*/  STL.64 [R1+0x890], R48 ;  /* 0x0008903001007387 */ /* 0x000fe80000100a00 */
[----:B------:R-:W-:Y:S04]  /*4caf0*/  STL.64 [R1+0x898], R50 ;  /* 0x0008983201007387 */ /* 0x000fe80000100a00 */
[----:B------:R-:W-:Y:S10]  /*4cb00*/  STL.64 [R1+0x4fb8], R26 ;  /* 0x004fb81a01007387 */ /* 0x000ff40000100a00 */
[----:B------:R-:W-:Y:S04]  /*4cb10*/  STL.64 [R1+0x880], R32 ;  /* 0x0008802001007387 */ /* 0x000fe80000100a00 */
[----:B------:R-:W-:Y:S04]  /*4cb20*/  STL.64 [R1+0x888], R34 ;  /* 0x0008882201007387 */ /* 0x000fe80000100a00 */
[----:B------:R0:W-:Y:S04]  /*4cb30*/  STL.64 [R1+0x4fb0], R24 ;  /* 0x004fb01801007387 */ /* 0x0001e80000100a00 */
[----:B------:R-:W-:Y:S04]  /*4cb40*/  STL.64 [R1+0x870], R12 ;  /* 0x0008700c01007387 */ /* 0x000fe80000100a00 */
[----:B------:R1:W-:Y:S04]  /*4cb50*/  STL.64 [R1+0x878], R14 ;  /* 0x0008780e01007387 */ /* 0x0003e80000100a00 */
[----:B0-----:R-:W2:Y:S04]  /*4cb60*/  LDL.LU.64 R24, [R1+0xf90] ;  /* 0x000f900001187983 */ /* 0x001ea80000300a00 */
[----:B------:R-:W2:Y:S01]  /*4cb70*/  LDL.LU.64 R26, [R1+0xf98] ;  /* 0x000f9800011a7983 */ /* 0x000ea20000300a00 */
[----:B-1----:R-:W-:Y:S03]  /*4cb80*/  HMMA.16816.F32 R12, R28, R22, R8 ;  /* 0x000000161c0c723c */ /* 0x002fe60000001808 */
[----:B------:R-:W3:Y:S04]  /*4cb90*/  LDL.LU.64 R8, [R1+0xf80] ;  /* 0x000f800001087983 */ /* 0x000ee80000300a00 */
[----:B------:R-:W3:-:S12]  /*4cba0*/  LDL.LU.64 R10, [R1+0xf88] ;  /* 0x000f8800010a7983 */ /* 0x000ed80000300a00 */
        /* <DEDUP_REMOVED lines=19> */
[----:B-1----:R-:W2:Y:S01]  /*4cce0*/  LDL.LU.64 R26, [R1+0x8d8] ;  /* 0x0008d800011a7983 */ /* 0x002ea20000300a00 */
[C---:B----4-:R-:W-:Y:S03]  /*4ccf0*/  HMMA.16816.F32 R12, R28.reuse, R16, R12 ;  /* 0x000000101c0c723c */ /* 0x050fe6000000180c */
[----:B------:R-:W-:Y:S04]  /*4cd00*/  STL.64 [R1+0x4fa8], R22 ;  /* 0x004fa81601007387 */ /* 0x000fe80000100a00 */
[----:B------:R0:W-:Y:S04]  /*4cd10*/  STL.64 [R1+0x4fa0], R20 ;  /* 0x004fa01401007387 */ /* 0x0001e80000100a00 */
[----:B0-----:R-:W3:Y:S04]  /*4cd20*/  LDL.LU.64 R20, [R1+0xf60] ;  /* 0x000f600001147983 */ /* 0x001ee80000300a00 */
[----:B------:R-:W3:Y:S04]  /*4cd30*/  LDL.LU.64 R22, [R1+0xf68] ;  /* 0x000f680001167983 */ /* 0x000ee80000300a00 */
[----:B------:R-:W-:Y:S04]  /*4cd40*/  STL.64 [R1+0x840], R8 ;  /* 0x0008400801007387 */ /* 0x000fe80000100a00 */
[----:B------:R0:W-:Y:S04]  /*4cd50*/  STL.64 [R1+0x848], R10 ;  /* 0x0008480a01007387 */ /* 0x0001e80000100a00 */
[----:B0-----:R-:W4:Y:S04]  /*4cd60*/  LDL.LU.64 R10, [R1+0x4fe8] ;  /* 0x004fe800010a7983 */ /* 0x001f280000300a00 */
[----:B------:R-:W2:Y:S04]  /*4cd70*/  LDL.LU.64 R8, [R1+0x4fe0] ;  /* 0x004fe00001087983 */ /* 0x000ea80000300a00 */
[----:B------:R-:W-:Y:S04]  /*4cd80*/  STL.64 [R1+0x830], R12 ;  /* 0x0008300c01007387 */ /* 0x000fe80000100a00 */
[----:B------:R0:W-:Y:S04]  /*4cd90*/  STL.64 [R1+0x838], R14 ;  /* 0x0008380e01007387 */ /* 0x0001e80000100a00 */
[----:B0-----:R-:W3:Y:S04]  /*4cda0*/  LDL.LU.64 R14, [R1+0x4fd8] ;  /* 0x004fd800010e7983 */ /* 0x001ee80000300a00 */
[----:B------:R-:W2:Y:S04]  /*4cdb0*/  LDL.LU.64 R12, [R1+0x4fd0] ;  /* 0x004fd000010c7983 */ /* 0x000ea80000300a00 */
[----:B------:R-:W-:Y:S04]  /*4cdc0*/  STL.64 [R1+0x4f98], R18 ;  /* 0x004f981201007387 */ /* 0x000fe80000100a00 */
[----:B------:R3:W-:Y:S02]  /*4cdd0*/  STL.64 [R1+0x4f90], R16 ;  /* 0x004f901001007387 */ /* 0x0007e40000100a00 */
[C---:B---3--:R-:W-:Y:S08]  /*4cde0*/  HMMA.16816.F32 R16, R28.reuse, R14, R20 ;  /* 0x0000000e1c10723c */ /* 0x048ff00000001814 */
[C---:B--2---:R-:W-:Y:S08]  /*4cdf0*/  HMMA.16816.F32 R56, R28.reuse, R12, R56 ;  /* 0x0000000c1c38723c */ /* 0x044ff00000001838 */
[C---:B----4-:R-:W-:Y:S03]  /*4ce00*/  HMMA.16816.F32 R20, R28.reuse, R10, R52 ;  /* 0x0000000a1c14723c */ /* 0x050fe60000001834 */
[----:B------:R-:W-:Y:S04]  /*4ce10*/  STL.64 [R1+0x820], R16 ;  /* 0x0008201001007387 */ /* 0x000fe80000100a00 */
[----:B------:R0:W-:Y:S02]  /*4ce20*/  STL.64 [R1+0x828], R18 ;  /* 0x0008281201007387 */ /* 0x0001e40000100a00 */
[C---:B0-----:R-:W-:Y:S02]  /*4ce30*/  HMMA.16816.F32 R16, R28.reuse, R8, R48 ;  /* 0x000000081c10723c */ /* 0x041fe40000001830 */
[----:B------:R-:W-:Y:S04]  /*4ce40*/  STL.64 [R1+0x810], R56 ;  /* 0x0008103801007387 */ /* 0x000fe80000100a00 */
[----:B------:R-:W-:Y:S04]  /*4ce50*/  STL.64 [R1+0x818], R58 ;  /* 0x0008183a01007387 */ /* 0x000fe80000100a00 */
[----:B------:R-:W-:Y:S04]  /*4ce60*/  STL.64 [R1+0x4f88], R10 ;  /* 0x004f880a01007387 */ /* 0x000fe80000100a00 */
[----:B------:R-:W-:Y:S04]  /*4ce70*/  STL.64 [R1+0x800], R20 ;  /* 0x0008001401007387 */ /* 0x000fe80000100a00 */
[----:B------:R-:W-:Y:S04]  /*4ce80*/  STL.64 [R1+0x808], R22 ;  /* 0x0008081601007387 */ /* 0x000fe80000100a00 */
[----:B------:R0:W-:Y:S04]  /*4ce90*/  STL.64 [R1+0x4f80], R8 ;  /* 0x004f800801007387 */ /* 0x0001e80000100a00 */
[----:B------:R-:W-:Y:S04]  /*4cea0*/  STL.64 [R1+0x7f0], R16 ;  /* 0x0007f01001007387 */ /* 0x000fe80000100a00 */
[----:B------:R1:W-:Y:S01]  /*4ceb0*/  STL.64 [R1+0x7f8], R18 ;  /* 0x0007f81201007387 */ /* 0x0003e20000100a00 */
[C---:B0-----:R-:W-:Y:S08]  /*4cec0*/  HMMA.16816.F32 R8, R28.reuse, R6, R44 ;  /* 0x000000061c08723c */ /* 0x041ff0000000182c */
[C---:B-1----:R-:W-:Y:S11]  /*4ced0*/  HMMA.16816.F32 R16, R28.reuse, R4, R32 ;  /* 0x000000041c10723c */ /* 0x042ff60000001820 */
[----:B------:R-:W-:Y:S04]  /*4cee0*/  STL.64 [R1+0x7e0], R8 ;  /* 0x0007e00801007387 */ /* 0x000fe80000100a00 */
[----:B------:R-:W-:Y:S04]  /*4cef0*/  STL.64 [R1+0x7e8], R10 ;  /* 0x0007e80a01007387 */ /* 0x000fe80000100a00 */
[----:B------:R-:W-:Y:S04]  /*4cf00*/  STL.64 [R1+0x7d0], R16 ;  /* 0x0007d01001007387 */ /* 0x000fe80000100a00 */
[----:B------:R0:W-:Y:S04]  /*4cf10*/  STL.64 [R1+0x7d8], R18 ;  /* 0x0007d81201007387 */ /* 0x0001e80000100a00 */
[----:B------:R-:W2:Y:S04]  /*4cf20*/  LDL.LU.64 R32, [R1+0x9b0] ;  /* 0x0009b00001207983 */ /* 0x000ea80000300a00 */
[----:B------:R-:W2:Y:S01]  /*4cf30*/  LDL.LU.64 R34, [R1+0x9b8] ;  /* 0x0009b80001227983 */ /* 0x000ea20000300a00 */
[----:B0-----:R-:W-:Y:S01]  /*4cf40*/  HMMA.16816.F32 R16, R28, R2, R24 ;  /* 0x000000021c10723c */ /* 0x001fe20000001818 */
[----:B------:R-:W-:-:S02]  /*4cf50*/  IMAD R8, R39, 0x100, R0 ;  /* 0x0000010027087824 */ /* 0x000fc400078e0200 */
[----:B------:R-:W-:Y:S02]  /*4cf60*/  IMAD R61, R41, 0x100, R40 ;  /* 0x00000100293d7824 */ /* 0x000fe400078e0228 */
[----:B------:R-:W-:Y:S02]  /*4cf70*/  IMAD R9, R43, 0x100, R42 ;  /* 0x000001002b097824 */ /* 0x000fe400078e022a */
[----:B------:R-:W-:Y:S01]  /*4cf80*/  IMAD R0, R38, 0x100, R60 ;  /* 0x0000010026007824 */ /* 0x000fe200078e023c */
[----:B------:R-:W-:Y:S02]  /*4cf90*/  F2FP.F16.E5M2.UNPACK_B R28, R61 ;  /* 0x0000003dff1c723e */ /* 0x000fe400020004ff */
[----:B------:R-:W-:Y:S02]  /*4cfa0*/  F2FP.F16.E5M2.UNPACK_B R29, R9 ;  /* 0x00000009ff1d723e */ /* 0x000fe400020004ff */
[----:B------:R-:W-:Y:S02]  /*4cfb0*/  F2FP.F16.E5M2.UNPACK_B R30, R8 ;  /* 0x00000008ff1e723e */ /* 0x000fe400020004ff */
[----:B------:R-:W-:-:S05]  /*4cfc0*/  F2FP.F16.E5M2.UNPACK_B R31, R0 ;  /* 0x00000000ff1f723e */ /* 0x000fca00020004ff */
[----:B------:R0:W-:Y:S04]  /*4cfd0*/  STL.64 [R1+0x6c0], R16 ;  /* 0x0006c01001007387 */ /* 0x0001e80000100a00 */
[----:B------:R1:W-:Y:S04]  /*4cfe0*/  STL.64 [R1+0x6c8], R18 ;  /* 0x0006c81201007387 */ /* 0x0003e80000100a00 */
[----:B------:R-:W3:Y:S04]  /*4cff0*/  LDL.LU.64 R24, [R1+0x9a0] ;  /* 0x0009a00001187983 */ /* 0x000ee80000300a00 */
[----:B------:R-:W3:Y:S04]  /*4d000*/  LDL.LU.64 R26, [R1+0x9a8] ;  /* 0x0009a800011a7983 */ /* 0x000ee80000300a00 */
[----:B------:R-:W4:Y:S04]  /*4d010*/  LDL.LU.64 R44, [R1+0x990] ;  /* 0x00099000012c7983 */ /* 0x000f280000300a00 */
[----:B------:R-:W4:Y:S04]  /*4d020*/  LDL.LU.64 R46, [R1+0x998] ;  /* 0x00099800012e7983 */ /* 0x000f280000300a00 */
[----:B------:R-:W3:Y:S04]  /*4d030*/  LDL.LU.64 R8, [R1+0x980] ;  /* 0x0009800001087983 */ /* 0x000ee80000300a00 */
[----:B------:R-:W3:Y:S04]  /*4d040*/  LDL.LU.64 R10, [R1+0x988] ;  /* 0x00098800010a7983 */ /* 0x000ee80000300a00 */
[----:B------:R-:W3:Y:S04]  /*4d050*/  LDL.LU.64 R20, [R1+0x970] ;  /* 0x0009700001147983 */ /* 0x000ee80000300a00 */
[----:B------:R-:W3:Y:S04]  /*4d060*/  LDL.LU.64 R22, [R1+0x978] ;  /* 0x0009780001167983 */ /* 0x000ee80000300a00 */
[----:B------:R-:W3:Y:S04]  /*4d070*/  LDL.LU.64 R40, [R1+0x960] ;  /* 0x0009600001287983 */ /* 0x000ee80000300a00 */
[----:B------:R-:W3:Y:S04]  /*4d080*/  LDL.LU.64 R42, [R1+0x968] ;  /* 0x00096800012a7983 */ /* 0x000ee80000300a00 */
[----:B0-----:R-:W3:Y:S04]  /*4d090*/  LDL.LU.64 R16, [R1+0x950] ;  /* 0x0009500001107983 */ /* 0x001ee80000300a00 */
[----:B-1----:R-:W3:Y:S04]  /*4d0a0*/  LDL.LU.64 R18, [R1+0x958] ;  /* 0x0009580001127983 */ /* 0x002ee80000300a00 */
[----:B------:R-:W3:Y:S04]  /*4d0b0*/  LDL.LU.64 R56, [R1+0x940] ;  /* 0x0009400001387983 */ /* 0x000ee80000300a00 */
[----:B------:R-:W3:Y:S04]  /*4d0c0*/  LDL.LU.64 R58, [R1+0x948] ;  /* 0x00094800013a7983 */ /* 0x000ee80000300a00 */
[----:B------:R-:W3:Y:S04]  /*4d0d0*/  LDL.LU.64 R48, [R1+0x930] ;  /* 0x0009300001307983 */ /* 0x000ee80000300a00 */
[----:B------:R-:W3:Y:S04]  /*4d0e0*/  LDL.LU.64 R50, [R1+0x938] ;  /* 0x0009380001327983 */ /* 0x000ee80000300a00 */
        /* <DEDUP_REMOVED lines=8> */
[----:B--2---:R-:W-:-:S15]  /*4d170*/  HMMA.16816.F32 R32, R28, R36, R32 ;  /* 0x000000241c20723c */ /* 0x004fde0000001820 */
[----:B------:R-:W-:-:S04]  /*4d180*/  NOP ;  /* 0x0000000000007918 */ /* 0x000fc80000000000 */
[----:B------:R-:W-:Y:S04]  /*4d190*/  STL.64 [R1+0x9b0], R32 ;  /* 0x0009b02001007387 */ /* 0x000fe80000100a00 */
[----:B------:R0:W-:Y:S04]  /*4d1a0*/  STL.64 [R1+0x9b8], R34 ;  /* 0x0009b82201007387 */ /* 0x0001e80000100a00 */
[----:B0-----:R-:W3:Y:S04]  /*4d1b0*/  LDL.LU.64 R34, [R1+0x4fc8] ;  /* 0x004fc80001227983 */ /* 0x001ee80000300a00 */
[----:B------:R-:W4:Y:S01]  /*4d1c0*/  LDL.LU.64 R32, [R1+0x4fc0] ;  /* 0x004fc00001207983 */ /* 0x000f220000300a00 */
[----:B---3--:R-:W-:-:S15]  /*4d1d0*/  HMMA.16816.F32 R24, R28, R34, R24 ;  /* 0x000000221c18723c */ /* 0x008fde0000001818 */
[----:B------:R-:W-:-:S04]  /*4d1e0*/  NOP ;  /* 0x0000000000007918 */ /* 0x000fc80000000000 */
[----:B------:R-:W-:Y:S04]  /*4d1f0*/  STL.64 [R1+0x9a0], R24 ;  /* 0x0009a01801007387 */ /* 0x000fe80000100a00 */
[----:B------:R0:W-:Y:S04]  /*4d200*/  STL.64 [R1+0x9a8], R26 ;  /* 0x0009a81a01007387 */ /* 0x0001e80000100a00 */
[----:B0-----:R-:W2:Y:S04]  /*4d210*/  LDL.LU.64 R26, [R1+0x4fb8] ;  /* 0x004fb800011a7983 */ /* 0x001ea80000300a00 */
[----:B------:R-:W3:Y:S01]  /*4d220*/  LDL.LU.64 R24, [R1+0x4fb0] ;  /* 0x004fb00001187983 */ /* 0x000ee20000300a00 */
[----:B----4-:R-:W-:-:S15]  /*4d230*/  HMMA.16816.F32 R44, R28, R32, R44 ;  /* 0x000000201c2c723c */ /* 0x010fde000000182c */
[----:B------:R-:W-:-:S04]  /*4d240*/  NOP ;  /* 0x0000000000007918 */ /* 0x000fc80000000000 */
[----:B------:R-:W-:Y:S04]  /*4d250*/  STL.64 [R1+0x990], R44 ;  /* 0x0009902c01007387 */ /* 0x000fe80000100a00 */
[----:B------:R2:W-:Y:S02]  /*4d260*/  STL.64 [R1+0x998], R46 ;  /* 0x0009982e01007387 */ /* 0x0005e40000100a00 */
[C---:B--2---:R-:W-:Y:S02]  /*4d270*/  HMMA.16816.F32 R44, R28.reuse, R26, R8 ;  /* 0x0000001a1c2c723c */ /* 0x044fe40000001808 */
[----:B------:R-:W2:Y:S04]  /*4d280*/  LDL.LU.64 R8, [R1+0x920] ;  /* 0x0009200001087983 */ /* 0x000ea80000300a00 */
[----:B------:R-:W2:Y:S02]  /*4d290*/  LDL.LU.64 R10, [R1+0x928] ;  /* 0x00092800010a7983 */ /* 0x000ea40000300a00 */
[C---:B---3--:R-:W-:Y:S11]  /*4d2a0*/  HMMA.16816.F32 R20, R28.reuse, R24, R20 ;  /* 0x000000181c14723c */ /* 0x048ff60000001814 */
[----:B------:R0:W-:Y:S04]  /*4d2b0*/  STL.64 [R1+0x980], R44 ;  /* 0x0009802c01007387 */ /* 0x0001e80000100a00 */
[----:B------:R1:W-:Y:S04]  /*4d2c0*/  STL.64 [R1+0x988], R46 ;  /* 0x0009882e01007387 */ /* 0x0003e80000100a00 */
[----:B0-----:R-:W3:Y:S04]  /*4d2d0*/  LDL.LU.64 R44, [R1+0x910] ;  /* 0x00091000012c7983 */ /* 0x001ee80000300a00 */
[----:B-1----:R-:W3:Y:S04]  /*4d2e0*/  LDL.LU.64 R46, [R1+0x918] ;  /* 0x00091800012e7983 */ /* 0x002ee80000300a00 */
[----:B------:R-:W-:Y:S04]  /*4d2f0*/  STL.64 [R1+0x970], R20 ;  /* 0x0009701401007387 */ /* 0x000fe80000100a00 */
[----:B------:R0:W-:Y:S04]  /*4d300*/  STL.64 [R1+0x978], R22 ;  /* 0x0009781601007387 */ /* 0x0001e80000100a00 */
[----:B0-----:R-:W4:Y:S04]  /*4d310*/  LDL.LU.64 R22, [R1+0x4fa8] ;  /* 0x004fa80001167983 */ /* 0x001f280000300a00 */
[----:B------:R-:W2:Y:S01]  /*4d320*/  LDL.LU.64 R20, [R1+0x4fa0] ;  /* 0x004fa00001147983 */ /* 0x000ea20000300a00 */
[C---:B----4-:R-:W-:Y:S08]  /*4d330*/  HMMA.16816.F32 R40, R28.reuse, R22, R40 ;  /* 0x000000161c28723c */ /* 0x050ff00000001828 */
[C---:B--2---:R-:W-:Y:S11]  /*4d340*/  HMMA.16816.F32 R16, R28.reuse, R20, R16 ;  /* 0x000000141c10723c */ /* 0x044ff60000001810 */
[----:B------:R0:W-:Y:S04]  /*4d350*/  STL.64 [R1+0x960], R40 ;  /* 0x0009602801007387 */ /* 0x0001e80000100a00 */
[----:B------:R1:W-:Y:S04]  /*4d360*/  STL.64 [R1+0x968], R42 ;  /* 0x0009682a01007387 */ /* 0x0003e80000100a00 */
[----:B0-----:R-:W2:Y:S04]  /*4d370*/  LDL.LU.64 R40, [R1+0x8f0] ;  /* 0x0008f00001287983 */ /* 0x001ea80000300a00 */
[----:B-1----:R-:W2:Y:S04]  /*4d380*/  LDL.LU.64 R42, [R1+0x8f8] ;  /* 0x0008f800012a7983 */ /* 0x002ea80000300a00 */
[----:B------:R-:W-:Y:S04]  /*4d390*/  STL.64 [R1+0x950], R16 ;  /* 0x0009501001007387 */ /* 0x000fe80000100a00 */
[----:B------:R0:W-:Y:S04]  /*4d3a0*/  STL.64 [R1+0x958], R18 ;  /* 0x0009581201007387 */ /* 0x0001e80000100a00 */
[----:B0-----:R-:W4:Y:S04]  /*4d3b0*/  LDL.LU.64 R18, [R1+0x4f98] ;  /* 0x004f980001127983 */ /* 0x001f280000300a00 */
[----:B------:R-:W2:Y:S01]  /*4d3c0*/  LDL.LU.64 R16, [R1+0x4f90] ;  /* 0x004f900001107983 */ /* 0x000ea20000300a00 */
[C---:B------:R-:W-:Y:S08]  /*4d3d0*/  HMMA.16816.F32 R8, R28.reuse, R14, R8 ;  /* 0x0000000e1c08723c */ /* 0x040ff00000001808 */
[C---:B---3--:R-:W-:Y:S08]  /*4d3e0*/  HMMA.16816.F32 R44, R28.reuse, R12, R44 ;  /* 0x0000000c1c2c723c */ /* 0x048ff0000000182c */
[C---:B----4-:R-:W-:Y:S08]  /*4d3f0*/  HMMA.16816.F32 R56, R28.reuse, R18, R56 ;  /* 0x000000121c38723c */ /* 0x050ff00000001838 */
[C---:B--2---:R-:W-:Y:S11]  /*4d400*/  HMMA.16816.F32 R48, R28.reuse, R16, R48 ;  /* 0x000000101c30723c */ /* 0x044ff60000001830 */
[----:B------:R0:W-:Y:S04]  /*4d410*/  STL.64 [R1+0x940], R56 ;  /* 0x0009403801007387 */ /* 0x0001e80000100a00 */
[----:B------:R1:W-:Y:S04]  /*4d420*/  STL.64 [R1+0x948], R58 ;  /* 0x0009483a01007387 */ /* 0x0003e80000100a00 */
[----:B0-----:R-:W2:Y:S04]  /*4d430*/  LDL.LU.64 R56, [R1+0x8e0] ;  /* 0x0008e00001387983 */ /* 0x001ea80000300a00 */
[----:B-1----:R-:W2:Y:S04]  /*4d440*/  LDL.LU.64 R58, [R1+0x8e8] ;  /* 0x0008e800013a7983 */ /* 0x002ea80000300a00 */
        /* <DEDUP_REMOVED lines=11> */
[----:B------:R-:W2:Y:S04]  /*4d500*/  LDL.LU.64 R8, [R1+0x4f80] ;  /* 0x004f800001087983 */ /* 0x000ea80000300a00 */
[----:B------:R0:W-:Y:S04]  /*4d510*/  STL.64 [R1+0x910], R44 ;  /* 0x0009102c01007387 */ /* 0x0001e80000100a00 */
[----:B------:R1:W-:Y:S04]  /*4d520*/  STL.64 [R1+0x918], R46 ;  /* 0x0009182e01007387 */ /* 0x0003e80000100a00 */
[----:B0-----:R-:W3:Y:S04]  /*4d530*/  LDL.LU.64 R44, [R1+0x7c0] ;  /* 0x0007c000012c7983 */ /* 0x001ee80000300a00 */
[----:B-1----:R-:W3:Y:S04]  /*4d540*/  LDL.LU.64 R46, [R1+0x7c8] ;  /* 0x0007c800012e7983 */ /* 0x002ee80000300a00 */
[----:B------:R-:W-:Y:S04]  /*4d550*/  STL.64 [R1+0x4f58], R14 ;  /* 0x004f580e01007387 */ /* 0x000fe80000100a00 */
[----:B------:R2:W-:Y:S01]  /*4d560*/  STL.64 [R1+0x4f50], R12 ;  /* 0x004f500c01007387 */ /* 0x0005e20000100a00 */
[C---:B----4-:R-:W-:Y:S08]  /*4d570*/  HMMA.16816.F32 R16, R28.reuse, R10, R16 ;  /* 0x0000000a1c10723c */ /* 0x050ff00000001810 */
[C---:B--2---:R-:W-:Y:S01]  /*4d580*/  HMMA.16816.F32 R12, R28.reuse, R8, R40 ;  /* 0x000000081c0c723c */ /* 0x044fe20000001828 */
[----:B------:R-:W2:Y:S10]  /*4d590*/  LDL.LU.64 R40, [R1+0xab0] ;  /* 0x000ab00001287983 */ /* 0x000eb40000300a00 */
[----:B------:R0:W-:Y:S04]  /*4d5a0*/  STL.64 [R1+0x900], R16 ;  /* 0x0009001001007387 */ /* 0x0001e80000100a00 */
[----:B------:R1:W-:Y:S04]  /*4d5b0*/  STL.64 [R1+0x908], R18 ;  /* 0x0009081201007387 */ /* 0x0003e80000100a00 */
[----:B------:R-:W2:Y:S04]  /*4d5c0*/  LDL.LU.64 R42, [R1+0xab8] ;  /* 0x000ab800012a7983 */ /* 0x000ea80000300a00 */
[----:B------:R-:W-:Y:S04]  /*4d5d0*/  STL.64 [R1+0x8f0], R12 ;  /* 0x0008f00c01007387 */ /* 0x000fe80000100a00 */
[----:B------:R3:W-:Y:S04]  /*4d5e0*/  STL.64 [R1+0x8f8], R14 ;  /* 0x0008f80e01007387 */ /* 0x0007e80000100a00 */
[----:B0-----:R-:W4:Y:S04]  /*4d5f0*/  LDL.LU.64 R16, [R1+0xaa0] ;  /* 0x000aa00001107983 */ /* 0x001f280000300a00 */
[----:B-1----:R-:W4:Y:S04]  /*4d600*/  LDL.LU.64 R18, [R1+0xaa8] ;  /* 0x000aa80001127983 */ /* 0x002f280000300a00 */
[----:B------:R-:W-:Y:S01]  /*4d610*/  STL.64 [R1+0x4f68], R10 ;  /* 0x004f680a01007387 */ /* 0x000fe20000100a00 */
[C---:B---3--:R-:W-:Y:S03]  /*4d620*/  HMMA.16816.F32 R12, R28.reuse, R4, R48 ;  /* 0x000000041c0c723c */ /* 0x048fe60000001830 */
[----:B------:R0:W-:Y:S05]  /*4d630*/  STL.64 [R1+0x4f60], R8 ;  /* 0x004f600801007387 */ /* 0x0001ea0000100a00 */
[----:B0-----:R-:W-:-:S15]  /*4d640*/  HMMA.16816.F32 R8, R28, R6, R56 ;  /* 0x000000061c08723c */ /* 0x001fde0000001838 */
[----:B------:R-:W-:-:S04]  /*4d650*/  NOP ;  /* 0x0000000000007918 */ /* 0x000fc80000000000 */
[----:B------:R-:W-:Y:S04]  /*4d660*/  STL.64 [R1+0x8e0], R8 ;  /* 0x0008e00801007387 */ /* 0x000fe80000100a00 */
[----:B------:R-:W-:Y:S04]  /*4d670*/  STL.64 [R1+0x8e8], R10 ;  /* 0x0008e80a01007387 */ /* 0x000fe80000100a00 */
[----:B------:R-:W-:Y:S04]  /*4d680*/  STL.64 [R1+0x8d0], R12 ;  /* 0x0008d00c01007387 */ /* 0x000fe80000100a00 */
[----:B------:R0:W-:Y:S02]  /*4d690*/  STL.64 [R1+0x8d8], R14 ;  /* 0x0008d80e01007387 */ /* 0x0001e40000100a00 */
[----:B0-----:R-:W-:-:S15]  /*4d6a0*/  HMMA.16816.F32 R12, R28, R2, R44 ;  /* 0x000000021c0c723c */ /* 0x001fde000000182c */
[----:B------:R-:W-:-:S04]  /*4d6b0*/  NOP ;  /* 0x0000000000007918 */ /* 0x000fc80000000000 */
[----:B------:R0:W-:Y:S04]  /*4d6c0*/  STL.64 [R1+0x7c0], R12 ;  /* 0x0007c00c01007387 */ /* 0x0001e80000100a00 */
[----:B------:R1:W-:Y:S04]  /*4d6d0*/  STL.64 [R1+0x7c8], R14 ;  /* 0x0007c80e01007387 */ /* 0x0003e80000100a00 */
[----:B0-----:R-:W3:Y:S04]  /*4d6e0*/  LDL.LU.64 R12, [R1+0xa90] ;  /* 0x000a9000010c7983 */ /* 0x001ee80000300a00 */
[----:B-1----:R-:W3:Y:S01]  /*4d6f0*/  LDL.LU.64 R14, [R1+0xa98] ;  /* 0x000a9800010e7983 */ /* 0x002ee20000300a00 */
[----:B------:R-:W-:-:S02]  /*4d700*/  IMAD R8, R39, 0x100, R0 ;  /* 0x0000010027087824 */ /* 0x000fc400078e0200 */
[----:B------:R-:W-:Y:S02]  /*4d710*/  IMAD R61, R53, 0x100, R52 ;  /* 0x00000100353d7824 */ /* 0x000fe400078e0234 */
[----:B------:R-:W-:Y:S02]  /*4d720*/  IMAD R9, R55, 0x100, R54 ;  /* 0x0000010037097824 */ /* 0x000fe400078e0236 */
[----:B------:R-:W-:Y:S01]  /*4d730*/  IMAD R0, R38, 0x100, R60 ;  /* 0x0000010026007824 */ /* 0x000fe200078e023c */
[----:B------:R-:W-:Y:S02]  /*4d740*/  F2FP.F16.E5M2.UNPACK_B R28, R61 ;  /* 0x0000003dff1c723e */ /* 0x000fe400020004ff */
[----:B------:R-:W-:Y:S02]  /*4d750*/  F2FP.F16.E5M2.UNPACK_B R29, R9 ;  /* 0x00000009ff1d723e */ /* 0x000fe400020004ff */
[----:B------:R-:W-:Y:S02]  /*4d760*/  F2FP.F16.E5M2.UNPACK_B R30, R8 ;  /* 0x00000008ff1e723e */ /* 0x000fe400020004ff */
[----:B------:R-:W-:Y:S01]  /*4d770*/  F2FP.F16.E5M2.UNPACK_B R31, R0 ;  /* 0x00000000ff1f723e */ /* 0x000fe200020004ff */
[----:B------:R-:W3:Y:S04]  /*4d780*/  LDL.LU.64 R8, [R1+0xa80] ;  /* 0x000a800001087983 */ /* 0x000ee80000300a00 */
[----:B------:R-:W3:Y:S04]  /*4d790*/  LDL.LU.64 R10, [R1+0xa88] ;  /* 0x000a8800010a7983 */ /* 0x000ee80000300a00 */
[----:B------:R-:W3:Y:S01]  /*4d7a0*/  LDL.LU.64 R48, [R1+0xa70] ;  /* 0x000a700001307983 */ /* 0x000ee20000300a00 */
[C---:B--2---:R-:W-:Y:S08]  /*4d7b0*/  HMMA.16816.F32 R40, R28.reuse, R36, R40 ;  /* 0x000000241c28723c */ /* 0x044ff00000001828 */
[C---:B----4-:R-:W-:Y:S11]  /*4d7c0*/  HMMA.16816.F32 R16, R28.reuse, R34, R16 ;  /* 0x000000221c10723c */ /* 0x050ff60000001810 */
[----:B------:R0:W-:Y:S04]  /*4d7d0*/  STL.64 [R1+0xab0], R40 ;  /* 0x000ab02801007387 */ /* 0x0001e80000100a00 */
[----:B------:R1:W-:Y:S04]  /*4d7e0*/  STL.64 [R1+0xab8], R42 ;  /* 0x000ab82a01007387 */ /* 0x0003e80000100a00 */
[----:B------:R-:W2:Y:S04]  /*4d7f0*/  LDL.LU.64 R50, [R1+0xa78] ;  /* 0x000a780001327983 */ /* 0x000ea80000300a00 */
[----:B------:R4:W-:Y:S04]  /*4d800*/  STL.64 [R1+0xaa0], R16 ;  /* 0x000aa01001007387 */ /* 0x0009e80000100a00 */
[----:B------:R0:W-:Y:S04]  /*4d810*/  STL.64 [R1+0xaa8], R18 ;  /* 0x000aa81201007387 */ /* 0x0001e80000100a00 */
[----:B------:R-:W2:Y:S04]  /*4d820*/  LDL.LU.64 R44, [R1+0xa60] ;  /* 0x000a6000012c7983 */ /* 0x000ea80000300a00 */
[----:B------:R-:W2:Y:S04]  /*4d830*/  LDL.LU.64 R46, [R1+0xa68] ;  /* 0x000a6800012e7983 */ /* 0x000ea80000300a00 */
[----:B0-----:R-:W2:Y:S04]  /*4d840*/  LDL.LU R40, [R1+0x1918] ;  /* 0x0019180001287983 */ /* 0x001ea80000300800 */
[----:B------:R-:W2:Y:S04]  /*4d850*/  LDL.LU R41, [R1+0x1914] ;  /* 0x0019140001297983 */ /* 0x000ea80000300800 */
[----:B-1----:R-:W2:Y:S04]  /*4d860*/  LDL.LU R42, [R1+0x1920] ;  /* 0x00192000012a7983 */ /* 0x002ea80000300800 */
[----:B------:R-:W2:Y:S04]  /*4d870*/  LDL.LU R43, [R1+0x191c] ;  /* 0x00191c00012b7983 */ /* 0x000ea80000300800 */
[----:B------:R-:W2:Y:S04]  /*4d880*/  LDL.LU R0, [R1+0x1928] ;  /* 0x0019280001007983 */ /* 0x000ea80000300800 */
[----:B------:R-:W2:Y:S04]  /*4d890*/  LDL.LU R39, [R1+0x1924] ;  /* 0x0019240001277983 */ /* 0x000ea80000300800 */
[----:B------:R-:W2:Y:S04]  /*4d8a0*/  LDL.LU R60, [R1+0x1930] ;  /* 0x00193000013c7983 */ /* 0x000ea80000300800 */
[----:B------:R-:W2:Y:S04]  /*4d8b0*/  LDL.LU R38, [R1+0x192c] ;  /* 0x00192c0001267983 */ /* 0x000ea80000300800 */
[----:B----4-:R-:W4:Y:S01]  /*4d8c0*/  LDL.LU.64 R16, [R1+0xa50] ;  /* 0x000a500001107983 */ /* 0x010f220000300a00 */
[----:B---3--:R-:W-:-:S15]  /*4d8d0*/  HMMA.16816.F32 R12, R28, R32, R12 ;  /* 0x000000201c0c723c */ /* 0x008fde000000180c */
[----:B------:R-:W-:-:S04]  /*4d8e0*/  NOP ;  /* 0x0000000000007918 */ /* 0x000fc80000000000 */
[----:B------:R-:W-:Y:S04]  /*4d8f0*/  STL.64 [R1+0xa90], R12 ;  /* 0x000a900c01007387 */ /* 0x000fe80000100a00 */
[----:B------:R-:W-:Y:S04]  /*4d900*/  STL.64 [R1+0xa98], R14 ;  /* 0x000a980e01007387 */ /* 0x000fe80000100a00 */
[----:B------:R-:W4:Y:S01]  /*4d910*/  LDL.LU.64 R18, [R1+0xa58] ;  /* 0x000a580001127983 */ /* 0x000f220000300a00 */
        /* <DEDUP_REMOVED lines=9> */
[----:B------:R-:W3:Y:S01]  /*4d9b0*/  LDL.LU.64 R58, [R1+0xec8] ;  /* 0x000ec800013a7983 */ /* 0x000ee20000300a00 */
[----:B--2---:R-:W-:-:S15]  /*4d9c0*/  HMMA.16816.F32 R48, R28, R24, R48 ;  /* 0x000000181c30723c */ /* 0x004fde0000001830 */
[----:B------:R-:W-:-:S04]  /*4d9d0*/  NOP ;  /* 0x0000000000007918 */ /* 0x000fc80000000000 */
[----:B------:R-:W-:Y:S04]  /*4d9e0*/  STL.64 [R1+0xa70], R48 ;  /* 0x000a703001007387 */ /* 0x000fe80000100a00 */
[----:B------:R-:W-:Y:S04]  /*4d9f0*/  STL.64 [R1+0xa78], R50 ;  /* 0x000a783201007387 */ /* 0x000fe80000100a00 */
        /* <DEDUP_REMOVED lines=8> */
[----:B------:R-:W2:Y:S04]  /*4da80*/  LDL.LU.64 R48, [R1+0x9f0] ;  /* 0x0009f00001307983 */ /* 0x000ea80000300a00 */
[----:B------:R-:W2:Y:S04]  /*4da90*/  LDL.LU.64 R50, [R1+0x9f8] ;  /* 0x0009f80001327983 */ /* 0x000ea80000300a00 */
[----:B------:R-:W2:Y:S04]  /*4daa0*/  LDL.LU.64 R44, [R1+0x9e0] ;  /* 0x0009e000012c7983 */ /* 0x000ea80000300a00 */
[----:B------:R-:W2:Y:S04]  /*4dab0*/  LDL.LU.64 R46, [R1+0x9e8] ;  /* 0x0009e800012e7983 */ /* 0x000ea80000300a00 */
[----:B0-----:R-:W2:Y:S04]  /*4dac0*/  LDL.LU.64 R24, [R1+0x9d0] ;  /* 0x0009d00001187983 */ /* 0x001ea80000300a00 */
[----:B-1----:R-:W2:Y:S01]  /*4dad0*/  LDL.LU.64 R26, [R1+0x9d8] ;  /* 0x0009d800011a7983 */ /* 0x002ea20000300a00 */
[----:B----4-:R-:W-:-:S15]  /*4dae0*/  HMMA.16816.F32 R16, R28, R20, R16 ;  /* 0x000000141c10723c */ /* 0x010fde0000001810 */
[----:B------:R-:W-:-:S04]  /*4daf0*/  NOP ;  /* 0x0000000000007918 */ /* 0x000fc80000000000 */
[----:B------:R-:W-:Y:S04]  /*4db00*/  STL.64 [R1+0xa50], R16 ;  /* 0x000a501001007387 */ /* 0x000fe80000100a00 */
[----:B------:R0:W-:Y:S04]  /*4db10*/  STL.64 [R1+0xa58], R18 ;  /* 0x000a581201007387 */ /* 0x0001e80000100a00 */
[----:B0-----:R-:W3:Y:S04]  /*4db20*/  LDL.LU.64 R18, [R1+0x4f78] ;  /* 0x004f780001127983 */ /* 0x001ee80000300a00 */
[----:B------:R-:W4:Y:S01]  /*4db30*/  LDL.LU.64 R16, [R1+0x4f70] ;  /* 0x004f700001107983 */ /* 0x000f220000300a00 */
[C---:B---3--:R-:W-:Y:S08]  /*4db40*/  HMMA.16816.F32 R8, R28.reuse, R18, R8 ;  /* 0x000000121c08723c */ /* 0x048ff00000001808 */
[C---:B----4-:R-:W-:Y:S11]  /*4db50*/  HMMA.16816.F32 R12, R28.reuse, R16, R12 ;  /* 0x000000101c0c723c */ /* 0x050ff6000000180c */
[----:B------:R-:W-:Y:S04]  /*4db60*/  STL.64 [R1+0xa40], R8 ;  /* 0x000a400801007387 */ /* 0x000fe80000100a00 */
[----:B------:R0:W-:Y:S04]  /*4db70*/  STL.64 [R1+0xa48], R10 ;  /* 0x000a480a01007387 */ /* 0x0001e80000100a00 */
[----:B0-----:R-:W2:Y:S04]  /*4db80*/  LDL.LU.64 R10, [R1+0x4f68] ;  /* 0x004f6800010a7983 */ /* 0x001ea80000300a00 */
[----:B------:R-:W3:Y:S04]  /*4db90*/  LDL.LU.64 R8, [R1+0x4f60] ;  /* 0x004f600001087983 */ /* 0x000ee80000300a00 */
[----:B------:R-:W-:Y:S04]  /*4dba0*/  STL.64 [R1+0xa30], R12 ;  /* 0x000a300c01007387 */ /* 0x000fe80000100a00 */
[----:B------:R0:W-:Y:S04]  /*4dbb0*/  STL.64 [R1+0xa38], R14 ;  /* 0x000a380e01007387 */ /* 0x0001e80000100a00 */
[----:B0-----:R-:W4:Y:S04]  /*4dbc0*/  LDL.LU.64 R14, [R1+0x4f58] ;  /* 0x004f5800010e7983 */ /* 0x001f280000300a00 */
[----:B------:R-:W2:Y:S04]  /*4dbd0*/  LDL.LU.64 R12, [R1+0x4f50] ;  /* 0x004f5000010c7983 */ /* 0x000ea80000300a00 */
[----:B------:R-:W-:Y:S04]  /*4dbe0*/  STL.64 [R1+0x4f38], R18 ;  /* 0x004f381201007387 */ /* 0x000fe80000100a00 */
[----:B------:R0:W-:Y:S04]  /*4dbf0*/  STL.64 [R1+0x4f30], R16 ;  /* 0x004f301001007387 */ /* 0x0001e80000100a00 */
[----:B0-----:R-:W4:Y:S04]  /*4dc00*/  LDL.LU.64 R16, [R1+0xa20] ;  /* 0x000a200001107983 */ /* 0x001f280000300a00 */
[----:B------:R-:W4:Y:S02]  /*4dc10*/  LDL.LU.64 R18, [R1+0xa28] ;  /* 0x000a280001127983 */ /* 0x000f240000300a00 */
[----:B----4-:R-:W-:-:S15]  /*4dc20*/  HMMA.16816.F32 R16, R28, R14, R16 ;  /* 0x0000000e1c10723c */ /* 0x010fde0000001810 */
[----:B------:R-:W-:-:S04]  /*4dc30*/  NOP ;  /* 0x0000000000007918 */ /* 0x000fc80000000000 */
[----:B------:R0:W-:Y:S04]  /*4dc40*/  STL.64 [R1+0xa20], R16 ;  /* 0x000a201001007387 */ /* 0x0001e80000100a00 */
[----:B------:R1:W-:Y:S04]  /*4dc50*/  STL.64 [R1+0xa28], R18 ;  /* 0x000a281201007387 */ /* 0x0003e80000100a00 */
[----:B0-----:R-:W4:Y:S04]  /*4dc60*/  LDL.LU.64 R16, [R1+0x8c0] ;  /* 0x0008c00001107983 */ /* 0x001f280000300a00 */
[----:B-1----:R-:W4:Y:S01]  /*4dc70*/  LDL.LU.64 R18, [R1+0x8c8] ;  /* 0x0008c80001127983 */ /* 0x002f220000300a00 */
[C---:B--2---:R-:W-:Y:S08]  /*4dc80*/  HMMA.16816.F32 R56, R28.reuse, R12, R56 ;  /* 0x0000000c1c38723c */ /* 0x044ff00000001838 */
[C---:B------:R-:W-:Y:S11]  /*4dc90*/  HMMA.16816.F32 R52, R28.reuse, R10, R52 ;  /* 0x0000000a1c34723c */ /* 0x040ff60000001834 */
[----:B------:R-:W-:Y:S04]  /*4dca0*/  STL.64 [R1+0xa10], R56 ;  /* 0x000a103801007387 */ /* 0x000fe80000100a00 */
[----:B------:R-:W-:Y:S04]  /*4dcb0*/  STL.64 [R1+0xa18], R58 ;  /* 0x000a183a01007387 */ /* 0x000fe80000100a00 */
[----:B------:R-:W-:Y:S04]  /*4dcc0*/  STL.64 [R1+0x4f28], R14 ;  /* 0x004f280e01007387 */ /* 0x000fe80000100a00 */
[----:B------:R3:W-:Y:S02]  /*4dcd0*/  STL.64 [R1+0x4f20], R12 ;  /* 0x004f200c01007387 */ /* 0x0007e40000100a00 */
[C---:B---3--:R-:W-:Y:S02]  /*4dce0*/  HMMA.16816.F32 R12, R28.reuse, R8, R48 ;  /* 0x000000081c0c723c */ /* 0x048fe40000001830 */
[----:B------:R-:W-:Y:S04]  /*4dcf0*/  STL.64 [R1+0x4f08], R10 ;  /* 0x004f080a01007387 */ /* 0x000fe80000100a00 */
[----:B------:R-:W-:Y:S04]  /*4dd00*/  STL.64 [R1+0xa00], R52 ;  /* 0x000a003401007387 */ /* 0x000fe80000100a00 */
[----:B------:R-:W-:Y:S04]  /*4dd10*/  STL.64 [R1+0xa08], R54 ;  /* 0x000a083601007387 */ /* 0x000fe80000100a00 */
[----:B------:R0:W-:Y:S05]  /*4dd20*/  STL.64 [R1+0x4f00], R8 ;  /* 0x004f000801007387 */ /* 0x0001ea0000100a00 */
[----:B------:R-:W-:Y:S04]  /*4dd30*/  STL.64 [R1+0x9f0], R12 ;  /* 0x0009f00c01007387 */ /* 0x000fe80000100a00 */
[----:B------:R1:W-:Y:S01]  /*4dd40*/  STL.64 [R1+0x9f8], R14 ;  /* 0x0009f80e01007387 */ /* 0x0003e20000100a00 */
[C---:B0-----:R-:W-:Y:S08]  /*4dd50*/  HMMA.16816.F32 R8, R28.reuse, R4, R24 ;  /* 0x000000041c08723c */ /* 0x041ff00000001818 */
[----:B-1----:R-:W-:Y:S01]  /*4dd60*/  HMMA.16816.F32 R12, R28, R6, R44 ;  /* 0x000000061c0c723c */ /* 0x002fe2000000182c */
[----:B------:R-:W-:-:S15]  /*4dd70*/  STL.64 [R1+0x4f18], R6 ;  /* 0x004f180601007387 */ /* 0x000fde0000100a00 */
[----:B------:R-:W-:-:S03]  /*4dd80*/  NOP ;  /* 0x0000000000007918 */ /* 0x000fc60000000000 */
[----:B------:R-:W-:Y:S04]  /*4dd90*/  STL.64 [R1+0x9e0], R12 ;  /* 0x0009e00c01007387 */ /* 0x000fe80000100a00 */
        /* <DEDUP_REMOVED lines=10> */
[----:B----4-:R-:W-:-:S15]  /*4de40*/  HMMA.16816.F32 R16, R28, R2, R16 ;  /* 0x000000021c10723c */ /* 0x010fde0000001810 */
[----:B------:R-:W-:-:S04]  /*4de50*/  NOP ;  /* 0x0000000000007918 */ /* 0x000fc80000000000 */
[----:B------:R0:W-:Y:S04]  /*4de60*/  STL.64 [R1+0x8c0], R16 ;  /* 0x0008c01001007387 */ /* 0x0001e80000100a00 */
[----:B------:R1:W-:Y:S04]  /*4de70*/  STL.64 [R1+0x8c8], R18 ;  /* 0x0008c81201007387 */ /* 0x0003e80000100a00 */
        /* <DEDUP_REMOVED lines=8> */
[----:B------:R-:W4:Y:S04]  /*4df00*/  LDL.LU.64 R24, [R1+0xb90] ;  /* 0x000b900001187983 */ /* 0x000f280000300a00 */
[----:B------:R-:W4:Y:S01]  /*4df10*/  LDL.LU.64 R26, [R1+0xb98] ;  /* 0x000b9800011a7983 */ /* 0x000f220000300a00 */
[----:B------:R-:W-:-:S02]  /*4df20*/  IMAD R61, R41, 0x100, R40 ;  /* 0x00000100293d7824 */ /* 0x000fc400078e0228 */
[----:B------:R-:W-:Y:S01]  /*4df30*/  IMAD R14, R43, 0x100, R42 ;  /* 0x000001002b0e7824 */ /* 0x000fe200078e022a */
[----:B------:R-:W-:Y:S02]  /*4df40*/  F2FP.F16.E5M2.UNPACK_B R30, R13 ;  /* 0x0000000dff1e723e */ /* 0x000fe400020004ff */
[----:B------:R-:W-:Y:S02]  /*4df50*/  F2FP.F16.E5M2.UNPACK_B R28, R61 ;  /* 0x0000003dff1c723e */ /* 0x000fe400020004ff */
[----:B------:R-:W-:Y:S02]  /*4df60*/  F2FP.F16.E5M2.UNPACK_B R29, R14 ;  /* 0x0000000eff1d723e */ /* 0x000fe400020004ff */
[----:B------:R-:W-:-:S07]  /*4df70*/  F2FP.F16.E5M2.UNPACK_B R31, R12 ;  /* 0x0000000cff1f723e */ /* 0x000fce00020004ff */
[C---:B--2---:R-:W-:Y:S08]  /*4df80*/  HMMA.16816.F32 R8, R28.reuse, R36, R8 ;  /* 0x000000241c08723c */ /* 0x044ff00000001808 */
[C---:B---3--:R-:W-:Y:S11]  /*4df90*/  HMMA.16816.F32 R4, R28.reuse, R34, R4 ;  /* 0x000000221c04723c */ /* 0x048ff60000001804 */
[----:B------:R-:W-:Y:S04]  /*4dfa0*/  STL.64 [R1+0xbb0], R8 ;  /* 0x000bb00801007387 */ /* 0x000fe80000100a00 */
[----:B------:R-:W-:Y:S04]  /*4dfb0*/  STL.64 [R1+0xbb8], R10 ;  /* 0x000bb80a01007387 */ /* 0x000fe80000100a00 */
[----:B------:R-:W2:Y:S04]  /*4dfc0*/  LDL.LU.64 R56, [R1+0xb80] ;  /* 0x000b800001387983 */ /* 0x000ea80000300a00 */
[----:B------:R-:W2:Y:S04]  /*4dfd0*/  LDL.LU.64 R58, [R1+0xb88] ;  /* 0x000b8800013a7983 */ /* 0x000ea80000300a00 */
[----:B------:R-:W3:Y:S04]  /*4dfe0*/  LDL.LU.64 R40, [R1+0xb70] ;  /* 0x000b700001287983 */ /* 0x000ee80000300a00 */
[----:B------:R-:W3:Y:S04]  /*4dff0*/  LDL.LU.64 R42, [R1+0xb78] ;  /* 0x000b7800012a7983 */ /* 0x000ee80000300a00 */
[----:B------:R0:W-:Y:S04]  /*4e000*/  STL.64 [R1+0xba0], R4 ;  /* 0x000ba00401007387 */ /* 0x0001e80000100a00 */
[----:B------:R0:W-:Y:S04]  /*4e010*/  STL.64 [R1+0xba8], R6 ;  /* 0x000ba80601007387 */ /* 0x0001e80000100a00 */
[----:B------:R-:W2:Y:S04]  /*4e020*/  LDL.LU.64 R48, [R1+0xb60] ;  /* 0x000b600001307983 */ /* 0x000ea80000300a00 */
[----:B------:R-:W2:Y:S04]  /*4e030*/  LDL.LU.64 R50, [R1+0xb68] ;  /* 0x000b680001327983 */ /* 0x000ea80000300a00 */
        /* <DEDUP_REMOVED lines=10> */
[----:B----4-:R-:W-:-:S15]  /*4e0e0*/  HMMA.16816.F32 R24, R28, R32, R24 ;  /* 0x000000201c18723c */ /* 0x010fde0000001818 */
[----:B------:R-:W-:-:S04]  /*4e0f0*/  NOP ;  /* 0x0000000000007918 */ /* 0x000fc80000000000 */
[----:B------:R-:W-:Y:S04]  /*4e100*/  STL.64 [R1+0xb90], R24 ;  /* 0x000b901801007387 */ /* 0x000fe80000100a00 */
[----:B------:R0:W-:Y:S04]  /*4e110*/  STL.64 [R1+0xb98], R26 ;  /* 0x000b981a01007387 */ /* 0x0001e80000100a00 */
[----:B0-----:R-:W4:Y:S04]  /*4e120*/  LDL.LU.64 R26, [R1+0x4f48] ;  /* 0x004f4800011a7983 */ /* 0x001f280000300a00 */
[----:B------:R-:W4:Y:S01]  /*4e130*/  LDL.LU.64 R24, [R1+0x4f40] ;  /* 0x004f400001187983 */ /* 0x000f220000300a00 */
[C---:B--2---:R-:W-:Y:S08]  /*4e140*/  HMMA.16816.F32 R48, R28.reuse, R22, R48 ;  /* 0x000000161c30723c */ /* 0x044ff00000001830 */
[C---:B---3--:R-:W-:Y:S08]  /*4e150*/  HMMA.16816.F32 R16, R28.reuse, R20, R16 ;  /* 0x000000141c10723c */ /* 0x048ff00000001810 */
[C---:B----4-:R-:W-:Y:S08]  /*4e160*/  HMMA.16816.F32 R56, R28.reuse, R26, R56 ;  /* 0x0000001a1c38723c */ /* 0x050ff00000001838 */
[C---:B------:R-:W-:Y:S11]  /*4e170*/  HMMA.16816.F32 R40, R28.reuse, R24, R40 ;  /* 0x000000181c28723c */ /* 0x040ff60000001828 */
        /* <DEDUP_REMOVED lines=8> */
[----:B------:R0:W-:Y:S04]  /*4e200*/  STL.64 [R1+0xb60], R48 ;  /* 0x000b603001007387 */ /* 0x0001e80000100a00 */
[----:B------:R1:W-:Y:S04]  /*4e210*/  STL.64 [R1+0xb68], R50 ;  /* 0x000b683201007387 */ /* 0x0003e80000100a00 */
[----:B0-----:R-:W4:Y:S04]  /*4e220*/  LDL.LU.64 R48, [R1+0xad0] ;  /* 0x000ad00001307983 */ /* 0x001f280000300a00 */
[----:B-1----:R-:W4:Y:S04]  /*4e230*/  LDL.LU.64 R50, [R1+0xad8] ;  /* 0x000ad80001327983 */ /* 0x002f280000300a00 */
[----:B------:R-:W-:Y:S04]  /*4e240*/  STL.64 [R1+0xb50], R16 ;  /* 0x000b501001007387 */ /* 0x000fe80000100a00 */
[----:B------:R0:W-:Y:S04]  /*4e250*/  STL.64 [R1+0xb58], R18 ;  /* 0x000b581201007387 */ /* 0x0001e80000100a00 */
[----:B0-----:R-:W2:Y:S04]  /*4e260*/  LDL.LU.64 R18, [R1+0x4f38] ;  /* 0x004f380001127983 */ /* 0x001ea80000300a00 */
[----:B------:R-:W3:Y:S01]  /*4e270*/  LDL.LU.64 R16, [R1+0x4f30] ;  /* 0x004f300001107983 */ /* 0x000ee20000300a00 */
[----:B--2---:R-:W-:-:S15]  /*4e280*/  HMMA.16816.F32 R12, R28, R18, R12 ;  /* 0x000000121c0c723c */ /* 0x004fde000000180c */
[----:B------:R-:W-:-:S04]  /*4e290*/  NOP ;  /* 0x0000000000007918 */ /* 0x000fc80000000000 */
[----:B------:R-:W-:Y:S04]  /*4e2a0*/  STL.64 [R1+0xb40], R12 ;  /* 0x000b400c01007387 */ /* 0x000fe80000100a00 */
[----:B------:R0:W-:Y:S04]  /*4e2b0*/  STL.64 [R1+0xb48], R14 ;  /* 0x000b480e01007387 */ /* 0x0001e80000100a00 */
[----:B0-----:R-:W2:Y:S04]  /*4e2c0*/  LDL.LU.64 R14, [R1+0x4f28] ;  /* 0x004f2800010e7983 */ /* 0x001ea80000300a00 */
[----:B------:R-:W4:Y:S01]  /*4e2d0*/  LDL.LU.64 R12, [R1+0x4f20] ;  /* 0x004f2000010c7983 */ /* 0x000f220000300a00 */
[----:B---3--:R-:W-:-:S15]  /*4e2e0*/  HMMA.16816.F32 R44, R28, R16, R44 ;  /* 0x000000101c2c723c */ /* 0x008fde000000182c */
[----:B------:R-:W-:-:S04]  /*4e2f0*/  NOP ;  /* 0x0000000000007918 */ /* 0x000fc80000000000 */
[----:B------:R0:W-:Y:S04]  /*4e300*/  STL.64 [R1+0xb30], R44 ;  /* 0x000b302c01007387 */ /* 0x0001e80000100a00 */
[----:B------:R1:W-:Y:S04]  /*4e310*/  STL.64 [R1+0xb38], R46 ;  /* 0x000b382e01007387 */ /* 0x0003e80000100a00 */
[----:B0-----:R-:W3:Y:S04]  /*4e320*/  LDL.LU.64 R44, [R1+0x9c0] ;  /* 0x0009c000012c7983 */ /* 0x001ee80000300a00 */
[----:B-1----:R-:W3:Y:S01]  /*4e330*/  LDL.LU.64 R46, [R1+0x9c8] ;  /* 0x0009c800012e7983 */ /* 0x002ee20000300a00 */
[C---:B--2---:R-:W-:Y:S08]  /*4e340*/  HMMA.16816.F32 R4, R28.reuse, R14, R4 ;  /* 0x0000000e1c04723c */ /* 0x044ff00000001804 */
[C---:B----4-:R-:W-:Y:S11]  /*4e350*/  HMMA.16816.F32 R8, R28.reuse, R12, R8 ;  /* 0x0000000c1c08723c */ /* 0x050ff60000001808 */
        /* <DEDUP_REMOVED lines=8> */
[----:B------:R-:W-:Y:S04]  /*4e3e0*/  STL.64 [R1+0x4ee8], R14 ;  /* 0x004ee80e01007387 */ /* 0x000fe80000100a00 */
[----:B------:R0:W-:Y:S04]  /*4e3f0*/  STL.64 [R1+0x4ee0], R12 ;  /* 0x004ee00c01007387 */ /* 0x0001e80000100a00 */
[----:B0-----:R-:W2:Y:S04]  /*4e400*/  LDL.LU.64 R12, [R1+0xb00] ;  /* 0x000b0000010c7983 */ /* 0x001ea80000300a00 */
[----:B------:R-:W2:Y:S02]  /*4e410*/  LDL.LU.64 R14, [R1+0xb08] ;  /* 0x000b0800010e7983 */ /* 0x000ea40000300a00 */
        /* <DEDUP_REMOVED lines=9> */
[----:B------:R4:W-:Y:S04]  /*4e4b0*/  STL.64 [R1+0xaf8], R14 ;  /* 0x000af80e01007387 */ /* 0x0009e80000100a00 */
[----:B------:R-:W2:Y:S04]  /*4e4c0*/  LDL.LU.64 R40, [R1+0xcb0] ;  /* 0x000cb00001287983 */ /* 0x000ea80000300a00 */
[----:B------:R-:W2:Y:S01]  /*4e4d0*/  LDL.LU.64 R42, [R1+0xcb8] ;  /* 0x000cb800012a7983 */ /* 0x000ea20000300a00 */
[----:B----4-:R-:W-:Y:S03]  /*4e4e0*/  HMMA.16816.F32 R12, R28, R4, R48 ;  /* 0x000000041c0c723c */ /* 0x010fe60000001830 */
[----:B------:R-:W-:Y:S04]  /*4e4f0*/  STL.64 [R1+0xae0], R8 ;  /* 0x000ae00801007387 */ /* 0x000fe80000100a00 */
[----:B------:R-:W-:-:S12]  /*4e500*/  STL.64 [R1+0xae8], R10 ;  /* 0x000ae80a01007387 */ /* 0x000fd80000100a00 */
[----:B------:R-:W-:Y:S04]  /*4e510*/  STL.64 [R1+0xad0], R12 ;  /* 0x000ad00c01007387 */ /* 0x000fe80000100a00 */
[----:B------:R3:W-:Y:S02]  /*4e520*/  STL.64 [R1+0xad8], R14 ;  /* 0x000ad80e01007387 */ /* 0x0007e40000100a00 */
[----:B---3--:R-:W-:-:S15]  /*4e530*/  HMMA.16816.F32 R12, R28, R2, R44 ;  /* 0x000000021c0c723c */ /* 0x008fde000000182c */
[----:B------:R-:W-:-:S04]  /*4e540*/  NOP ;  /* 0x0000000000007918 */ /* 0x000fc80000000000 */
[----:B------:R0:W-:Y:S04]  /*4e550*/  STL.64 [R1+0x9c0], R12 ;  /* 0x0009c00c01007387 */ /* 0x0001e80000100a00 */
[----:B------:R1:W-:Y:S04]  /*4e560*/  STL.64 [R1+0x9c8], R14 ;  /* 0x0009c80e01007387 */ /* 0x0003e80000100a00 */
[----:B------:R-:W3:Y:S04]  /*4e570*/  LDL.LU.64 R56, [R1+0xca0] ;  /* 0x000ca00001387983 */ /* 0x000ee80000300a00 */
[----:B------:R-:W3:Y:S01]  /*4e580*/  LDL.LU.64 R58, [R1+0xca8] ;  /* 0x000ca800013a7983 */ /* 0x000ee20000300a00 */
[----:B------:R-:W-:-:S02]  /*4e590*/  IMAD R9, R55, 0x100, R54 ;  /* 0x0000010037097824 */ /* 0x000fc400078e0236 */
[----:B------:R-:W-:Y:S01]  /*4e5a0*/  IMAD R8, R39, 0x100, R0 ;  /* 0x0000010027087824 */ /* 0x000fe200078e0200 */
[----:B0-----:R-:W4:Y:S02]  /*4e5b0*/  LDL.LU.64 R12, [R1+0xc90] ;  /* 0x000c9000010c7983 */ /* 0x001f240000300a00 */
[----:B------:R-:W-:Y:S02]  /*4e5c0*/  F2FP.F16.E5M2.UNPACK_B R29, R9 ;  /* 0x00000009ff1d723e */ /* 0x000fe400020004ff */
[----:B-1----:R-:W4:Y:S01]  /*4e5d0*/  LDL.LU.64 R14, [R1+0xc98] ;  /* 0x000c9800010e7983 */ /* 0x002f220000300a00 */
[----:B------:R-:W-:-:S03]  /*4e5e0*/  F2FP.F16.E5M2.UNPACK_B R30, R8 ;  /* 0x00000008ff1e723e */ /* 0x000fc600020004ff */
[----:B------:R-:W4:Y:S04]  /*4e5f0*/  LDL.LU.64 R8, [R1+0xc80] ;  /* 0x000c800001087983 */ /* 0x000f280000300a00 */
[----:B------:R-:W4:Y:S01]  /*4e600*/  LDL.LU.64 R10, [R1+0xc88] ;  /* 0x000c8800010a7983 */ /* 0x000f220000300a00 */
[----:B------:R-:W-:Y:S02]  /*4e610*/  IMAD R61, R53, 0x100, R52 ;  /* 0x00000100353d7824 */ /* 0x000fe400078e0234 */
[----:B------:R-:W-:Y:S01]  /*4e620*/  IMAD R0, R38, 0x100, R60 ;  /* 0x0000010026007824 */ /* 0x000fe200078e023c */
[----:B------:R-:W4:Y:S02]  /*4e630*/  LDL.LU.64 R52, [R1+0xc70] ;  /* 0x000c700001347983 */ /* 0x000f240000300a00 */
[----:B------:R-:W-:-:S02]  /*4e640*/  F2FP.F16.E5M2.UNPACK_B R28, R61 ;  /* 0x0000003dff1c723e */ /* 0x000fc400020004ff */
[----:B------:R-:W-:Y:S01]  /*4e650*/  F2FP.F16.E5M2.UNPACK_B R31, R0 ;  /* 0x00000000ff1f723e */ /* 0x000fe200020004ff */
[----:B------:R-:W4:Y:S06]  /*4e660*/  LDL.LU.64 R54, [R1+0xc78] ;  /* 0x000c780001367983 */ /* 0x000f2c0000300a00 */
[----:B--2---:R-:W-:-:S15]  /*4e670*/  HMMA.16816.F32 R40, R28, R36, R40 ;  /* 0x000000241c28723c */ /* 0x004fde0000001828 */
[----:B------:R-:W-:-:S04]  /*4e680*/  NOP ;  /* 0x0000000000007918 */ /* 0x000fc80000000000 */
[----:B------:R0:W-:Y:S04]  /*4e690*/  STL.64 [R1+0xcb0], R40 ;  /* 0x000cb02801007387 */ /* 0x0001e80000100a00 */
[----:B------:R1:W-:Y:S04]  /*4e6a0*/  STL.64 [R1+0xcb8], R42 ;  /* 0x000cb82a01007387 */ /* 0x0003e80000100a00 */
[----:B------:R-:W2:Y:S04]  /*4e6b0*/  LDL.LU.64 R48, [R1+0xc60] ;  /* 0x000c600001307983 */ /* 0x000ea80000300a00 */
[----:B------:R-:W2:Y:S04]  /*4e6c0*/  LDL.LU.64 R50, [R1+0xc68] ;  /* 0x000c680001327983 */ /* 0x000ea80000300a00 */
[----:B0-----:R-:W2:Y:S04]  /*4e6d0*/  LDL.LU.64 R40, [R1+0xc50] ;  /* 0x000c500001287983 */ /* 0x001ea80000300a00 */
[----:B-1----:R-:W2:Y:S04]  /*4e6e0*/  LDL.LU.64 R42, [R1+0xc58] ;  /* 0x000c5800012a7983 */ /* 0x002ea80000300a00 */
[----:B------:R-:W2:Y:S04]  /*4e6f0*/  LDL.LU R46, [R1+0x1958] ;  /* 0x00195800012e7983 */ /* 0x000ea80000300800 */
[----:B------:R-:W2:Y:S04]  /*4e700*/  LDL.LU R47, [R1+0x1954] ;  /* 0x00195400012f7983 */ /* 0x000ea80000300800 */
[----:B------:R-:W2:Y:S04]  /*4e710*/  LDL.LU R0, [R1+0x1960] ;  /* 0x0019600001007983 */ /* 0x000ea80000300800 */
[----:B------:R-:W2:Y:S04]  /*4e720*/  LDL.LU R39, [R1+0x195c] ;  /* 0x00195c0001277983 */ /* 0x000ea80000300800 */
[----:B------:R-:W2:Y:S04]  /*4e730*/  LDL.LU R60, [R1+0x1968] ;  /* 0x00196800013c7983 */ /* 0x000ea80000300800 */
[----:B------:R-:W2:Y:S01]  /*4e740*/  LDL.LU R38, [R1+0x1964] ;  /* 0x0019640001267983 */ /* 0x000ea20000300800 */
[----:B---3--:R-:W-:-:S15]  /*4e750*/  HMMA.16816.F32 R56, R28, R34, R56 ;  /* 0x000000221c38723c */ /* 0x008fde0000001838 */
[----:B------:R-:W-:-:S04]  /*4e760*/  NOP ;  /* 0x0000000000007918 */ /* 0x000fc80000000000 */
[----:B------:R-:W-:Y:S04]  /*4e770*/  STL.64 [R1+0xca0], R56 ;  /* 0x000ca03801007387 */ /* 0x000fe80000100a00 */
[----:B------:R4:W-:Y:S02]  /*4e780*/  STL.64 [R1+0xca8], R58 ;  /* 0x000ca83a01007387 */ /* 0x0009e40000100a00 */
[C---:B----4-:R-:W-:Y:S08]  /*4e790*/  HMMA.16816.F32 R56, R28.reuse, R32, R12 ;  /* 0x000000201c38723c */ /* 0x050ff0000000180c */
[C---:B------:R-:W-:Y:S01]  /*4e7a0*/  HMMA.16816.F32 R12, R28.reuse, R26, R8 ;  /* 0x0000001a1c0c723c */ /* 0x040fe20000001808 */
[----:B------:R-:W3:Y:S10]  /*4e7b0*/  LDL.LU.64 R8, [R1+0xc40] ;  /* 0x000c400001087983 */ /* 0x000ef40000300a00 */
[----:B------:R-:W-:Y:S04]  /*4e7c0*/  STL.64 [R1+0xc90], R56 ;  /* 0x000c903801007387 */ /* 0x000fe80000100a00 */
[----:B------:R-:W-:Y:S04]  /*4e7d0*/  STL.64 [R1+0xc98], R58 ;  /* 0x000c983a01007387 */ /* 0x000fe80000100a00 */
[----:B------:R-:W3:Y:S04]  /*4e7e0*/  LDL.LU.64 R10, [R1+0xc48] ;  /* 0x000c4800010a7983 */ /* 0x000ee80000300a00 */
[----:B------:R0:W-:Y:S04]  /*4e7f0*/  STL.64 [R1+0xc80], R12 ;  /* 0x000c800c01007387 */ /* 0x0001e80000100a00 */
[----:B------:R1:W-:Y:S04]  /*4e800*/  STL.64 [R1+0xc88], R14 ;  /* 0x000c880e01007387 */ /* 0x0003e80000100a00 */
[----:B0-----:R-:W4:Y:S04]  /*4e810*/  LDL.LU.64 R12, [R1+0xdc0] ;  /* 0x000dc000010c7983 */ /* 0x001f280000300a00 */
[----:B-1----:R-:W4:Y:S01]  /*4e820*/  LDL.LU.64 R14, [R1+0xdc8] ;  /* 0x000dc800010e7983 */ /* 0x002f220000300a00 */
[----:B------:R-:W-:Y:S03]  /*4e830*/  HMMA.16816.F32 R56, R28, R24, R52 ;  /* 0x000000181c38723c */ /* 0x000fe60000001834 */
[----:B------:R-:W4:-:S15]  /*4e840*/  LDL.LU.64 R52, [R1+0xda0] ;  /* 0x000da00001347983 */ /* 0x000f1e0000300a00 */
[----:B------:R-:W-:Y:S01]  /*4e850*/  NOP ;  /* 0x0000000000007918 */ /* 0x000fe20000000000 */
[----:B------:R0:W-:Y:S04]  /*4e860*/  STL.64 [R1+0xc70], R56 ;  /* 0x000c703801007387 */ /* 0x0001e80000100a00 */
[----:B------:R1:W-:Y:S04]  /*4e870*/  STL.64 [R1+0xc78], R58 ;  /* 0x000c783a01007387 */ /* 0x0003e80000100a00 */
[----:B------:R-:W4:Y:S01]  /*4e880*/  LDL.LU.64 R54, [R1+0xda8] ;  /* 0x000da80001367983 */ /* 0x000f220000300a00 */
[C---:B--2---:R-:W-:Y:S08]  /*4e890*/  HMMA.16816.F32 R48, R28.reuse, R22, R48 ;  /* 0x000000161c30723c */ /* 0x044ff00000001830 */
[C---:B------:R-:W-:Y:S11]  /*4e8a0*/  HMMA.16816.F32 R40, R28.reuse, R20, R40 ;  /* 0x000000141c28723c */ /* 0x040ff60000001828 */
[----:B------:R2:W-:Y:S04]  /*4e8b0*/  STL.64 [R1+0xc60], R48 ;  /* 0x000c603001007387 */ /* 0x0005e80000100a00 */
[----:B------:R2:W-:Y:S04]  /*4e8c0*/  STL.64 [R1+0xc68], R50 ;  /* 0x000c683201007387 */ /* 0x0005e80000100a00 */
[----:B0-----:R-:W4:Y:S04]  /*4e8d0*/  LDL.LU.64 R56, [R1+0xbf0] ;  /* 0x000bf00001387983 */ /* 0x001f280000300a00 */
[----:B-1----:R-:W4:Y:S04]  /*4e8e0*/  LDL.LU.64 R58, [R1+0xbf8] ;  /* 0x000bf800013a7983 */ /* 0x002f280000300a00 */
[----:B------:R0:W-:Y:S04]  /*4e8f0*/  STL.64 [R1+0xc50], R40 ;  /* 0x000c502801007387 */ /* 0x0001e80000100a00 */
[----:B------:R1:W-:Y:S04]  /*4e900*/  STL.64 [R1+0xc58], R42 ;  /* 0x000c582a01007387 */ /* 0x0003e80000100a00 */
[----:B--2---:R-:W2:Y:S04]  /*4e910*/  LDL.LU.64 R48, [R1+0xbe0] ;  /* 0x000be00001307983 */ /* 0x004ea80000300a00 */
[----:B------:R-:W2:Y:S04]  /*4e920*/  LDL.LU.64 R50, [R1+0xbe8] ;  /* 0x000be80001327983 */ /* 0x000ea80000300a00 */
[----:B0-----:R-:W2:Y:S04]  /*4e930*/  LDL.LU.64 R40, [R1+0xbd0] ;  /* 0x000bd00001287983 */ /* 0x001ea80000300a00 */
[----:B-1----:R-:W2:Y:S04]  /*4e940*/  LDL.LU.64 R42, [R1+0xbd8] ;  /* 0x000bd800012a7983 */ /* 0x002ea80000300a00 */
[----:B------:R-:W-:Y:S04]  /*4e950*/  STL.64 [R1+0x4ed8], R22 ;  /* 0x004ed81601007387 */ /* 0x000fe80000100a00 */
[----:B------:R0:W-:Y:S04]  /*4e960*/  STL.64 [R1+0x4ed0], R20 ;  /* 0x004ed01401007387 */ /* 0x0001e80000100a00 */
[----:B0-----:R-:W2:Y:S04]  /*4e970*/  LDL.LU.64 R20, [R1+0xc00] ;  /* 0x000c000001147983 */ /* 0x001ea80000300a00 */
[----:B------:R-:W2:Y:S01]  /*4e980*/  LDL.LU.64 R22, [R1+0xc08] ;  /* 0x000c080001167983 */ /* 0x000ea20000300a00 */
        /* <DEDUP_REMOVED lines=16> */
[----:B------:R-:W-:Y:S04]  /*4ea90*/  STL.64 [R1+0xc20], R16 ;  /* 0x000c201001007387 */ /* 0x000fe80000100a00 */
[----:B------:R2:W-:Y:S02]  /*4eaa0*/  STL.64 [R1+0xc28], R18 ;  /* 0x000c281201007387 */ /* 0x0005e40000100a00 */
[----:B--2---:R-:W-:Y:S02]  /*4eab0*/  HMMA.16816.F32 R16, R28, R12, R52 ;  /* 0x0000000c1c10723c */ /* 0x004fe40000001834 */
[----:B------:R-:W2:Y:S04]  /*4eac0*/  LDL.LU R54, [R1+0x1970] ;  /* 0x0019700001367983 */ /* 0x000ea80000300800 */
[----:B------:R-:W2:-:S13]  /*4ead0*/  LDL.LU R55, [R1+0x196c] ;  /* 0x00196c0001377983 */ /* 0x000e9a0000300800 */
[----:B------:R-:W-:Y:S04]  /*4eae0*/  STL.64 [R1+0xc10], R16 ;  /* 0x000c101001007387 */ /* 0x000fe80000100a00 */
[----:B------:R0:W-:Y:S04]  /*4eaf0*/  STL.64 [R1+0xc18], R18 ;  /* 0x000c181201007387 */ /* 0x0001e80000100a00 */
[----:B------:R-:W-:Y:S04]  /*4eb00*/  STL.64 [R1+0x4ea8], R14 ;  /* 0x004ea80e01007387 */ /* 0x000fe80000100a00 */
[----:B------:R3:W-:Y:S01]  /*4eb10*/  STL.64 [R1+0x4ea0], R12 ;  /* 0x004ea00c01007387 */ /* 0x0007e20000100a00 */
[C---:B0-----:R-:W-:Y:S08]  /*4eb20*/  HMMA.16816.F32 R16, R28.reuse, R10, R20 ;  /* 0x0000000a1c10723c */ /* 0x041ff00000001814 */
[C---:B---3--:R-:W-:Y:S01]  /*4eb30*/  HMMA.16816.F32 R12, R28.reuse, R8, R56 ;  /* 0x000000081c0c723c */ /* 0x048fe20000001838 */
[----:B------:R-:W-:Y:S10]  /*4eb40*/  STL.64 [R1+0x4e98], R10 ;  /* 0x004e980a01007387 */ /* 0x000ff40000100a00 */
[----:B------:R-:W-:Y:S04]  /*4eb50*/  STL.64 [R1+0xc00], R16 ;  /* 0x000c001001007387 */ /* 0x000fe80000100a00 */
[----:B------:R-:W-:Y:S04]  /*4eb60*/  STL.64 [R1+0xc08], R18 ;  /* 0x000c081201007387 */ /* 0x000fe80000100a00 */
[----:B------:R0:W-:Y:S04]  /*4eb70*/  STL.64 [R1+0x4e90], R8 ;  /* 0x004e900801007387 */ /* 0x0001e80000100a00 */
[----:B------:R-:W-:Y:S04]  /*4eb80*/  STL.64 [R1+0xbf0], R12 ;  /* 0x000bf00c01007387 */ /* 0x000fe80000100a00 */
[----:B------:R1:W-:Y:S01]  /*4eb90*/  STL.64 [R1+0xbf8], R14 ;  /* 0x000bf80e01007387 */ /* 0x0003e20000100a00 */
[C---:B0-----:R-:W-:Y:S03]  /*4eba0*/  HMMA.16816.F32 R8, R28.reuse, R4, R40 ;  /* 0x000000041c08723c */ /* 0x041fe60000001828 */
[----:B------:R-:W3:Y:S05]  /*4ebb0*/  LDL.LU.64 R40, [R1+0xac0] ;  /* 0x000ac00001287983 */ /* 0x000eea0000300a00 */
[----:B-1----:R-:W-:-:S15]  /*4ebc0*/  HMMA.16816.F32 R12, R28, R6, R48 ;  /* 0x000000061c0c723c */ /* 0x002fde0000001830 */
[----:B------:R-:W-:-:S04]  /*4ebd0*/  NOP ;  /* 0x0000000000007918 */ /* 0x000fc80000000000 */
[----:B------:R0:W-:Y:S04]  /*4ebe0*/  STL.64 [R1+0xbe0], R12 ;  /* 0x000be00c01007387 */ /* 0x0001e80000100a00 */
[----:B------:R1:W-:Y:S04]  /*4ebf0*/  STL.64 [R1+0xbe8], R14 ;  /* 0x000be80e01007387 */ /* 0x0003e80000100a00 */
[----:B------:R-:W3:Y:S04]  /*4ec00*/  LDL.LU.64 R42, [R1+0xac8] ;  /* 0x000ac800012a7983 */ /* 0x000ee80000300a00 */
[----:B------:R4:W-:Y:S04]  /*4ec10*/  STL.64 [R1+0xbd0], R8 ;  /* 0x000bd00801007387 */ /* 0x0009e80000100a00 */
[----:B------:R0:W-:Y:S04]  /*4ec20*/  STL.64 [R1+0xbd8], R10 ;  /* 0x000bd80a01007387 */ /* 0x0001e80000100a00 */
[----:B------:R-:W-:Y:S04]  /*4ec30*/  STL.64 [R1+0x4eb8], R6 ;  /* 0x004eb80601007387 */ /* 0x000fe80000100a00 */
[----:B------:R0:W-:Y:S04]  /*4ec40*/  STL.64 [R1+0x4eb0], R4 ;  /* 0x004eb00401007387 */ /* 0x0001e80000100a00 */
[----:B------:R-:W3:Y:S04]  /*4ec50*/  LDL.LU.64 R16, [R1+0xd90] ;  /* 0x000d900001107983 */ /* 0x000ee80000300a00 */
[----:B------:R-:W3:Y:S04]  /*4ec60*/  LDL.LU.64 R18, [R1+0xd98] ;  /* 0x000d980001127983 */ /* 0x000ee80000300a00 */
[----:B0-----:R-:W3:Y:S01]  /*4ec70*/  LDL.LU.64 R12, [R1+0xd80] ;  /* 0x000d8000010c7983 */ /* 0x001ee20000300a00 */
[----:B------:R-:W-:-:S03]  /*4ec80*/  IMAD R61, R47, 0x100, R46 ;  /* 0x000001002f3d7824 */ /* 0x000fc600078e022e */
[----:B-1----:R-:W3:Y:S01]  /*4ec90*/  LDL.LU.64 R14, [R1+0xd88] ;  /* 0x000d8800010e7983 */ /* 0x002ee20000300a00 */
[----:B------:R-:W-:Y:S02]  /*4eca0*/  IMAD R22, R39, 0x100, R0 ;  /* 0x0000010027167824 */ /* 0x000fe400078e0200 */
[----:B------:R-:W-:Y:S01]  /*4ecb0*/  IMAD R21, R38, 0x100, R60 ;  /* 0x0000010026157824 */ /* 0x000fe200078e023c */
[----:B----4-:R-:W4:Y:S04]  /*4ecc0*/  LDL.LU.64 R8, [R1+0xd70] ;  /* 0x000d700001087983 */ /* 0x010f280000300a00 */
[----:B------:R-:W4:Y:S04]  /*4ecd0*/  LDL.LU.64 R10, [R1+0xd78] ;  /* 0x000d7800010a7983 */ /* 0x000f280000300a00 */
[----:B------:R-:W4:Y:S04]  /*4ece0*/  LDL.LU.64 R4, [R1+0xd60] ;  /* 0x000d600001047983 */ /* 0x000f280000300a00 */
[----:B------:R-:W4:Y:S04]  /*4ecf0*/  LDL.LU.64 R6, [R1+0xd68] ;  /* 0x000d680001067983 */ /* 0x000f280000300a00 */
        /* <DEDUP_REMOVED lines=8> */
[----:B--2---:R-:W-:Y:S01]  /*4ed80*/  IMAD R20, R55, 0x100, R54 ;  /* 0x0000010037147824 */ /* 0x004fe200078e0236 */
[----:B---3--:R-:W-:Y:S01]  /*4ed90*/  HMMA.16816.F32 R40, R28, R2, R40 ;  /* 0x000000021c28723c */ /* 0x008fe20000001828 */
[----:B------:R-:W-:-:S02]  /*4eda0*/  F2FP.F16.E5M2.UNPACK_B R28, R61 ;  /* 0x0000003dff1c723e */ /* 0x000fc400020004ff */
[----:B------:R-:W-:Y:S02]  /*4edb0*/  F2FP.F16.E5M2.UNPACK_B R29, R22 ;  /* 0x00000016ff1d723e */ /* 0x000fe400020004ff */
[----:B------:R-:W-:Y:S02]  /*4edc0*/  F2FP.F16.E5M2.UNPACK_B R30, R21 ;  /* 0x00000015ff1e723e */ /* 0x000fe400020004ff */
[----:B------:R-:W-:-:S07]  /*4edd0*/  F2FP.F16.E5M2.UNPACK_B R31, R20 ;  /* 0x00000014ff1f723e */ /* 0x000fce00020004ff */
[C---:B------:R-:W-:Y:S05]  /*4ede0*/  HMMA.16816.F32 R16, R28.reuse, R36, R16 ;  /* 0x000000241c10723c */ /* 0x040fea0000001810 */
[----:B------:R-:W-:Y:S04]  /*4edf0*/  STL.64 [R1+0xac0], R40 ;  /* 0x000ac02801007387 */ /* 0x000fe80000100a00 */
[----:B------:R-:W-:Y:S04]  /*4ee00*/  STL.64 [R1+0xac8], R42 ;  /* 0x000ac82a01007387 */ /* 0x000fe80000100a00 */
[----:B------:R-:W2:Y:S06]  /*4ee10*/  LDL.LU.64 R20, [R1+0xd50] ;  /* 0x000d500001147983 */ /* 0x000eac0000300a00 */
[----:B------:R0:W-:Y:S04]  /*4ee20*/  STL.64 [R1+0xdc0], R16 ;  /* 0x000dc01001007387 */ /* 0x0001e80000100a00 */
[----:B------:R1:W-:Y:S04]  /*4ee30*/  STL.64 [R1+0xdc8], R18 ;  /* 0x000dc81201007387 */ /* 0x0003e80000100a00 */
[----:B------:R-:W2:Y:S01]  /*4ee40*/  LDL.LU.64 R22, [R1+0xd58] ;  /* 0x000d580001167983 */ /* 0x000ea20000300a00 */
[----:B------:R-:W-:-:S15]  /*4ee50*/  HMMA.16816.F32 R12, R28, R34, R12 ;  /* 0x000000221c0c723c */ /* 0x000fde000000180c */
[----:B------:R-:W-:-:S04]  /*4ee60*/  NOP ;  /* 0x0000000000007918 */ /* 0x000fc80000000000 */
[----:B------:R-:W-:Y:S04]  /*4ee70*/  STL.64 [R1+0xdb0], R12 ;  /* 0x000db00c01007387 */ /* 0x000fe80000100a00 */
[----:B------:R4:W-:Y:S04]  /*4ee80*/  STL.64 [R1+0xdb8], R14 ;  /* 0x000db80e01007387 */ /* 0x0009e80000100a00 */
[----:B0-----:R-:W3:Y:S04]  /*4ee90*/  LDL.LU.64 R16, [R1+0xd40] ;  /* 0x000d400001107983 */ /* 0x001ee80000300a00 */
[----:B-1----:R-:W3:Y:S01]  /*4eea0*/  LDL.LU.64 R18, [R1+0xd48] ;  /* 0x000d480001127983 */ /* 0x002ee20000300a00 */
[C---:B----4-:R-:W-:Y:S03]  /*4eeb0*/  HMMA.16816.F32 R12, R28.reuse, R32, R8 ;  /* 0x000000201c0c723c */ /* 0x050fe60000001808 */
[----:B------:R-:W4:Y:S04]  /*4eec0*/  LDL.LU.64 R40, [R1+0xd30] ;  /* 0x000d300001287983 */ /* 0x000f280000300a00 */
[----:B------:R-:W4:Y:S01]  /*4eed0*/  LDL.LU.64 R42, [R1+0xd38] ;  /* 0x000d3800012a7983 */ /* 0x000f220000300a00 */
[C---:B------:R-:W-:Y:S03]  /*4eee0*/  HMMA.16816.F32 R8, R28.reuse, R26, R4 ;  /* 0x0000001a1c08723c */ /* 0x040fe60000001804 */
[----:B------:R-:W3:Y:S08]  /*4eef0*/  LDL.LU.64 R4, [R1+0xd10] ;  /* 0x000d100001047983 */ /* 0x000ef00000300a00 */
[----:B------:R0:W-:Y:S04]  /*4ef00*/  STL.64 [R1+0xda0], R12 ;  /* 0x000da00c01007387 */ /* 0x0001e80000100a00 */
[----:B------:R1:W-:Y:S04]  /*4ef10*/  STL.64 [R1+0xda8], R14 ;  /* 0x000da80e01007387 */ /* 0x0003e80000100a00 */
[----:B------:R-:W3:Y:S04]  /*4ef20*/  LDL.LU.64 R6, [R1+0xd18] ;  /* 0x000d180001067983 */ /* 0x000ee80000300a00 */
        /* <DEDUP_REMOVED lines=26> */
[----:B------:R0:W-:Y:S04]  /*4f0d0*/  STL.64 [R1+0xd60], R40 ;  /* 0x000d602801007387 */ /* 0x0001e80000100a00 */
[----:B------:R1:W-:Y:S04]  /*4f0e0*/  STL.64 [R1+0xd68], R42 ;  /* 0x000d682a01007387 */ /* 0x0003e80000100a00 */
[----:B0-----:R-:W4:Y:S04]  /*4f0f0*/  LDL.LU.64 R40, [R1+0xbc0] ;  /* 0x000bc00001287983 */ /* 0x001f280000300a00 */
[----:B-1----:R-:W4:Y:S04]  /*4f100*/  LDL.LU.64 R42, [R1+0xbc8] ;  /* 0x000bc800012a7983 */ /* 0x002f280000300a00 */
        /* <DEDUP_REMOVED lines=22> */
[----:B0-----:R-:W4:Y:S04]  /*4f270*/  LDL.LU.64 R10, [R1+0x4e98] ;  /* 0x004e9800010a7983 */ /* 0x001f280000300a00 */
[----:B------:R-:W2:Y:S01]  /*4f280*/  LDL.LU.64 R8, [R1+0x4e90] ;  /* 0x004e900001087983 */ /* 0x000ea20000300a00 */
[----:B---3--:R-:W-:-:S15]  /*4f290*/  HMMA.16816.F32 R16, R28, R12, R16 ;  /* 0x0000000c1c10723c */ /* 0x008fde0000001810 */
[----:B------:R-:W-:-:S04]  /*4f2a0*/  NOP ;  /* 0x0000000000007918 */ /* 0x000fc80000000000 */
[----:B------:R-:W-:Y:S04]  /*4f2b0*/  STL.64 [R1+0xd20], R16 ;  /* 0x000d201001007387 */ /* 0x000fe80000100a00 */
[----:B------:R4:W-:Y:S01]  /*4f2c0*/  STL.64 [R1+0xd28], R18 ;  /* 0x000d281201007387 */ /* 0x0009e20000100a00 */
[----:B------:R-:W-:Y:S01]  /*4f2d0*/  IMAD R61, R45, 0x100, R44 ;  /* 0x000001002d3d7824 */ /* 0x000fe200078e022c */
[C---:B----4-:R-:W-:Y:S08]  /*4f2e0*/  HMMA.16816.F32 R16, R28.reuse, R10, R20 ;  /* 0x0000000a1c10723c */ /* 0x050ff00000001814 */
[C---:B--2---:R-:W-:Y:S08]  /*4f2f0*/  HMMA.16816.F32 R56, R28.reuse, R8, R56 ;  /* 0x000000081c38723c */ /* 0x044ff00000001838 */
[C---:B------:R-:W-:Y:S03]  /*4f300*/  HMMA.16816.F32 R20, R28.reuse, R6, R52 ;  /* 0x000000061c14723c */ /* 0x040fe60000001834 */
[----:B------:R-:W-:Y:S04]  /*4f310*/  STL.64 [R1+0xd10], R16 ;  /* 0x000d101001007387 */ /* 0x000fe80000100a00 */
[----:B------:R0:W-:Y:S02]  /*4f320*/  STL.64 [R1+0xd18], R18 ;  /* 0x000d181201007387 */ /* 0x0001e40000100a00 */
[C---:B0-----:R-:W-:Y:S08]  /*4f330*/  HMMA.16816.F32 R16, R28.reuse, R4, R48 ;  /* 0x000000041c10723c */ /* 0x041ff00000001830 */
[----:B------:R-:W-:Y:S01]  /*4f340*/  HMMA.16816.F32 R28, R28, R2, R40 ;  /* 0x000000021c1c723c */ /* 0x000fe20000001828 */
[----:B------:R-:W-:Y:S04]  /*4f350*/  STL.64 [R1+0xd00], R56 ;  /* 0x000d003801007387 */ /* 0x000fe80000100a00 */
[----:B------:R-:W-:Y:S04]  /*4f360*/  STL.64 [R1+0xd08], R58 ;  /* 0x000d083a01007387 */ /* 0x000fe80000100a00 */
[----:B------:R0:W-:Y:S04]  /*4f370*/  STL.64 [R1+0xcf0], R20 ;  /* 0x000cf01401007387 */ /* 0x0001e80000100a00 */
[----:B------:R-:W-:Y:S04]  /*4f380*/  STL.64 [R1+0xcf8], R22 ;  /* 0x000cf81601007387 */ /* 0x000fe80000100a00 */
[----:B------:R1:W-:Y:S04]  /*4f390*/  STL.64 [R1+0xce0], R16 ;  /* 0x000ce01001007387 */ /* 0x0003e80000100a00 */
[----:B------:R2:W-:Y:S01]  /*4f3a0*/  STL.64 [R1+0xce8], R18 ;  /* 0x000ce81201007387 */ /* 0x0005e20000100a00 */
[----:B0-----:R-:W-:-:S03]  /*4f3b0*/  IMAD R21, R47, 0x100, R46 ;  /* 0x000001002f157824 */ /* 0x001fc600078e022e */
[----:B-1----:R-:W3:Y:S04]  /*4f3c0*/  LDL.LU.64 R16, [R1+0x1640] ;  /* 0x0016400001107983 */ /* 0x002ee80000300a00 */
[----:B--2---:R-:W3:Y:S04]  /*4f3d0*/  LDL.LU.64 R18, [R1+0x1648] ;  /* 0x0016480001127983 */ /* 0x004ee80000300a00 */
[----:B------:R0:W-:Y:S04]  /*4f3e0*/  STL.64 [R1+0xbc0], R28 ;  /* 0x000bc01c01007387 */ /* 0x0001e80000100a00 */
[----:B------:R1:W-:Y:S04]  /*4f3f0*/  STL.64 [R1+0xbc8], R30 ;  /* 0x000bc81e01007387 */ /* 0x0003e80000100a00 */
[----:B------:R-:W2:Y:S04]  /*4f400*/  LDL.LU.64 R48, [R1+0x1630] ;  /* 0x0016300001307983 */ /* 0x000ea80000300a00 */
[----:B------:R-:W2:Y:S04]  /*4f410*/  LDL.LU.64 R50, [R1+0x1638] ;  /* 0x0016380001327983 */ /* 0x000ea80000300a00 */
[----:B------:R-:W4:Y:S04]  /*4f420*/  LDL.LU.64 R44, [R1+0x1620] ;  /* 0x00162000012c7983 */ /* 0x000f280000300a00 */
[----:B------:R-:W4:Y:S04]  /*4f430*/  LDL.LU.64 R46, [R1+0x1628] ;  /* 0x00162800012e7983 */ /* 0x000f280000300a00 */
[----:B------:R-:W2:Y:S01]  /*4f440*/  LDL.LU.64 R40, [R1+0x1610] ;  /* 0x0016100001287983 */ /* 0x000ea20000300a00 */
[----:B------:R-:W-:-:S03]  /*4f450*/  IMAD R20, R39, 0x100, R0 ;  /* 0x0000010027147824 */ /* 0x000fc600078e0200 */
[----:B------:R-:W2:Y:S04]  /*4f460*/  LDL.LU.64 R42, [R1+0x1618] ;  /* 0x00161800012a7983 */ /* 0x000ea80000300a00 */
[----:B------:R-:W2:Y:S04]  /*4f470*/  LDL.LU R56, [R1+0x1998] ;  /* 0x0019980001387983 */ /* 0x000ea80000300800 */
[----:B------:R-:W2:Y:S04]  /*4f480*/  LDL.LU R57, [R1+0x1994] ;  /* 0x0019940001397983 */ /* 0x000ea80000300800 */
[----:B------:R-:W2:Y:S04]  /*4f490*/  LDL.LU R58, [R1+0x19a0] ;  /* 0x0019a000013a7983 */ /* 0x000ea80000300800 */
[----:B------:R-:W2:Y:S04]  /*4f4a0*/  LDL.LU R39, [R1+0x199c] ;  /* 0x00199c0001277983 */ /* 0x000ea80000300800 */
[----:B------:R-:W2:Y:S01]  /*4f4b0*/  LDL.LU R59, [R1+0x19a8] ;  /* 0x0019a800013b7983 */ /* 0x000ea20000300800 */
[----:B------:R-:W-:Y:S01]  /*4f4c0*/  IMAD R0, R38, 0x100, R60 ;  /* 0x0000010026007824 */ /* 0x000fe200078e023c */
[----:B0-----:R-:W-:-:S02]  /*4f4d0*/  F2FP.F16.E5M2.UNPACK_B R29, R21 ;  /* 0x00000015ff1d723e */ /* 0x001fc400020004ff */
[----:B-1----:R-:W-:Y:S02]  /*4f4e0*/  F2FP.F16.E5M2.UNPACK_B R30, R20 ;  /* 0x00000014ff1e723e */ /* 0x002fe400020004ff */
[----:B------:R-:W-:Y:S02]  /*4f4f0*/  F2FP.F16.E5M2.UNPACK_B R31, R0 ;  /* 0x00000000ff1f723e */ /* 0x000fe400020004ff */
[----:B------:R-:W-:Y:S01]  /*4f500*/  F2FP.F16.E5M2.UNPACK_B R28, R61 ;  /* 0x0000003dff1c723e */ /* 0x000fe200020004ff */
[----:B--2---:R-:W-:Y:S04]  /*4f510*/  STL.64 [R1+0x4e58], R58 ;  /* 0x004e583a01007387 */ /* 0x004fe80000100a00 */
[----:B------:R-:W-:Y:S04]  /*4f520*/  STL.64 [R1+0x4e50], R56 ;  /* 0x004e503801007387 */ /* 0x000fe80000100a00 */
[----:B------:R-:W2:Y:S04]  /*4f530*/  LDL.LU R38, [R1+0x19a4] ;  /* 0x0019a40001267983 */ /* 0x000ea80000300800 */
[----:B------:R-:W2:Y:S04]  /*4f540*/  LDL.LU R0, [R1+0x19b0] ;  /* 0x0019b00001007983 */ /* 0x000ea80000300800 */
[----:B------:R-:W2:Y:S04]  /*4f550*/  LDL.LU R60, [R1+0x19ac] ;  /* 0x0019ac00013c7983 */ /* 0x000ea80000300800 */
[----:B------:R-:W2:Y:S04]  /*4f560*/  LDL.LU.64 R20, [R1+0x1700] ;  /* 0x0017000001147983 */ /* 0x000ea80000300a00 */
[----:B------:R-:W2:Y:S01]  /*4f570*/  LDL.LU.64 R22, [R1+0x1708] ;  /* 0x0017080001167983 */ /* 0x000ea20000300a00 */
[C---:B---3--:R-:W-:Y:S08]  /*4f580*/  HMMA.16816.F32 R16, R28.reuse, R36, R16 ;  /* 0x000000241c10723c */ /* 0x048ff00000001810 */
[C---:B------:R-:W-:Y:S08]  /*4f590*/  HMMA.16816.F32 R48, R28.reuse, R34, R48 ;  /* 0x000000221c30723c */ /* 0x040ff00000001830 */
[C---:B----4-:R-:W-:Y:S03]  /*4f5a0*/  HMMA.16816.F32 R44, R28.reuse, R32, R44 ;  /* 0x000000201c2c723c */ /* 0x050fe6000000182c */
[----:B------:R0:W-:Y:S05]  /*4f5b0*/  STL.64 [R1+0xfa0], R16 ;  /* 0x000fa01001007387 */ /* 0x0001ea0000100a00 */
[C---:B------:R-:W-:Y:S01]  /*4f5c0*/  HMMA.16816.F32 R40, R28.reuse, R26, R40 ;  /* 0x0000001a1c28723c */ /* 0x040fe20000001828 */
[----:B------:R1:W-:Y:S04]  /*4f5d0*/  STL.64 [R1+0xfa8], R18 ;  /* 0x000fa81201007387 */ /* 0x0003e80000100a00 */
[----:B0-----:R-:W3:Y:S04]  /*4f5e0*/  LDL.LU.64 R16, [R1+0x16f0] ;  /* 0x0016f00001107983 */ /* 0x001ee80000300a00 */
[----:B-1----:R-:W3:Y:S04]  /*4f5f0*/  LDL.LU.64 R18, [R1+0x16f8] ;  /* 0x0016f80001127983 */ /* 0x002ee80000300a00 */
[----:B------:R-:W4:Y:S04]  /*4f600*/  LDL.LU.64 R56, [R1+0x16e0] ;  /* 0x0016e00001387983 */ /* 0x000f280000300a00 */
[----:B------:R-:W4:Y:S04]  /*4f610*/  LDL.LU.64 R58, [R1+0x16e8] ;  /* 0x0016e800013a7983 */ /* 0x000f280000300a00 */
[----:B--2---:R-:W-:Y:S04]  /*4f620*/  STL.64 [R1+0x4e68], R38 ;  /* 0x004e682601007387 */ /* 0x004fe80000100a00 */
[----:B------:R0:W-:Y:S01]  /*4f630*/  STL.64 [R1+0x4e60], R36 ;  /* 0x004e602401007387 */ /* 0x0001e20000100a00 */
[C---:B------:R-:W-:Y:S03]  /*4f640*/  HMMA.16816.F32 R20, R28.reuse, R24, R20 ;  /* 0x000000181c14723c */ /* 0x040fe60000001814 */
[----:B0-----:R-:W2:Y:S04]  /*4f650*/  LDL.LU.64 R36, [R1+0x16d0] ;  /* 0x0016d00001247983 */ /* 0x001ea80000300a00 */
[----:B------:R0:W-:Y:S04]  /*4f660*/  STL.64 [R1+0xf90], R48 ;  /* 0x000f903001007387 */ /* 0x0001e80000100a00 */
[----:B------:R1:W-:Y:S04]  /*4f670*/  STL.64 [R1+0xf98], R50 ;  /* 0x000f983201007387 */ /* 0x0003e80000100a00 */
[----:B------:R-:W2:Y:S04]  /*4f680*/  LDL.LU.64 R38, [R1+0x16d8] ;  /* 0x0016d80001267983 */ /* 0x000ea80000300a00 */
[----:B------:R0:W-:Y:S04]  /*4f690*/  STL.64 [R1+0xf80], R44 ;  /* 0x000f802c01007387 */ /* 0x0001e80000100a00 */
[----:B------:R0:W-:Y:S04]  /*4f6a0*/  STL.64 [R1+0xf88], R46 ;  /* 0x000f882e01007387 */ /* 0x0001e80000100a00 */
[----:B------:R-:W2:Y:S04]  /*4f6b0*/  LDL.LU.64 R52, [R1+0x16b0] ;  /* 0x0016b00001347983 */ /* 0x000ea80000300a00 */
[----:B------:R-:W2:Y:S04]  /*4f6c0*/  LDL.LU.64 R54, [R1+0x16b8] ;  /* 0x0016b80001367983 */ /* 0x000ea80000300a00 */
[----:B------:R1:W-:Y:S04]  /*4f6d0*/  STL.64 [R1+0xf70], R40 ;  /* 0x000f702801007387 */ /* 0x0003e80000100a00 */
[----:B------:R3:W-:Y:S04]  /*4f6e0*/  STL.64 [R1+0xf78], R42 ;  /* 0x000f782a01007387 */ /* 0x0007e80000100a00 */
[----:B0-----:R-:W2:Y:S04]  /*4f6f0*/  LDL.LU.64 R48, [R1+0x16a0] ;  /* 0x0016a00001307983 */ /* 0x001ea80000300a00 */
[----:B-1----:R-:W2:Y:S04]  /*4f700*/  LDL.LU.64 R50, [R1+0x16a8] ;  /* 0x0016a80001327983 */ /* 0x002ea80000300a00 */
[----:B------:R-:W2:Y:S04]  /*4f710*/  LDL.LU.64 R44, [R1+0x1740] ;  /* 0x00174000012c7983 */ /* 0x000ea80000300a00 */
[----:B------:R-:W2:Y:S04]  /*4f720*/  LDL.LU.64 R46, [R1+0x1748] ;  /* 0x00174800012e7983 */ /* 0x000ea80000300a00 */
[----:B------:R-:W2:Y:S04]  /*4f730*/  LDL.LU.64 R40, [R1+0x1730] ;  /* 0x0017300001287983 */ /* 0x000ea80000300a00 */
[----:B---3--:R-:W3:Y:S04]  /*4f740*/  LDL.LU.64 R42, [R1+0x1738] ;  /* 0x00173800012a7983 */ /* 0x008ee80000300a00 */
[----:B------:R-:W-:Y:S04]  /*4f750*/  STL.64 [R1+0xf60], R20 ;  /* 0x000f601401007387 */ /* 0x000fe80000100a00 */
[----:B------:R0:W-:Y:S04]  /*4f760*/  STL.64 [R1+0xf68], R22 ;  /* 0x000f681601007387 */ /* 0x0001e80000100a00 */
[----:B0-----:R-:W2:Y:S04]  /*4f770*/  LDL.LU.64 R22, [R1+0x4e88] ;  /* 0x004e880001167983 */ /* 0x001ea80000300a00 */
[----:B------:R-:W4:Y:S01]  /*4f780*/  LDL.LU.64 R20, [R1+0x4e80] ;  /* 0x004e800001147983 */ /* 0x000f220000300a00 */
[----:B--2---:R-:W-:-:S15]  /*4f790*/  HMMA.16816.F32 R16, R28, R22, R16 ;  /* 0x000000161c10723c */ /* 0x004fde0000001810 */
[----:B------:R-:W-:-:S04]  /*4f7a0*/  NOP ;  /* 0x0000000000007918 */ /* 0x000fc80000000000 */
[----:B------:R-:W-:Y:S04]  /*4f7b0*/  STL.64 [R1+0xf50], R16 ;  /* 0x000f501001007387 */ /* 0x000fe80000100a00 */
[----:B------:R0:W-:Y:S04]  /*4f7c0*/  STL.64 [R1+0xf58], R18 ;  /* 0x000f581201007387 */ /* 0x0001e80000100a00 */
[----:B0-----:R-:W2:Y:S01]  /*4f7d0*/  LDL.LU.64 R18, [R1+0x4e78] ;  /* 0x004e780001127983 */ /* 0x001ea20000300a00 */
[C---:B----4-:R-:W-:Y:S03]  /*4f7e0*/  HMMA.16816.F32 R56, R28.reuse, R20, R56 ;  /* 0x000000141c38723c */ /* 0x050fe60000001838 */
[----:B------:R-:W4:Y:S04]  /*4f7f0*/  LDL.LU.64 R16, [R1+0x4e70] ;  /* 0x004e700001107983 */ /* 0x000f280000300a00 */
[----:B------:R-:W-:Y:S04]  /*4f800*/  STL.64 [R1+0x4e48], R22 ;  /* 0x004e481601007387 */ /* 0x000fe80000100a00 */
[----:B------:R0:W-:Y:S08]  /*4f810*/  STL.64 [R1+0x4e40], R20 ;  /* 0x004e401401007387 */ /* 0x0001f00000100a00 */
[----:B------:R-:W-:Y:S04]  /*4f820*/  STL.64 [R1+0xf40], R56 ;  /* 0x000f403801007387 */ /* 0x000fe80000100a00 */
[----:B------:R2:W-:Y:S04]  /*4f830*/  STL.64 [R1+0xf48], R58 ;  /* 0x000f483a01007387 */ /* 0x0005e80000100a00 */
[----:B0-----:R-:W4:Y:S04]  /*4f840*/  LDL.LU.64 R20, [R1+0x16c0] ;  /* 0x0016c00001147983 */ /* 0x001f280000300a00 */
[----:B------:R-:W4:Y:S01]  /*4f850*/  LDL.LU.64 R22, [R1+0x16c8] ;  /* 0x0016c80001167983 */ /* 0x000f220000300a00 */
[----:B--2---:R-:W-:Y:S03]  /*4f860*/  HMMA.16816.F32 R56, R28, R18, R36 ;  /* 0x000000121c38723c */ /* 0x004fe60000001824 */
[----:B------:R-:W2:Y:S04]  /*4f870*/  LDL.LU.64 R36, [R1+0x1720] ;  /* 0x0017200001247983 */ /* 0x000ea80000300a00 */
[----:B------:R-:W2:-:S12]  /*4f880*/  LDL.LU.64 R38, [R1+0x1728] ;  /* 0x0017280001267983 */ /* 0x000e980000300a00 */
[----:B------:R0:W-:Y:S04]  /*4f890*/  STL.64 [R1+0xf30], R56 ;  /* 0x000f303801007387 */ /* 0x0001e80000100a00 */
[----:B------:R1:W-:Y:S04]  /*4f8a0*/  STL.64 [R1+0xf38], R58 ;  /* 0x000f383a01007387 */ /* 0x0003e80000100a00 */
[----:B0-----:R-:W2:Y:S04]  /*4f8b0*/  LDL.LU.64 R56, [R1+0x1710] ;  /* 0x0017100001387983 */ /* 0x001ea80000300a00 */
[----:B-1----:R-:W2:Y:S01]  /*4f8c0*/  LDL.LU.64 R58, [R1+0x1718] ;  /* 0x00171800013a7983 */ /* 0x002ea20000300a00 */
[C---:B----4-:R-:W-:Y:S08]  /*4f8d0*/  HMMA.16816.F32 R20, R28.reuse, R16, R20 ;  /* 0x000000101c14723c */ /* 0x050ff00000001814 */
[C---:B------:R-:W-:Y:S11]  /*4f8e0*/  HMMA.16816.F32 R52, R28.reuse, R14, R52 ;  /* 0x0000000e1c34723c */ /* 0x040ff60000001834 */
[----:B------:R-:W-:Y:S04]  /*4f8f0*/  STL.64 [R1+0xf20], R20 ;  /* 0x000f201401007387 */ /* 0x000fe80000100a00 */
[----:B------:R0:W-:Y:S02]  /*4f900*/  STL.64 [R1+0xf28], R22 ;  /* 0x000f281601007387 */ /* 0x0001e40000100a00 */
[C---:B0-----:R-:W-:Y:S02]  /*4f910*/  HMMA.16816.F32 R20, R28.reuse, R12, R48 ;  /* 0x0000000c1c14723c */ /* 0x041fe40000001830 */
[----:B------:R0:W-:Y:S04]  /*4f920*/  STL.64 [R1+0xf10], R52 ;  /* 0x000f103401007387 */ /* 0x0001e80000100a00 */
[----:B------:R1:W-:Y:S02]  /*4f930*/  STL.64 [R1+0xf18], R54 ;  /* 0x000f183601007387 */ /* 0x0003e40000100a00 */
[C---:B------:R-:W-:Y:S02]  /*4f940*/  HMMA.16816.F32 R44, R28.reuse, R10, R44 ;  /* 0x0000000a1c2c723c */ /* 0x040fe4000000182c */
[----:B0-----:R-:W4:Y:S04]  /*4f950*/  LDL.LU.64 R52, [R1+0x1690] ;  /* 0x0016900001347983 */ /* 0x001f280000300a00 */
[----:B-1----:R-:W4:Y:S05]  /*4f960*/  LDL.LU.64 R54, [R1+0x1698] ;  /* 0x0016980001367983 */ /* 0x002f2a0000300a00 */
[----:B------:R-:W-:Y:S04]  /*4f970*/  STL.64 [R1+0xf00], R20 ;  /* 0x000f001401007387 */ /* 0x000fe80000100a00 */
[----:B------:R3:W-:Y:S04]  /*4f980*/  STL.64 [R1+0xf08], R22 ;  /* 0x000f081601007387 */ /* 0x0007e80000100a00 */
[----:B------:R-:W4:Y:S01]  /*4f990*/  LDL.LU.64 R48, [R1+0x1680] ;  /* 0x0016800001307983 */ /* 0x000f220000300a00 */
[C---:B---3--:R-:W-:Y:S03]  /*4f9a0*/  HMMA.16816.F32 R20, R28.reuse, R8, R40 ;  /* 0x000000081c14723c */ /* 0x048fe60000001828 */
[----:B------:R-:W-:Y:S04]  /*4f9b0*/  STL.64 [R1+0xef0], R44 ;  /* 0x000ef02c01007387 */ /* 0x000fe80000100a00 */
[----:B------:R-:W-:Y:S04]  /*4f9c0*/  STL.64 [R1+0xef8], R46 ;  /* 0x000ef82e01007387 */ /* 0x000fe80000100a00 */
[----:B------:R-:W3:Y:S08]  /*4f9d0*/  LDL.LU.64 R50, [R1+0x1688] ;  /* 0x0016880001327983 */ /* 0x000ef00000300a00 */
        /* <DEDUP_REMOVED lines=8> */
[C---:B--2---:R-:W-:Y:S08]  /*4fa60*/  HMMA.16816.F32 R36, R28.reuse, R6, R36 ;  /* 0x000000061c24723c */ /* 0x044ff00000001824 */
[C---:B------:R-:W-:Y:S11]  /*4fa70*/  HMMA.16816.F32 R56, R28.reuse, R4, R56 ;  /* 0x000000041c38723c */ /* 0x040ff60000001838 */
        /* <DEDUP_REMOVED lines=8> */
[----:B------:R-:W-:Y:S01]  /*4fb00*/  IMAD R0, R60, 0x100, R0 ;  /* 0x000001003c007824 */ /* 0x000fe200078e0200 */
[----:B----4-:R-:W-:Y:S04]  /*4fb10*/  HMMA.16816.F32 R52, R28, R2, R52 ;  /* 0x000000021c34723c */ /* 0x010fe80000001834 */
[----:B------:R-:W-:-:S15]  /*4fb20*/  F2FP.F16.E5M2.UNPACK_B R31, R0 ;  /* 0x00000000ff1f723e */ /* 0x000fde00020004ff */
[----:B------:R-:W-:Y:S04]  /*4fb30*/  STL.64 [R1+0xcd0], R52 ;  /* 0x000cd03401007387 */ /* 0x000fe80000100a00 */
[----:B------:R-:W-:Y:S01]  /*4fb40*/  STL.64 [R1+0xcd8], R54 ;  /* 0x000cd83601007387 */ /* 0x000fe20000100a00 */
[----:B--2---:R-:W-:Y:S02]  /*4fb50*/  IMAD R39, R39, 0x100, R58 ;  /* 0x0000010027277824 */ /* 0x004fe400078e023a */
[----:B------:R-:W-:Y:S02]  /*4fb60*/  IMAD R38, R38, 0x100, R59 ;  /* 0x0000010026267824 */ /* 0x000fe400078e023b */
[----:B---3--:R-:W-:Y:S01]  /*4fb70*/  IMAD R61, R57, 0x100, R56 ;  /* 0x00000100393d7824 */ /* 0x008fe200078e0238 */
[----:B------:R-:W-:-:S02]  /*4fb80*/  F2FP.F16.E5M2.UNPACK_B R29, R39 ;  /* 0x00000027ff1d723e */ /* 0x000fc400020004ff */
[----:B------:R-:W-:Y:S02]  /*4fb90*/  F2FP.F16.E5M2.UNPACK_B R30, R38 ;  /* 0x00000026ff1e723e */ /* 0x000fe400020004ff */
[----:B------:R-:W-:-:S07]  /*4fba0*/  F2FP.F16.E5M2.UNPACK_B R28, R61 ;  /* 0x0000003dff1c723e */ /* 0x000fce00020004ff */
[C---:B------:R-:W-:Y:S08]  /*4fbb0*/  HMMA.16816.F32 R48, R28.reuse, R36, R48 ;  /* 0x000000241c30723c */ /* 0x040ff00000001830 */
[C---:B------:R-:W-:Y:S01]  /*4fbc0*/  HMMA.16816.F32 R36, R28.reuse, R34, R20 ;  /* 0x000000221c24723c */ /* 0x040fe20000001814 */
[----:B------:R-:W2:Y:S10]  /*4fbd0*/  LDL.LU.64 R20, [R1+0xe70] ;  /* 0x000e700001147983 */ /* 0x000eb40000300a00 */
[----:B------:R0:W-:Y:S04]  /*4fbe0*/  STL.64 [R1+0xeb0], R48 ;  /* 0x000eb03001007387 */ /* 0x0001e80000100a00 */
[----:B------:R-:W-:Y:S04]  /*4fbf0*/  STL.64 [R1+0xeb8], R50 ;  /* 0x000eb83201007387 */ /* 0x000fe80000100a00 */
[----:B------:R-:W2:Y:S04]  /*4fc00*/  LDL.LU.64 R22, [R1+0xe78] ;  /* 0x000e780001167983 */ /* 0x000ea80000300a00 */
[----:B------:R-:W-:Y:S04]  /*4fc10*/  STL.64 [R1+0xea0], R36 ;  /* 0x000ea02401007387 */ /* 0x000fe80000100a00 */
[----:B------:R1:W-:Y:S04]  /*4fc20*/  STL.64 [R1+0xea8], R38 ;  /* 0x000ea82601007387 */ /* 0x0003e80000100a00 */
[----:B0-----:R-:W3:Y:S01]  /*4fc30*/  LDL.LU.64 R48, [R1+0xe60] ;  /* 0x000e600001307983 */ /* 0x001ee20000300a00 */
[C---:B-1----:R-:W-:Y:S08]  /*4fc40*/  HMMA.16816.F32 R36, R28.reuse, R32, R44 ;  /* 0x000000201c24723c */ /* 0x042ff0000000182c */
[C---:B------:R-:W-:Y:S11]  /*4fc50*/  HMMA.16816.F32 R32, R28.reuse, R26, R40 ;  /* 0x0000001a1c20723c */ /* 0x040ff60000001828 */
[----:B------:R0:W-:Y:S04]  /*4fc60*/  STL.64 [R1+0xe90], R36 ;  /* 0x000e902401007387 */ /* 0x0001e80000100a00 */
[----:B------:R1:W-:Y:S04]  /*4fc70*/  STL.64 [R1+0xe98], R38 ;  /* 0x000e982601007387 */ /* 0x0003e80000100a00 */
[----:B------:R-:W3:Y:S04]  /*4fc80*/  LDL.LU.64 R50, [R1+0xe68] ;  /* 0x000e680001327983 */ /* 0x000ee80000300a00 */
[----:B------:R4:W-:Y:S04]  /*4fc90*/  STL.64 [R1+0xe80], R32 ;  /* 0x000e802001007387 */ /* 0x0009e80000100a00 */
[----:B------:R0:W-:Y:S04]  /*4fca0*/  STL.64 [R1+0xe88], R34 ;  /* 0x000e882201007387 */ /* 0x0001e80000100a00 */
        /* <DEDUP_REMOVED lines=10> */
[----:B----4-:R-:W4:Y:S04]  /*4fd50*/  LDL.LU.64 R32, [R1+0xde0] ;  /* 0x000de00001207983 */ /* 0x010f280000300a00 */
[----:B------:R-:W4:Y:S01]  /*4fd60*/  LDL.LU.64 R34, [R1+0xde8] ;  /* 0x000de80001227983 */ /* 0x000f220000300a00 */
[----:B--2---:R-:W-:Y:S03]  /*4fd70*/  HMMA.16816.F32 R24, R28, R24, R20 ;  /* 0x000000181c18723c */ /* 0x004fe60000001814 */
[----:B------:R-:W2:Y:S04]  /*4fd80*/  LDL.LU.64 R22, [R1+0x4e48] ;  /* 0x004e480001167983 */ /* 0x000ea80000300a00 */
[----:B------:R-:W4:-:S12]  /*4fd90*/  LDL.LU.64 R20, [R1+0x4e40] ;  /* 0x004e400001147983 */ /* 0x000f180000300a00 */
[----:B------:R0:W-:Y:S04]  /*4fda0*/  STL.64 [R1+0xe70], R24 ;  /* 0x000e701801007387 */ /* 0x0001e80000100a00 */
[----:B------:R1:W-:Y:S04]  /*4fdb0*/  STL.64 [R1+0xe78], R26 ;  /* 0x000e781a01007387 */ /* 0x0003e80000100a00 */
[----:B0-----:R-:W4:Y:S04]  /*4fdc0*/  LDL.LU R24, [R1+0x19c8] ;  /* 0x0019c80001187983 */ /* 0x001f280000300800 */
[----:B------:R-:W4:Y:S04]  /*4fdd0*/  LDL.LU R25, [R1+0x19c4] ;  /* 0x0019c40001197983 */ /* 0x000f280000300800 */
[----:B-1----:R-:W4:Y:S04]  /*4fde0*/  LDL.LU R26, [R1+0x19d0] ;  /* 0x0019d000011a7983 */ /* 0x002f280000300800 */
[----:B------:R-:W4:Y:S01]  /*4fdf0*/  LDL.LU R27, [R1+0x19cc] ;  /* 0x0019cc00011b7983 */ /* 0x000f220000300800 */
[C---:B---3--:R-:W-:Y:S08]  /*4fe00*/  HMMA.16816.F32 R52, R28.reuse, R18, R52 ;  /* 0x000000121c34723c */ /* 0x048ff00000001834 */
[C---:B------:R-:W-:Y:S08]  /*4fe10*/  HMMA.16816.F32 R16, R28.reuse, R16, R44 ;  /* 0x000000101c10723c */ /* 0x040ff0000000182c */
[C---:B--2---:R-:W-:Y:S08]  /*4fe20*/  HMMA.16816.F32 R48, R28.reuse, R22, R48 ;  /* 0x000000161c30723c */ /* 0x044ff00000001830 */
[C---:B----4-:R-:W-:Y:S11]  /*4fe30*/  HMMA.16816.F32 R56, R28.reuse, R20, R56 ;  /* 0x000000141c38723c */ /* 0x050ff60000001838 */
[----:B------:R-:W-:Y:S04]  /*4fe40*/  STL.64 [R1+0xe60], R48 ;  /* 0x000e603001007387 */ /* 0x000fe80000100a00 */
[----:B------:R0:W-:Y:S04]  /*4fe50*/  STL.64 [R1+0xe68], R50 ;  /* 0x000e683201007387 */ /* 0x0001e80000100a00 */
[----:B0-----:R-:W2:Y:S04]  /*4fe60*/  LDL.LU.64 R50, [R1+0x4e38] ;  /* 0x004e380001327983 */ /* 0x001ea80000300a00 */
[----:B------:R-:W3:Y:S04]  /*4fe70*/  LDL.LU.64 R48, [R1+0x4e30] ;  /* 0x004e300001307983 */ /* 0x000ee80000300a00 */
[----:B------:R-:W4:Y:S04]  /*4fe80*/  LDL.LU R22, [R1+0x19c0] ;  /* 0x0019c00001167983 */ /* 0x000f280000300800 */
[----:B------:R-:W4:Y:S04]  /*4fe90*/  LDL.LU R23, [R1+0x19bc] ;  /* 0x0019bc0001177983 */ /* 0x000f280000300800 */
[----:B------:R-:W-:Y:S04]  /*4fea0*/  STL.64 [R1+0xe50], R56 ;  /* 0x000e503801007387 */ /* 0x000fe80000100a00 */
[----:B------:R0:W-:Y:S04]  /*4feb0*/  STL.64 [R1+0xe58], R58 ;  /* 0x000e583a01007387 */ /* 0x0001e80000100a00 */
[----:B0-----:R-:W2:Y:S04]  /*4fec0*/  LDL.LU.64 R58, [R1+0x4e28] ;  /* 0x004e2800013a7983 */ /* 0x001ea80000300a00 */
[----:B------:R-:W2:Y:S04]  /*4fed0*/  LDL.LU.64 R56, [R1+0x4e20] ;  /* 0x004e200001387983 */ /* 0x000ea80000300a00 */
[----:B------:R-:W2:Y:S04]  /*4fee0*/  LDL.LU R20, [R1+0x19b8] ;  /* 0x0019b80001147983 */ /* 0x000ea80000300800 */
[----:B------:R-:W2:Y:S04]  /*4fef0*/  LDL.LU R21, [R1+0x19b4] ;  /* 0x0019b40001157983 */ /* 0x000ea80000300800 */
[----:B------:R-:W-:Y:S04]  /*4ff00*/  STL.64 [R1+0xe40], R52 ;  /* 0x000e403401007387 */ /* 0x000fe80000100a00 */
[----:B------:R0:W-:Y:S04]  /*4ff10*/  STL.64 [R1+0xe48], R54 ;  /* 0x000e483601007387 */ /* 0x0001e80000100a00 */
[----:B0-----:R-:W2:Y:S04]  /*4ff20*/  LDL.LU.64 R54, [R1+0x4e18] ;  /* 0x004e180001367983 */ /* 0x001ea80000300a00 */
[----:B------:R-:W2:Y:S04]  /*4ff30*/  LDL.LU.64 R52, [R1+0x4e10] ;  /* 0x004e100001347983 */ /* 0x000ea80000300a00 */
[----:B------:R-:W2:Y:S04]  /*4ff40*/  LDL.LU.64 R46, [R1+0x4e08] ;  /* 0x004e0800012e7983 */ /* 0x000ea80000300a00 */
[----:B------:R-:W2:Y:S04]  /*4ff50*/  LDL.LU.64 R44, [R1+0x4e00] ;  /* 0x004e0000012c7983 */ /* 0x000ea80000300a00 */
[----:B------:R0:W-:Y:S04]  /*4ff60*/  STL.64 [R1+0xe30], R16 ;  /* 0x000e301001007387 */ /* 0x0001e80000100a00 */
[----:B------:R1:W-:Y:S04]  /*4ff70*/  STL.64 [R1+0xe38], R18 ;  /* 0x000e381201007387 */ /* 0x0003e80000100a00 */
[----:B0-----:R-:W2:Y:S04]  /*4ff80*/  LDL.LU.64 R16, [R1+0xe00] ;  /* 0x000e000001107983 */ /* 0x001ea80000300a00 */
[----:B-1----:R-:W2:Y:S01]  /*4ff90*/  LDL.LU.64 R18, [R1+0xe08] ;  /* 0x000e080001127983 */ /* 0x002ea20000300a00 */
[----:B------:R-:W-:-:S15]  /*4ffa0*/  HMMA.16816.F32 R40, R28, R14, R40 ;  /* 0x0000000e1c28723c */ /* 0x000fde0000001828 */
[----:B------:R-:W-:-:S04]  /*4ffb0*/  NOP ;  /* 0x0000000000007918 */ /* 0x000fc80000000000 */
[----:B------:R-:W-:Y:S04]  /*4ffc0*/  STL.64 [R1+0xe20], R40 ;  /* 0x000e202801007387 */ /* 0x000fe80000100a00 */
[----:B------:R0:W-:Y:S04]  /*4ffd0*/  STL.64 [R1+0xe28], R42 ;  /* 0x000e282a01007387 */ /* 0x0001e80000100a00 */
[----:B0-----:R-:W3:Y:S04]  /*4ffe0*/  LDL.LU.64 R42, [R1+0x4df8] ;  /* 0x004df800012a7983 */ /* 0x001ee80000300a00 */
[----:B------:R-:W3:Y:S01]  /*4fff0*/  LDL.LU.64 R40, [R1+0x4df0] ;  /* 0x004df00001287983 */ /* 0x000ee20000300a00 */
[C---:B--2---:R-:W-:Y:S08]  /*50000*/  HMMA.16816.F32 R12, R28.reuse, R12, R16 ;  /* 0x0000000c1c0c723c */ /* 0x044ff00000001810 */
[C---:B------:R-:W-:Y:S11]  /*50010*/  HMMA.16816.F32 R16, R28.reuse, R10, R36 ;  /* 0x0000000a1c10723c */ /* 0x040ff60000001824 */
[----:B------:R-:W-:Y:S04]  /*50020*/  STL.64 [R1+0xe10], R12 ;  /* 0x000e100c01007387 */ /* 0x000fe80000100a00 */
[----:B------:R0:W-:Y:S02]  /*50030*/  STL.64 [R1+0xe18], R14 ;  /* 0x000e180e01007387 */ /* 0x0001e40000100a00 */
[C---:B0-----:R-:W-:Y:S02]  /*50040*/  HMMA.16816.F32 R12, R28.reuse, R8, R32 ;  /* 0x000000081c0c723c */ /* 0x041fe40000001820 */
[----:B------:R-:W2:Y:S04]  /*50050*/  LDL.LU.64 R8, [R1+0xdd0] ;  /* 0x000dd00001087983 */ /* 0x000ea80000300a00 */
[----:B------:R0:W-:Y:S04]  /*50060*/  STL.64 [R1+0xe00], R16 ;  /* 0x000e001001007387 */ /* 0x0001e80000100a00 */
[----:B------:R1:W-:Y:S04]  /*50070*/  STL.64 [R1+0xe08], R18 ;  /* 0x000e081201007387 */ /* 0x0003e80000100a00 */
[----:B------:R-:W2:Y:S05]  /*50080*/  LDL.LU.64 R10, [R1+0xdd8] ;  /* 0x000dd800010a7983 */ /* 0x000eaa0000300a00 */
[----:B------:R1:W-:Y:S04]  /*50090*/  STL.64 [R1+0xdf0], R12 ;  /* 0x000df00c01007387 */ /* 0x0003e80000100a00 */
[----:B------:R3:W-:Y:S04]  /*500a0*/  STL.64 [R1+0xdf8], R14 ;  /* 0x000df80e01007387 */ /* 0x0007e80000100a00 */
[----:B0-----:R-:W4:Y:S04]  /*500b0*/  LDL.LU.64 R16, [R1+0xcc0] ;  /* 0x000cc00001107983 */ /* 0x001f280000300a00 */
[----:B-1----:R-:W4:Y:S04]  /*500c0*/  LDL.LU.64 R18, [R1+0xcc8] ;  /* 0x000cc80001127983 */ /* 0x002f280000300a00 */
[----:B------:R-:W4:Y:S04]  /*500d0*/  LDL.LU.64 R12, [R1+0x1750] ;  /* 0x00175000010c7983 */ /* 0x000f280000300a00 */
[----:B---3--:R-:W3:Y:S04]  /*500e0*/  LDL.LU.64 R14, [R1+0x1758] ;  /* 0x00175800010e7983 */ /* 0x008ee80000300a00 */
        /* <DEDUP_REMOVED lines=9> */
[----:B------:R-:W-:Y:S02]  /*50180*/  IMAD.MOV.U32 R60, RZ, RZ, R8 ;  /* 0x000000ffff3c7224 */ /* 0x000fe400078e0008 */
[----:B------:R-:W-:Y:S02]  /*50190*/  IMAD.MOV.U32 R39, RZ, RZ, R9 ;  /* 0x000000ffff277224 */ /* 0x000fe400078e0009 */
[----:B------:R-:W-:Y:S02]  /*501a0*/  IMAD.MOV.U32 R38, RZ, RZ, R10 ;  /* 0x000000ffff267224 */ /* 0x000fe400078e000a */
[----:B------:R-:W-:Y:S02]  /*501b0*/  IMAD.MOV.U32 R0, RZ, RZ, R11 ;  /* 0x000000ffff007224 */ /* 0x000fe400078e000b */
[----:B----4-:R-:W-:Y:S03]  /*501c0*/  HMMA.16816.F32 R8, R28, R4, R16 ;  /* 0x000000041c08723c */ /* 0x010fe60000001810 */
[----:B------:R-:W-:Y:S01]  /*501d0*/  STL [R1+0x46dc], R0 ;  /* 0x0046dc0001007387 */ /* 0x000fe20000100800 */
[----:B------:R-:W-:-:S03]  /*501e0*/  IMAD R4, R21, 0x100, R20 ;  /* 0x0000010015047824 */ /* 0x000fc600078e0214 */
[----:B------:R-:W-:Y:S01]  /*501f0*/  STL [R1+0x46d8], R39 ;  /* 0x0046d82701007387 */ /* 0x000fe20000100800 */
[----:B------:R-:W-:Y:S02]  /*50200*/  IMAD R5, R23, 0x100, R22 ;  /* 0x0000010017057824 */ /* 0x000fe400078e0216 */
[----:B------:R-:W-:Y:S01]  /*50210*/  IMAD R6, R25, 0x100, R24 ;  /* 0x0000010019067824 */ /* 0x000fe200078e0218 */
[----:B------:R-:W-:Y:S01]  /*50220*/  STL [R1+0x46d4], R60 ;  /* 0x0046d43c01007387 */ /* 0x000fe20000100800 */
[----:B------:R-:W-:-:S03]  /*50230*/  IMAD R7, R27, 0x100, R26 ;  /* 0x000001001b077824 */ /* 0x000fc600078e021a */
[----:B------:R-:W-:Y:S04]  /*50240*/  STL [R1+0x46d0], R38 ;  /* 0x0046d02601007387 */ /* 0x000fe80000100800 */
[----:B------:R-:W-:Y:S01]  /*50250*/  STL.64 [R1+0xdd0], R8 ;  /* 0x000dd00801007387 */ /* 0x000fe20000100a00 */
[----:B---3--:R-:W-:-:S03]  /*50260*/  F2FP.F16.E5M2.UNPACK_B R36, R36.H1 ;  /* 0x00000024ff24723e */ /* 0x008fc600030004ff */
[----:B------:R0:W-:Y:S01]  /*50270*/  STL.64 [R1+0xdd8], R10 ;  /* 0x000dd80a01007387 */ /* 0x0001e20000100a00 */
[----:B------:R-:W-:Y:S01]  /*50280*/  F2FP.F16.E5M2.UNPACK_B R37, R37.H1 ;  /* 0x00000025ff25723e */ /* 0x000fe200030004ff */
[----:B0-----:R-:W-:Y:S01]  /*50290*/  HMMA.16816.F32 R8, R28, R2, R12 ;  /* 0x000000021c08723c */ /* 0x001fe2000000180c */
[----:B------:R-:W-:Y:S02]  /*502a0*/  F2FP.F16.E5M2.UNPACK_B R28, R4 ;  /* 0x00000004ff1c723e */ /* 0x000fe400020004ff */
[----:B------:R-:W-:Y:S02]  /*502b0*/  F2FP.F16.E5M2.UNPACK_B R29, R5 ;  /* 0x00000005ff1d723e */ /* 0x000fe400020004ff */
[----:B------:R-:W-:Y:S02]  /*502c0*/  F2FP.F16.E5M2.UNPACK_B R30, R6 ;  /* 0x00000006ff1e723e */ /* 0x000fe400020004ff */
[----:B------:R-:W-:-:S07]  /*502d0*/  F2FP.F16.E5M2.UNPACK_B R31, R7 ;  /* 0x00000007ff1f723e */ /* 0x000fce00020004ff */
[----:B------:R-:W-:Y:S01]  /*502e0*/  HMMA.16816.F32 R4, R28, R36, R40 ;  /* 0x000000241c04723c */ /* 0x000fe20000001828 */
[----:B------:R-:W-:-:S04]  /*502f0*/  F2FP.F16.E5M2.UNPACK_B R34, R34.H1 ;  /* 0x00000022ff22723e */ /* 0x000fc800030004ff */
[----:B------:R-:W-:Y:S02]  /*50300*/  IMAD.MOV.U32 R60, RZ, RZ, R10 ;  /* 0x000000ffff3c7224 */ /* 0x000fe400078e000a */
[----:B------:R-:W-:Y:S02]  /*50310*/  IMAD.MOV.U32 R0, RZ, RZ, R8 ;  /* 0x000000ffff007224 */ /* 0x000fe400078e0008 */
[----:B------:R-:W-:Y:S02]  /*50320*/  IMAD.MOV.U32 R39, RZ, RZ, R9 ;  /* 0x000000ffff277224 */ /* 0x000fe400078e0009 */
[----:B------:R-:W-:Y:S01]  /*50330*/  IMAD.MOV.U32 R38, RZ, RZ, R11 ;  /* 0x000000ffff267224 */ /* 0x000fe200078e000b */
[----:B------:R-:W-:Y:S01]  /*50340*/  F2FP.F16.E5M2.UNPACK_B R35, R35.H1 ;  /* 0x00000023ff23723e */ /* 0x000fe200030004ff */
[----:B------:R-:W-:Y:S04]  /*50350*/  STL [R1+0x4724], R60 ;  /* 0x0047243c01007387 */ /* 0x000fe80000100800 */
[----:B------:R-:W-:Y:S04]  /*50360*/  STL [R1+0x4720], R0 ;  /* 0x0047200001007387 */ /* 0x000fe80000100800 */
[----:B------:R-:W-:Y:S04]  /*50370*/  STL.64 [R1+0x4da0], R38 ;  /* 0x004da02601007387 */ /* 0x000fe80000100a00 */
[----:B------:R-:W-:Y:S04]  /*50380*/  STL.64 [R1+0x4d98], R36 ;  /* 0x004d982401007387 */ /* 0x000fe80000100a00 */
[----:B------:R-:W-:Y:S04]  /*50390*/  STL.64 [R1+0xfb0], R4 ;  /* 0x000fb00401007387 */ /* 0x000fe80000100a00 */
[----:B------:R0:W-:Y:S02]  /*503a0*/  STL.64 [R1+0xfb8], R6 ;  /* 0x000fb80601007387 */ /* 0x0001e40000100a00 */
[----:B0-----:R-:W-:Y:S01]  /*503b0*/  HMMA.16816.F32 R4, R28, R34, R44 ;  /* 0x000000221c04723c */ /* 0x001fe2000000182c */
[----:B------:R-:W-:-:S02]  /*503c0*/  F2FP.F16.E5M2.UNPACK_B R32, R32.H1 ;  /* 0x00000020ff20723e */ /* 0x000fc400030004ff */
[----:B------:R-:W-:-:S15]  /*503d0*/  F2FP.F16.E5M2.UNPACK_B R33, R33.H1 ;  /* 0x00000021ff21723e */ /* 0x000fde00030004ff */
[----:B------:R-:W-:Y:S01]  /*503e0*/  NOP ;  /* 0x0000000000007918 */ /* 0x000fe20000000000 */
[----:B------:R-:W-:Y:S04]  /*503f0*/  STL.64 [R1+0xfc0], R4 ;  /* 0x000fc00401007387 */ /* 0x000fe80000100a00 */
[----:B------:R0:W-:Y:S02]  /*50400*/  STL.64 [R1+0xfc8], R6 ;  /* 0x000fc80601007387 */ /* 0x0001e40000100a00 */
[----:B0-----:R-:W-:Y:S01]  /*50410*/  HMMA.16816.F32 R4, R28, R32, R52 ;  /* 0x000000201c04723c */ /* 0x001fe20000001834 */
[----:B------:R-:W-:Y:S02]  /*50420*/  IMAD.MOV.U32 R40, RZ, RZ, R57 ;  /* 0x000000ffff287224 */ /* 0x000fe400078e0039 */
[----:B------:R-:W2:Y:S01]  /*50430*/  LDL.LU R57, [R1+0x4dec] ;  /* 0x004dec0001397983 */ /* 0x000ea20000300800 */
[----:B------:R-:W-:-:S02]  /*50440*/  IMAD.MOV.U32 R41, RZ, RZ, R56 ;  /* 0x000000ffff297224 */ /* 0x000fc400078e0038 */
[----:B------:R-:W-:Y:S02]  /*50450*/  IMAD.MOV.U32 R42, RZ, RZ, R58 ;  /* 0x000000ffff2a7224 */ /* 0x000fe400078e003a */
[----:B------:R-:W-:-:S11]  /*50460*/  IMAD.MOV.U32 R43, RZ, RZ, R59 ;  /* 0x000000ffff2b7224 */ /* 0x000fd600078e003b */
[----:B------:R0:W-:Y:S04]  /*50470*/  STL.64 [R1+0xfd0], R4 ;  /* 0x000fd00401007387 */ /* 0x0001e80000100a00 */
[----:B------:R1:W-:Y:S04]  /*50480*/  STL.64 [R1+0xfd8], R6 ;  /* 0x000fd80601007387 */ /* 0x0003e80000100a00 */
[----:B------:R-:W3:Y:S04]  /*50490*/  LDL.LU R56, [R1+0x4de8] ;  /* 0x004de80001387983 */ /* 0x000ee80000300800 */
[----:B------:R-:W4:Y:S04]  /*504a0*/  LDL.LU R58, [R1+0x4de4] ;  /* 0x004de400013a7983 */ /* 0x000f280000300800 */
        /* <DEDUP_REMOVED lines=21> */
[----:B----4-:R-:W-:-:S02]  /*50600*/  IMAD.MOV.U32 R37, RZ, RZ, R58 ;  /* 0x000000ffff257224 */ /* 0x010fc400078e003a */
[----:B--2---:R-:W-:Y:S02]  /*50610*/  IMAD.MOV.U32 R36, RZ, RZ, R59 ;  /* 0x000000ffff247224 */ /* 0x004fe400078e003b */
[----:B------:R-:W2:Y:S04]  /*50620*/  LDL.LU R59, [R1+0x4ddc] ;  /* 0x004ddc00013b7983 */ /* 0x000ea80000300800 */
[----:B------:R-:W4:Y:S01]  /*50630*/  LDL.LU R58, [R1+0x4dd8] ;  /* 0x004dd800013a7983 */ /* 0x000f220000300800 */
[----:B---3--:R-:W-:Y:S02]  /*50640*/  IMAD.MOV.U32 R38, RZ, RZ, R56 ;  /* 0x000000ffff267224 */ /* 0x008fe400078e0038 */
[----:B------:R-:W-:Y:S01]  /*50650*/  IMAD.MOV.U32 R39, RZ, RZ, R57 ;  /* 0x000000ffff277224 */ /* 0x000fe200078e0039 */
[----:B------:R-:W3:Y:S04]  /*50660*/  LDL.LU R56, [R1+0x4dd4] ;  /* 0x004dd40001387983 */ /* 0x000ee80000300800 */
[----:B------:R-:W3:Y:S01]  /*50670*/  LDL.LU R57, [R1+0x4dd0] ;  /* 0x004dd00001397983 */ /* 0x000ee20000300800 */
[----:B0-----:R-:W-:-:S03]  /*50680*/  IMAD.MOV.U32 R4, RZ, RZ, R48 ;  /* 0x000000ffff047224 */ /* 0x001fc600078e0030 */
[----:B------:R-:W3:Y:S01]  /*50690*/  LDL.LU R15, [R1+0x1814] ;  /* 0x00181400010f7983 */ /* 0x000ee20000300800 */
[----:B------:R-:W-:-:S03]  /*506a0*/  IMAD.MOV.U32 R5, RZ, RZ, R49 ;  /* 0x000000ffff057224 */ /* 0x000fc600078e0031 */
[----:B------:R-:W3:Y:S01]  /*506b0*/  LDL.LU R12, [R1+0x1820] ;  /* 0x00182000010c7983 */ /* 0x000ee20000300800 */
[----:B-1----:R-:W-:-:S03]  /*506c0*/  IMAD.MOV.U32 R6, RZ, RZ, R50 ;  /* 0x000000ffff067224 */ /* 0x002fc600078e0032 */
[----:B------:R-:W3:Y:S01]  /*506d0*/  LDL.LU R13, [R1+0x1824] ;  /* 0x00182400010d7983 */ /* 0x000ee20000300800 */
[----:B------:R-:W-:-:S03]  /*506e0*/  IMAD.MOV.U32 R7, RZ, RZ, R51 ;  /* 0x000000ffff077224 */ /* 0x000fc600078e0033 */
[----:B------:R-:W3:Y:S04]  /*506f0*/  LDL.LU R11, [R1+0x1830] ;  /* 0x00183000010b7983 */ /* 0x000ee80000300800 */
[----:B------:R-:W3:Y:S04]  /*50700*/  LDL.LU R48, [R1+0x4dcc] ;  /* 0x004dcc0001307983 */ /* 0x000ee80000300800 */
[----:B------:R-:W3:Y:S04]  /*50710*/  LDL.LU R49, [R1+0x4dc8] ;  /* 0x004dc80001317983 */ /* 0x000ee80000300800 */
[----:B------:R-:W3:Y:S04]  /*50720*/  LDL.LU R50, [R1+0x4dc4] ;  /* 0x004dc40001327983 */ /* 0x000ee80000300800 */
[----:B------:R-:W3:Y:S01]  /*50730*/  LDL.LU R51, [R1+0x4dc0] ;  /* 0x004dc00001337983 */ /* 0x000ee20000300800 */
[----:B------:R-:W-:-:S03]  /*50740*/  F2FP.F16.E5M2.UNPACK_B R26, R61.H1 ;  /* 0x0000003dff1a723e */ /* 0x000fc600030004ff */
[----:B------:R-:W3:Y:S04]  /*50750*/  LDL.LU R61, [R1+0x1834] ;  /* 0x00183400013d7983 */ /* 0x000ee80000300800 */
[----:B------:R-:W-:Y:S04]  /*50760*/  STL.64 [R1+0x4db0], R34 ;  /* 0x004db02201007387 */ /* 0x000fe80000100a00 */
[----:B------:R2:W-:Y:S02]  /*50770*/  STL.64 [R1+0x4da8], R32 ;  /* 0x004da82001007387 */ /* 0x0005e40000100a00 */
[----:B--2---:R-:W-:-:S02]  /*50780*/  IMAD.MOV.U32 R33, RZ, RZ, R59 ;  /* 0x000000ffff217224 */ /* 0x004fc400078e003b */
[----:B----4-:R-:W-:Y:S02]  /*50790*/  IMAD.MOV.U32 R32, RZ, RZ, R58 ;  /* 0x000000ffff207224 */ /* 0x010fe400078e003a */
[----:B------:R-:W2:Y:S04]  /*507a0*/  LDL.LU R58, [R1+0x4dbc] ;  /* 0x004dbc00013a7983 */ /* 0x000ea80000300800 */
[----:B------:R-:W2:Y:S04]  /*507b0*/  LDL.LU R59, [R1+0x4db8] ;  /* 0x004db800013b7983 */ /* 0x000ea80000300800 */
[----:B------:R-:W4:Y:S04]  /*507c0*/  LDL.LU R34, [R1+0x8] ;  /* 0x0000080001227983 */ /* 0x000f280000300800 */
[----:B------:R-:W4:Y:S01]  /*507d0*/  LDL.LU R35, [R1+0xc] ;  /* 0x00000c0001237983 */ /* 0x000f220000300800 */
[----:B------:R-:W-:-:S02]  /*507e0*/  F2FP.F16.E5M2.UNPACK_B R27, R27.H1 ;  /* 0x0000001bff1b723e */ /* 0x000fc400030004ff */
[----:B------:R-:W-:Y:S02]  /*507f0*/  F2FP.F16.E5M2.UNPACK_B R24, R24.H1 ;  /* 0x00000018ff18723e */ /* 0x000fe400030004ff */
[----:B------:R-:W-:Y:S02]  /*50800*/  F2FP.F16.E5M2.UNPACK_B R25, R25.H1 ;  /* 0x00000019ff19723e */ /* 0x000fe400030004ff */
[----:B------:R-:W-:Y:S02]  /*50810*/  F2FP.F16.E5M2.UNPACK_B R22, R22.H1 ;  /* 0x00000016ff16723e */ /* 0x000fe400030004ff */
[----:B------:R-:W-:Y:S01]  /*50820*/  F2FP.F16.E5M2.UNPACK_B R23, R23.H1 ;  /* 0x00000017ff17723e */ /* 0x000fe200030004ff */
[----:B---3--:R-:W-:Y:S01]  /*50830*/  HMMA.16816.F32 R48, R28, R26, R48 ;  /* 0x0000001a1c30723c */ /* 0x008fe20000001830 */
[----:B------:R-:W-:-:S15]  /*50840*/  F2FP.F16.E5M2.UNPACK_B R20, R20.H1 ;  /* 0x00000014ff14723e */ /* 0x000fde00030004ff */
[----:B------:R-:W-:-:S03]  /*50850*/  NOP ;  /* 0x0000000000007918 */ /* 0x000fc60000000000 */
[----:B------:R-:W-:Y:S04]  /*50860*/  STL.64 [R1+0xfe0], R48 ;  /* 0x000fe03001007387 */ /* 0x000fe80000100a00 */
[----:B------:R2:W-:Y:S01]  /*50870*/  STL.64 [R1+0xfe8], R50 ;  /* 0x000fe83201007387 */ /* 0x0005e20000100a00 */
[----:B------:R-:W-:Y:S02]  /*50880*/  F2FP.F16.E5M2.UNPACK_B R21, R21.H1 ;  /* 0x00000015ff15723e */ /* 0x000fe400030004ff */
[----:B------:R-:W-:Y:S02]  /*50890*/  F2FP.F16.E5M2.UNPACK_B R18, R18.H1 ;  /* 0x00000012ff12723e */ /* 0x000fe400030004ff */
[----:B------:R-:W-:Y:S02]  /*508a0*/  F2FP.F16.E5M2.UNPACK_B R19, R19.H1 ;  /* 0x00000013ff13723e */ /* 0x000fe400030004ff */
[----:B------:R-:W-:-:S02]  /*508b0*/  F2FP.F16.E5M2.UNPACK_B R16, R16.H1 ;  /* 0x00000010ff10723e */ /* 0x000fc400030004ff */
[----:B------:R-:W-:Y:S02]  /*508c0*/  F2FP.F16.E5M2.UNPACK_B R17, R17.H1 ;  /* 0x00000011ff11723e */ /* 0x000fe400030004ff */
[----:B------:R-:W-:Y:S02]  /*508d0*/  F2FP.F16.E5M2.UNPACK_B R14, R14.H1 ;  /* 0x0000000eff0e723e */ /* 0x000fe400030004ff */
[----:B------:R-:W-:Y:S02]  /*508e0*/  F2FP.F16.E5M2.UNPACK_B R15, R15.H1 ;  /* 0x0000000fff0f723e */ /* 0x000fe400030004ff */
[----:B------:R-:W-:Y:S02]  /*508f0*/  F2FP.F16.E5M2.UNPACK_B R12, R12.H1 ;  /* 0x0000000cff0c723e */ /* 0x000fe400030004ff */
[----:B------:R-:W-:-:S07]  /*50900*/  F2FP.F16.E5M2.UNPACK_B R13, R13.H1 ;  /* 0x0000000dff0d723e */ /* 0x000fce00030004ff */
[C---:B------:R-:W-:Y:S08]  /*50910*/  HMMA.16816.F32 R4, R28.reuse, R12, R4 ;  /* 0x0000000c1c04723c */ /* 0x040ff00000001804 */
[C---:B--2---:R-:W-:Y:S08]  /*50920*/  HMMA.16816.F32 R48, R28.reuse, R24, R56 ;  /* 0x000000181c30723c */ /* 0x044ff00000001838 */
[C---:B----4-:R-:W-:Y:S11]  /*50930*/  HMMA.16816.F32 R32, R28.reuse, R22, R32 ;  /* 0x000000161c20723c */ /* 0x050ff60000001820 */
        /* <DEDUP_REMOVED lines=12> */
[----:B------:R-:W-:Y:S04]  /*50a00*/  STL.64 [R1+0x4d60], R18 ;  /* 0x004d601201007387 */ /* 0x000fe80000100a00 */
[----:B------:R1:W-:Y:S01]  /*50a10*/  STL.64 [R1+0x4d58], R16 ;  /* 0x004d581001007387 */ /* 0x0003e20000100a00 */
[C---:B0-----:R-:W-:Y:S08]  /*50a20*/  HMMA.16816.F32 R20, R28.reuse, R16, R36 ;  /* 0x000000101c14723c */ /* 0x041ff00000001824 */
[----:B-1----:R-:W-:Y:S11]  /*50a30*/  HMMA.16816.F32 R16, R28, R14, R40 ;  /* 0x0000000e1c10723c */ /* 0x002ff60000001828 */
[----:B------:R-:W-:Y:S04]  /*50a40*/  STL.64 [R1+0x1030], R20 ;  /* 0x0010301401007387 */ /* 0x000fe80000100a00 */
[----:B------:R-:W-:Y:S04]  /*50a50*/  STL.64 [R1+0x1038], R22 ;  /* 0x0010381601007387 */ /* 0x000fe80000100a00 */
[----:B------:R0:W-:Y:S04]  /*50a60*/  STL.64 [R1+0x1040], R16 ;  /* 0x0010401001007387 */ /* 0x0001e80000100a00 */
[----:B------:R1:W-:Y:S04]  /*50a70*/  STL.64 [R1+0x1048], R18 ;  /* 0x0010481201007387 */ /* 0x0003e80000100a00 */
[----:B------:R-:W-:Y:S04]  /*50a80*/  STL.64 [R1+0x4d40], R14 ;  /* 0x004d400e01007387 */ /* 0x000fe80000100a00 */
[----:B------:R-:W-:Y:S04]  /*50a90*/  STL.64 [R1+0x4d38], R12 ;  /* 0x004d380c01007387 */ /* 0x000fe80000100a00 */
[----:B------:R-:W-:Y:S04]  /*50aa0*/  STL.64 [R1+0x1050], R4 ;  /* 0x0010500401007387 */ /* 0x000fe80000100a00 */
[----:B------:R2:W-:Y:S04]  /*50ab0*/  STL.64 [R1+0x1058], R6 ;  /* 0x0010580601007387 */ /* 0x0005e80000100a00 */
[----:B------:R-:W3:Y:S04]  /*50ac0*/  LDL.LU R44, [R1+0x280] ;  /* 0x00028000012c7983 */ /* 0x000ee80000300800 */
[----:B------:R-:W3:Y:S04]  /*50ad0*/  LDL.LU R45, [R1+0x284] ;  /* 0x00028400012d7983 */ /* 0x000ee80000300800 */
[----:B------:R-:W3:Y:S04]  /*50ae0*/  LDL.LU R46, [R1+0x288] ;  /* 0x00028800012e7983 */ /* 0x000ee80000300800 */
[----:B------:R-:W3:Y:S04]  /*50af0*/  LDL.LU R47, [R1+0x28c] ;  /* 0x00028c00012f7983 */ /* 0x000ee80000300800 */
[----:B0-----:R-:W4:Y:S04]  /*50b00*/  LDL.LU R16, [R1+0x2b0] ;  /* 0x0002b00001107983 */ /* 0x001f280000300800 */
[----:B------:R-:W4:Y:S04]  /*50b10*/  LDL.LU R17, [R1+0x2b4] ;  /* 0x0002b40001117983 */ /* 0x000f280000300800 */
[----:B-1----:R-:W4:Y:S04]  /*50b20*/  LDL.LU R18, [R1+0x2b8] ;  /* 0x0002b80001127983 */ /* 0x002f280000300800 */
[----:B------:R-:W4:Y:S04]  /*50b30*/  LDL.LU R19, [R1+0x2bc] ;  /* 0x0002bc0001137983 */ /* 0x000f280000300800 */
        /* <DEDUP_REMOVED lines=8> */
[----:B------:R-:W4:Y:S04]  /*50bc0*/  LDL.LU R8, [R1+0x1840] ;  /* 0x0018400001087983 */ /* 0x000f280000300800 */
[----:B------:R-:W4:Y:S04]  /*50bd0*/  LDL.LU R9, [R1+0x1844] ;  /* 0x0018440001097983 */ /* 0x000f280000300800 */
[----:B--2---:R-:W2:Y:S04]  /*50be0*/  LDL.LU R6, [R1+0x1850] ;  /* 0x0018500001067983 */ /* 0x004ea80000300800 */
[----:B------:R-:W2:Y:S04]  /*50bf0*/  LDL.LU R12, [R1+0xc0] ;  /* 0x0000c000010c7983 */ /* 0x000ea80000300800 */
[----:B------:R-:W2:Y:S04]  /*50c00*/  LDL.LU R13, [R1+0xc4] ;  /* 0x0000c400010d7983 */ /* 0x000ea80000300800 */
[----:B------:R-:W2:Y:S04]  /*50c10*/  LDL.LU R14, [R1+0xc8] ;  /* 0x0000c800010e7983 */ /* 0x000ea80000300800 */
[----:B------:R-:W2:Y:S04]  /*50c20*/  LDL.LU R15, [R1+0xcc] ;  /* 0x0000cc00010f7983 */ /* 0x000ea80000300800 */
[----:B------:R-:W2:Y:S01]  /*50c30*/  LDL.LU R4, [R1+0x1854] ;  /* 0x0018540001047983 */ /* 0x000ea20000300800 */
[----:B------:R-:W-:-:S02]  /*50c40*/  F2FP.F16.E5M2.UNPACK_B R10, R11.H1 ;  /* 0x0000000bff0a723e */ /* 0x000fc400030004ff */
[----:B------:R-:W-:Y:S02]  /*50c50*/  F2FP.F16.E5M2.UNPACK_B R11, R61.H1 ;  /* 0x0000003dff0b723e */ /* 0x000fe400030004ff */
        /* <DEDUP_REMOVED lines=24> */
[----:B---3--:R-:W-:Y:S01]  /*50de0*/  HMMA.16816.F32 R32, R28, R10, R32 ;  /* 0x0000000a1c20723c */ /* 0x008fe20000001820 */
[----:B----4-:R-:W-:-:S02]  /*50df0*/  F2FP.F16.E5M2.UNPACK_B R8, R8.H1 ;  /* 0x00000008ff08723e */ /* 0x010fc400030004ff */
[----:B------:R-:W-:-:S07]  /*50e00*/  F2FP.F16.E5M2.UNPACK_B R9, R9.H1 ;  /* 0x00000009ff09723e */ /* 0x000fce00030004ff */
[----:B------:R-:W-:Y:S09]  /*50e10*/  HMMA.16816.F32 R36, R28, R8, R36 ;  /* 0x000000081c24723c */ /* 0x000ff20000001824 */
[----:B------:R-:W-:Y:S04]  /*50e20*/  STL.64 [R1+0x1060], R32 ;  /* 0x0010602001007387 */ /* 0x000fe80000100a00 */
[----:B------:R0:W-:Y:S04]  /*50e30*/  STL.64 [R1+0x1068], R34 ;  /* 0x0010682201007387 */ /* 0x0001e80000100a00 */
[----:B0-----:R-:W3:Y:S04]  /*50e40*/  LDL.LU.64 R34, [R1+0x4db0] ;  /* 0x004db00001227983 */ /* 0x001ee80000300a00 */
[----:B------:R-:W4:Y:S04]  /*50e50*/  LDL.LU.64 R32, [R1+0x4da8] ;  /* 0x004da80001207983 */ /* 0x000f280000300a00 */
[----:B------:R-:W-:Y:S04]  /*50e60*/  STL.64 [R1+0x1070], R36 ;  /* 0x0010702401007387 */ /* 0x000fe80000100a00 */
[----:B------:R0:W-:Y:S04]  /*50e70*/  STL.64 [R1+0x1078], R38 ;  /* 0x0010782601007387 */ /* 0x0001e80000100a00 */
[----:B0-----:R-:W4:Y:S04]  /*50e80*/  LDL.LU.64 R38, [R1+0x4da0] ;  /* 0x004da00001267983 */ /* 0x001f280000300a00 */
[----:B------:R-:W4:Y:S01]  /*50e90*/  LDL.LU.64 R36, [R1+0x4d98] ;  /* 0x004d980001247983 */ /* 0x000f220000300a00 */
[----:B--2---:R-:W-:-:S02]  /*50ea0*/  F2FP.F16.E5M2.UNPACK_B R6, R6.H1 ;  /* 0x00000006ff06723e */ /* 0x004fc400030004ff */
[----:B------:R-:W-:Y:S01]  /*50eb0*/  F2FP.F16.E5M2.UNPACK_B R7, R4.H1 ;  /* 0x00000004ff07723e */ /* 0x000fe200030004ff */
[----:B------:R-:W-:Y:S04]  /*50ec0*/  STL.64 [R1+0x4d50], R10 ;  /* 0x004d500a01007387 */ /* 0x000fe80000100a00 */
[----:B------:R0:W-:Y:S02]  /*50ed0*/  STL.64 [R1+0x4d48], R8 ;  /* 0x004d480801007387 */ /* 0x0001e40000100a00 */
[----:B0-----:R-:W-:Y:S01]  /*50ee0*/  HMMA.16816.F32 R8, R28, R6, R12 ;  /* 0x000000061c08723c */ /* 0x001fe2000000180c */
[----:B------:R-:W-:Y:S02]  /*50ef0*/  F2FP.F16.E5M2.UNPACK_B R4, R61.H1 ;  /* 0x0000003dff04723e */ /* 0x000fe400030004ff */
[----:B------:R-:W-:-:S02]  /*50f00*/  F2FP.F16.E5M2.UNPACK_B R5, R5.H1 ;  /* 0x00000005ff05723e */ /* 0x000fc400030004ff */
[----:B------:R-:W-:Y:S02]  /*50f10*/  F2FP.F16.E5M2.UNPACK_B R2, R2.H1 ;  /* 0x00000002ff02723e */ /* 0x000fe400030004ff */
[----:B------:R-:W-:-:S12]  /*50f20*/  F2FP.F16.E5M2.UNPACK_B R3, R3.H1 ;  /* 0x00000003ff03723e */ /* 0x000fd800030004ff */
[----:B------:R-:W-:Y:S01]  /*50f30*/  IMAD.MOV.U32 R61, RZ, RZ, R11 ;  /* 0x000000ffff3d7224 */ /* 0x000fe200078e000b */
[----:B------:R-:W-:Y:S04]  /*50f40*/  STL.64 [R1+0x1080], R8 ;  /* 0x0010800801007387 */ /* 0x000fe80000100a00 */
[----:B------:R0:W-:Y:S04]  /*50f50*/  STL [R1+0x1088], R10 ;  /* 0x0010880a01007387 */ /* 0x0001e80000100800 */
[----:B------:R-:W-:Y:S04]  /*50f60*/  STL [R1+0x4728], R61 ;  /* 0x0047283d01007387 */ /* 0x000fe80000100800 */
[----:B------:R-:W-:Y:S01]  /*50f70*/  STL.64 [R1+0x4d70], R6 ;  /* 0x004d700601007387 */ /* 0x000fe20000100a00 */
[----:B0-----:R-:W-:Y:S03]  /*50f80*/  HMMA.16816.F32 R8, R28, R4, R16 ;  /* 0x000000041c08723c */ /* 0x001fe60000001810 */
[----:B------:R0:W-:Y:S01]  /*50f90*/  STL.64 [R1+0x4d68], R4 ;  /* 0x004d680401007387 */ /* 0x0001e20000100a00 */
[----:B------:R-:W-:-:S02]  /*50fa0*/  IMAD R42, R43, 0x100, R42 ;  /* 0x000001002b2a7824 */ /* 0x000fc400078e022a */
[----:B------:R-:W-:Y:S02]  /*50fb0*/  IMAD R40, R40, 0x100, R22 ;  /* 0x0000010028287824 */ /* 0x000fe400078e0216 */
[----:B0-----:R-:W-:Y:S01]  /*50fc0*/  HMMA.16816.F32 R4, R28, R2, R56 ;  /* 0x000000021c04723c */ /* 0x001fe20000001838 */
[----:B------:R-:W-:Y:S02]  /*50fd0*/  IMAD R41, R41, 0x100, R23 ;  /* 0x0000010029297824 */ /* 0x000fe400078e0217 */
[----:B------:R-:W-:Y:S01]  /*50fe0*/  IMAD R43, R60, 0x100, R0 ;  /* 0x000001003c2b7824 */ /* 0x000fe200078e0200 */
[----:B------:R-:W-:Y:S02]  /*50ff0*/  F2FP.F16.E5M2.UNPACK_B R28, R40 ;  /* 0x00000028ff1c723e */ /* 0x000fe400020004ff */
[----:B------:R-:W-:Y:S02]  /*51000*/  F2FP.F16.E5M2.UNPACK_B R29, R41 ;  /* 0x00000029ff1d723e */ /* 0x000fe400020004ff */
[----:B------:R-:W-:-:S02]  /*51010*/  F2FP.F16.E5M2.UNPACK_B R30, R42 ;  /* 0x0000002aff1e723e */ /* 0x000fc400020004ff */
[----:B------:R-:W-:Y:S01]  /*51020*/  F2FP.F16.E5M2.UNPACK_B R31, R43 ;  /* 0x0000002bff1f723e */ /* 0x000fe200020004ff */
[----:B------:R-:W-:Y:S04]  /*51030*/  STL.64 [R1+0x1770], R8 ;  /* 0x0017700801007387 */ /* 0x000fe80000100a00 */
[----:B------:R3:W-:Y:S04]  /*51040*/  STL.64 [R1+0x1778], R10 ;  /* 0x0017780a01007387 */ /* 0x0007e80000100a00 */
[----:B------:R-:W-:Y:S04]  /*51050*/  STL.64 [R1+0x2b0], R4 ;  /* 0x0002b00401007387 */ /* 0x000fe80000100a00 */
[----:B------:R4:W-:Y:S01]  /*51060*/  STL.64 [R1+0x2b8], R6 ;  /* 0x0002b80601007387 */ /* 0x0009e20000100a00 */
[C---:B---3--:R-:W-:Y:S08]  /*51070*/  HMMA.16816.F32 R8, R28.reuse, R34, R52 ;  /* 0x000000221c08723c */ /* 0x048ff00000001834 */
[----:B----4-:R-:W-:Y:S01]  /*51080*/  HMMA.16816.F32 R4, R28, R36, R48 ;  /* 0x000000241c04723c */ /* 0x010fe20000001830 */
[----:B------:R-:W-:Y:S04]  /*51090*/  STL.64 [R1+0x4d90], R38 ;  /* 0x004d902601007387 */ /* 0x000fe80000100a00 */
[----:B------:R-:W-:-:S14]  /*510a0*/  STL.64 [R1+0x4d88], R36 ;  /* 0x004d882401007387 */ /* 0x000fdc0000100a00 */
[----:B------:R-:W-:Y:S04]  /*510b0*/  STL.64 [R1+0x1760], R4 ;  /* 0x0017600401007387 */ /* 0x000fe80000100a00 */
[----:B------:R0:W-:Y:S04]  /*510c0*/  STL.64 [R1+0x1768], R6 ;  /* 0x0017680601007387 */ /* 0x0001e80000100a00 */
[----:B------:R-:W2:Y:S01]  /*510d0*/  LDL.LU R56, [R1+0x1c0] ;  /* 0x0001c00001387983 */ /* 0x000ea20000300800 */
[----:B0-----:R-:W-:Y:S03]  /*510e0*/  HMMA.16816.F32 R4, R28, R32, R44 ;  /* 0x000000201c04723c */ /* 0x001fe6000000182c */
[----:B------:R-:W-:Y:S04]  /*510f0*/  STL.64 [R1+0x1750], R8 ;  /* 0x0017500801007387 */ /* 0x000fe80000100a00 */
[----:B------:R-:W-:-:S12]  /*51100*/  STL.64 [R1+0x1758], R10 ;  /* 0x0017580a01007387 */ /* 0x000fd80000100a00 */
[----:B------:R0:W-:Y:S04]  /*51110*/  STL.64 [R1+0x1740], R4 ;  /* 0x0017400401007387 */ /* 0x0001e80000100a00 */
[----:B------:R1:W-:Y:S04]  /*51120*/  STL.64 [R1+0x1748], R6 ;  /* 0x0017480601007387 */ /* 0x0003e80000100a00 */
[----:B------:R-:W2:Y:S04]  /*51130*/  LDL.LU R57, [R1+0x1c4] ;  /* 0x0001c40001397983 */ /* 0x000ea80000300800 */
[----:B------:R-:W2:Y:S04]  /*51140*/  LDL.LU R58, [R1+0x1c8] ;  /* 0x0001c800013a7983 */ /* 0x000ea80000300800 */
[----:B------:R-:W2:Y:S04]  /*51150*/  LDL.LU R59, [R1+0x1cc] ;  /* 0x0001cc00013b7983 */ /* 0x000ea80000300800 */
[----:B------:R-:W3:Y:S04]  /*51160*/  LDL.LU R40, [R1+0x1d0] ;  /* 0x0001d00001287983 */ /* 0x000ee80000300800 */
[----:B------:R-:W3:Y:S04]  /*51170*/  LDL.LU R41, [R1+0x1d4] ;  /* 0x0001d40001297983 */ /* 0x000ee80000300800 */
[----:B------:R-:W3:Y:S04]  /*51180*/  LDL.LU R42, [R1+0x1d8] ;  /* 0x0001d800012a7983 */ /* 0x000ee80000300800 */
[----:B------:R-:W3:Y:S04]  /*51190*/  LDL.LU R43, [R1+0x1dc] ;  /* 0x0001dc00012b7983 */ /* 0x000ee80000300800 */
[----:B------:R-:W4:Y:S04]  /*511a0*/  LDL.LU R12, [R1+0x220] ;  /* 0x00022000010c7983 */ /* 0x000f280000300800 */
[----:B------:R-:W4:Y:S04]  /*511b0*/  LDL.LU R13, [R1+0x224] ;  /* 0x00022400010d7983 */ /* 0x000f280000300800 */
[----:B------:R-:W4:Y:S04]  /*511c0*/  LDL.LU R14, [R1+0x228] ;  /* 0x00022800010e7983 */ /* 0x000f280000300800 */
[----:B------:R-:W4:Y:S04]  /*511d0*/  LDL.LU R15, [R1+0x22c] ;  /* 0x00022c00010f7983 */ /* 0x000f280000300800 */
[----:B------:R-:W2:Y:S04]  /*511e0*/  LDL.LU R20, [R1+0x260] ;  /* 0x0002600001147983 */ /* 0x000ea80000300800 */
        /* <DEDUP_REMOVED lines=11> */
[----:B0-----:R-:W4:Y:S04]  /*512a0*/  LDL.LU R4, [R1+0x250] ;  /* 0x0002500001047983 */ /* 0x001f280000300800 */
[----:B------:R-:W4:Y:S04]  /*512b0*/  LDL.LU R5, [R1+0x254] ;  /* 0x0002540001057983 */ /* 0x000f280000300800 */
        /* <DEDUP_REMOVED lines=20> */
[----:B0-----:R-:W4:Y:S04]  /*51400*/  LDL.LU R32, [R1+0x1e0] ;  /* 0x0001e00001207983 */ /* 0x001f280000300800 */
[----:B------:R-:W4:Y:S04]  /*51410*/  LDL.LU R33, [R1+0x1e4] ;  /* 0x0001e40001217983 */ /* 0x000f280000300800 */
[----:B------:R-:W4:Y:S04]  /*51420*/  LDL.LU R34, [R1+0x1e8] ;  /* 0x0001e80001227983 */ /* 0x000f280000300800 */
[----:B------:R-:W4:Y:S01]  /*51430*/  LDL.LU R35, [R1+0x1ec] ;  /* 0x0001ec0001237983 */ /* 0x000f220000300800 */
[C---:B--2---:R-:W-:Y:S08]  /*51440*/  HMMA.16816.F32 R20, R28.reuse, R24, R20 ;  /* 0x000000181c14723c */ /* 0x044ff00000001814 */
[----:B---3--:R-:W-:-:S15]  /*51450*/  HMMA.16816.F32 R36, R28, R26, R36 ;  /* 0x0000001a1c24723c */ /* 0x008fde0000001824 */
[----:B------:R-:W-:-:S04]  /*51460*/  NOP ;  /* 0x0000000000007918 */ /* 0x000fc80000000000 */
        /* <DEDUP_REMOVED lines=10> */
[----:B0-----:R-:W3:Y:S04]  /*51510*/  LDL.LU R24, [R1+0x1f0] ;  /* 0x0001f00001187983 */ /* 0x001ee80000300800 */
[----:B------:R-:W3:Y:S04]  /*51520*/  LDL.LU R25, [R1+0x1f4] ;  /* 0x0001f40001197983 */ /* 0x000ee80000300800 */
[----:B------:R-:W3:Y:S04]  /*51530*/  LDL.LU R26, [R1+0x1f8] ;  /* 0x0001f800011a7983 */ /* 0x000ee80000300800 */
[----:B------:R-:W3:Y:S01]  /*51540*/  LDL.LU R27, [R1+0x1fc] ;  /* 0x0001fc00011b7983 */ /* 0x000ee20000300800 */
        /* <DEDUP_REMOVED lines=12> */
[----:B0-----:R-:W4:Y:S04]  /*51610*/  LDL.LU R20, [R1+0x200] ;  /* 0x0002000001147983 */ /* 0x001f280000300800 */
[----:B------:R-:W4:Y:S04]  /*51620*/  LDL.LU R21, [R1+0x204] ;  /* 0x0002040001157983 */ /* 0x000f280000300800 */
[----:B------:R-:W4:Y:S04]  /*51630*/  LDL.LU R22, [R1+0x208] ;  /* 0x0002080001167983 */ /* 0x000f280000300800 */
[----:B------:R-:W4:Y:S01]  /*51640*/  LDL.LU R23, [R1+0x20c] ;  /* 0x00020c0001177983 */ /* 0x000f220000300800 */
        /* <DEDUP_REMOVED lines=12> */
[----:B0-----:R-:W2:Y:S04]  /*51710*/  LDL.LU R16, [R1+0x210] ;  /* 0x0002100001107983 */ /* 0x001ea80000300800 */
[----:B------:R-:W2:Y:S04]  /*51720*/  LDL.LU R17, [R1+0x214] ;  /* 0x0002140001117983 */ /* 0x000ea80000300800 */
[----:B------:R-:W2:Y:S04]  /*51730*/  LDL.LU R18, [R1+0x218] ;  /* 0x0002180001127983 */ /* 0x000ea80000300800 */
[----:B------:R-:W2:Y:S02]  /*51740*/  LDL.LU R19, [R1+0x21c] ;  /* 0x00021c0001137983 */ /* 0x000ea40000300800 */
        /* <DEDUP_REMOVED lines=25> */
[----:B------:R-:W-:Y:S04]  /*518e0*/  STL.64 [R1+0x1680], R8 ;  /* 0x0016800801007387 */ /* 0x000fe80000100a00 */
[----:B------:R-:W-:Y:S04]  /*518f0*/  STL.64 [R1+0x1688], R10 ;  /* 0x0016880a01007387 */ /* 0x000fe80000100a00 */
[----:B------:R-:W2:Y:S01]  /*51900*/  LDL.LU R44, [R1+0xd0] ;  /* 0x0000d000012c7983 */ /* 0x000ea20000300800 */
[----:B------:R-:W-:-:S08]  /*51910*/  IMAD R40, R51, 0x100, R50 ;  /* 0x0000010033287824 */ /* 0x000fd000078e0232 */
        /* <DEDUP_REMOVED lines=8> */
[----:B------:R-:W3:Y:S01]  /*519a0*/  LDL.LU R51, [R1+0xfc] ;  /* 0x0000fc0001337983 */ /* 0x000ee20000300800 */
[----:B------:R-:W-:-:S03]  /*519b0*/  IMAD R41, R53, 0x100, R52 ;  /* 0x0000010035297824 */ /* 0x000fc600078e0234 */
[----:B------:R-:W4:Y:S04]  /*519c0*/  LDL.LU R56, [R1+0x100] ;  /* 0x0001000001387983 */ /* 0x000f280000300800 */
[----:B------:R-:W4:Y:S01]  /*519d0*/  LDL.LU R57, [R1+0x104] ;  /* 0x0001040001397983 */ /* 0x000f220000300800 */
[----:B------:R-:W-:-:S03]  /*519e0*/  IMAD R42, R55, 0x100, R54 ;  /* 0x00000100372a7824 */ /* 0x000fc600078e0236 */
[----:B------:R-:W4:Y:S04]  /*519f0*/  LDL.LU R58, [R1+0x108] ;  /* 0x00010800013a7983 */ /* 0x000f280000300800 */
[----:B------:R-:W4:Y:S04]  /*51a00*/  LDL.LU R59, [R1+0x10c] ;  /* 0x00010c00013b7983 */ /* 0x000f280000300800 */
        /* <DEDUP_REMOVED lines=8> */
[----:B------:R-:W-:-:S03]  /*51a90*/  IMAD R43, R60, 0x100, R0 ;  /* 0x000001003c2b7824 */ /* 0x000fc600078e0200 */
[----:B------:R-:W3:Y:S01]  /*51aa0*/  LDL.LU R24, [R1+0x190] ;  /* 0x0001900001187983 */ /* 0x000ee20000300800 */
[----:B------:R-:W-:-:S03]  /*51ab0*/  F2FP.F16.E5M2.UNPACK_B R28, R40 ;  /* 0x00000028ff1c723e */ /* 0x000fc600020004ff */
[----:B------:R-:W3:Y:S01]  /*51ac0*/  LDL.LU R25, [R1+0x194] ;  /* 0x0001940001197983 */ /* 0x000ee20000300800 */
[----:B------:R-:W-:Y:S02]  /*51ad0*/  F2FP.F16.E5M2.UNPACK_B R29, R41 ;  /* 0x00000029ff1d723e */ /* 0x000fe400020004ff */
[----:B------:R-:W-:Y:S01]  /*51ae0*/  F2FP.F16.E5M2.UNPACK_B R30, R42 ;  /* 0x0000002aff1e723e */ /* 0x000fe200020004ff */
[----:B------:R-:W3:Y:S01]  /*51af0*/  LDL.LU R26, [R1+0x198] ;  /* 0x00019800011a7983 */ /* 0x000ee20000300800 */
[----:B------:R-:W-:-:S03]  /*51b00*/  F2FP.F16.E5M2.UNPACK_B R31, R43 ;  /* 0x0000002bff1f723e */ /* 0x000fc600020004ff */
[----:B------:R-:W3:Y:S04]  /*51b10*/  LDL.LU R27, [R1+0x19c] ;  /* 0x00019c00011b7983 */ /* 0x000ee80000300800 */
[----:B0-----:R-:W3:Y:S04]  /*51b20*/  LDL.LU R4, [R1+0x1a0] ;  /* 0x0001a00001047983 */ /* 0x001ee80000300800 */
        /* <DEDUP_REMOVED lines=19> */
[----:B------:R-:W-:Y:S04]  /*51c60*/  STL [R1+0x4cc0], R3 ;  /* 0x004cc00301007387 */ /* 0x000fe80000100800 */
        /* <DEDUP_REMOVED lines=9> */
[----:B------:R-:W2:Y:S04]  /*51d00*/  LDL.LU.64 R32, [R1+0x4d28] ;  /* 0x004d280001207983 */ /* 0x000ea80000300a00 */
[----:B------:R-:W-:Y:S04]  /*51d10*/  STL.64 [R1+0x4cb8], R38 ;  /* 0x004cb82601007387 */ /* 0x000fe80000100a00 */
[----:B------:R0:W-:Y:S04]  /*51d20*/  STL.64 [R1+0x4cb0], R36 ;  /* 0x004cb02401007387 */ /* 0x0001e80000100a00 */
[----:B0-----:R-:W4:Y:S04]  /*51d30*/  LDL.LU R36, [R1+0x120] ;  /* 0x0001200001247983 */ /* 0x001f280000300800 */
[----:B------:R-:W4:Y:S04]  /*51d40*/  LDL.LU R37, [R1+0x124] ;  /* 0x0001240001257983 */ /* 0x000f280000300800 */
[----:B------:R-:W4:Y:S04]  /*51d50*/  LDL.LU R38, [R1+0x128] ;  /* 0x0001280001267983 */ /* 0x000f280000300800 */
[----:B------:R-:W4:Y:S01]  /*51d60*/  LDL.LU R39, [R1+0x12c] ;  /* 0x00012c0001277983 */ /* 0x000f220000300800 */
        /* <DEDUP_REMOVED lines=54> */
[C---:B---3--:R-:W-:Y:S11]  /*520d0*/  HMMA.16816.F32 R16, R28.reuse, R12, R40 ;  /* 0x0000000c1c10723c */ /* 0x048ff60000001828 */
[----:B------:R-:W-:Y:S04]  /*520e0*/  STL.64 [R1+0x15e0], R20 ;  /* 0x0015e01401007387 */ /* 0x000fe80000100a00 */
[----:B------:R-:W-:Y:S04]  /*520f0*/  STL.64 [R1+0x15e8], R22 ;  /* 0x0015e81601007387 */ /* 0x000fe80000100a00 */
[----:B------:R0:W-:Y:S02]  /*52100*/  STL.64 [R1+0x4c90], R12 ;  /* 0x004c900c01007387 */ /* 0x0001e40000100a00 */
[C---:B0-----:R-:W-:Y:S02]  /*52110*/  HMMA.16816.F32 R12, R28.reuse, R10, R56 ;  /* 0x0000000a1c0c723c */ /* 0x041fe40000001838 */
[----:B------:R-:W-:Y:S04]  /*52120*/  STL.64 [R1+0x15d0], R16 ;  /* 0x0015d01001007387 */ /* 0x000fe80000100a00 */
[----:B------:R0:W-:Y:S02]  /*52130*/  STL.64 [R1+0x15d8], R18 ;  /* 0x0015d81201007387 */ /* 0x0001e40000100a00 */
[C---:B------:R-:W-:Y:S08]  /*52140*/  HMMA.16816.F32 R20, R28.reuse, R8, R48 ;  /* 0x000000081c14723c */ /* 0x040ff00000001830 */
[C---:B0-----:R-:W-:Y:S03]  /*52150*/  HMMA.16816.F32 R16, R28.reuse, R6, R52 ;  /* 0x000000061c10723c */ /* 0x041fe60000001834 */
[----:B------:R-:W-:Y:S04]  /*52160*/  STL.64 [R1+0x15c0], R12 ;  /* 0x0015c00c01007387 */ /* 0x000fe80000100a00 */
[----:B------:R0:W-:Y:S02]  /*52170*/  STL.64 [R1+0x15c8], R14 ;  /* 0x0015c80e01007387 */ /* 0x0001e40000100a00 */
[----:B0-----:R-:W-:Y:S02]  /*52180*/  HMMA.16816.F32 R12, R28, R4, R44 ;  /* 0x000000041c0c723c */ /* 0x001fe4000000182c */
[----:B------:R-:W-:Y:S04]  /*52190*/  STL.64 [R1+0x15b0], R20 ;  /* 0x0015b01401007387 */ /* 0x000fe80000100a00 */
[----:B------:R-:W-:Y:S04]  /*521a0*/  STL.64 [R1+0x15b8], R22 ;  /* 0x0015b81601007387 */ /* 0x000fe80000100a00 */
[----:B------:R-:W2:Y:S04]  /*521b0*/  LDL.LU R52, [R1+0x300] ;  /* 0x0003000001347983 */ /* 0x000ea80000300800 */
[----:B------:R-:W-:Y:S04]  /*521c0*/  STL.64 [R1+0x15a0], R16 ;  /* 0x0015a01001007387 */ /* 0x000fe80000100a00 */
[----:B------:R-:W-:Y:S04]  /*521d0*/  STL.64 [R1+0x15a8], R18 ;  /* 0x0015a81201007387 */ /* 0x000fe80000100a00 */
        /* <DEDUP_REMOVED lines=15> */
[----:B------:R-:W3:Y:S04]  /*522d0*/  LDL.LU R43, [R1+0x1a20] ;  /* 0x001a2000012b7983 */ /* 0x000ee80000300800 */
[----:B------:R-:W3:Y:S04]  /*522e0*/  LDL.LU R41, [R1+0x1a1c] ;  /* 0x001a1c0001297983 */ /* 0x000ee80000300800 */
        /* <DEDUP_REMOVED lines=32> */
[----:B--2---:R-:W-:-:S03]  /*524f0*/  IMAD R40, R40, 0x100, R3 ;  /* 0x0000010028287824 */ /* 0x004fc600078e0203 */
[----:B------:R-:W4:Y:S01]  /*52500*/  LDL.LU R3, [R1+0x4cc0] ;  /* 0x004cc00001037983 */ /* 0x000f220000300800 */
[----:B---3--:R-:W-:Y:S01]  /*52510*/  IMAD R41, R41, 0x100, R43 ;  /* 0x0000010029297824 */ /* 0x008fe200078e022b */
[----:B----4-:R-:W-:Y:S02]  /*52520*/  HMMA.16816.F32 R28, R28, R2, R36 ;  /* 0x000000021c1c723c */ /* 0x010fe40000001824 */
[----:B------:R-:W2:Y:S04]  /*52530*/  LDL.LU.64 R38, [R1+0x4cb8] ;  /* 0x004cb80001267983 */ /* 0x000ea80000300a00 */
[----:B------:R-:W3:Y:S01]  /*52540*/  LDL.LU.64 R36, [R1+0x4cb0] ;  /* 0x004cb00001247983 */ /* 0x000ee20000300a00 */
[----:B------:R-:W-:Y:S02]  /*52550*/  IMAD R42, R61, 0x100, R42 ;  /* 0x000001003d2a7824 */ /* 0x000fe400078e022a */
[----:B------:R-:W-:Y:S01]  /*52560*/  IMAD R43, R60, 0x100, R0 ;  /* 0x000001003c2b7824 */ /* 0x000fe200078e0200 */
[----:B------:R-:W-:Y:S09]  /*52570*/  STL [R1+0x4c38], R3 ;  /* 0x004c380301007387 */ /* 0x000ff20000100800 */
[----:B------:R0:W-:Y:S04]  /*52580*/  STL.64 [R1+0x190], R28 ;  /* 0x0001901c01007387 */ /* 0x0001e80000100a00 */
[----:B------:R1:W-:Y:S01]  /*52590*/  STL.64 [R1+0x198], R30 ;  /* 0x0001981e01007387 */ /* 0x0003e20000100a00 */
[----:B0-----:R-:W-:-:S02]  /*525a0*/  F2FP.F16.E5M2.UNPACK_B R28, R40 ;  /* 0x00000028ff1c723e */ /* 0x001fc400020004ff */
[----:B------:R-:W-:Y:S01]  /*525b0*/  F2FP.F16.E5M2.UNPACK_B R29, R41 ;  /* 0x00000029ff1d723e */ /* 0x000fe200020004ff */
[----:B------:R-:W4:Y:S01]  /*525c0*/  LDL.LU R40, [R1+0x330] ;  /* 0x0003300001287983 */ /* 0x000f220000300800 */
[----:B-1----:R-:W-:Y:S02]  /*525d0*/  F2FP.F16.E5M2.UNPACK_B R30, R42 ;  /* 0x0000002aff1e723e */ /* 0x002fe400020004ff */
[----:B------:R-:W-:Y:S01]  /*525e0*/  F2FP.F16.E5M2.UNPACK_B R31, R43 ;  /* 0x0000002bff1f723e */ /* 0x000fe200020004ff */
[----:B------:R-:W4:Y:S04]  /*525f0*/  LDL.LU R41, [R1+0x334] ;  /* 0x0003340001297983 */ /* 0x000f280000300800 */
[----:B------:R-:W4:Y:S04]  /*52600*/  LDL.LU R42, [R1+0x338] ;  /* 0x00033800012a7983 */ /* 0x000f280000300800 */
[----:B------:R-:W4:Y:S01]  /*52610*/  LDL.LU R43, [R1+0x33c] ;  /* 0x00033c00012b7983 */ /* 0x000f220000300800 */
[----:B---3--:R-:W-:-:S15]  /*52620*/  HMMA.16816.F32 R32, R28, R36, R32 ;  /* 0x000000241c20723c */ /* 0x008fde0000001820 */
[----:B------:R-:W-:-:S04]  /*52630*/  NOP ;  /* 0x0000000000007918 */ /* 0x000fc80000000000 */
[----:B------:R-:W-:Y:S04]  /*52640*/  STL.64 [R1+0x1580], R32 ;  /* 0x0015802001007387 */ /* 0x000fe80000100a00 */
[----:B------:R0:W-:Y:S04]  /*52650*/  STL.64 [R1+0x1588], R34 ;  /* 0x0015882201007387 */ /* 0x0001e80000100a00 */
[----:B0-----:R-:W3:Y:S04]  /*52660*/  LDL.LU.64 R34, [R1+0x4ca8] ;  /* 0x004ca80001227983 */ /* 0x001ee80000300a00 */
[----:B------:R-:W4:Y:S04]  /*52670*/  LDL.LU.64 R32, [R1+0x4ca0] ;  /* 0x004ca00001207983 */ /* 0x000f280000300a00 */
[----:B--2---:R-:W-:Y:S04]  /*52680*/  STL.64 [R1+0x4c30], R38 ;  /* 0x004c302601007387 */ /* 0x004fe80000100a00 */
[----:B------:R0:W-:Y:S04]  /*52690*/  STL.64 [R1+0x4c28], R36 ;  /* 0x004c282401007387 */ /* 0x0001e80000100a00 */
[----:B0-----:R-:W2:Y:S04]  /*526a0*/  LDL.LU R36, [R1+0x340] ;  /* 0x0003400001247983 */ /* 0x001ea80000300800 */
[----:B------:R-:W2:Y:S04]  /*526b0*/  LDL.LU R37, [R1+0x344] ;  /* 0x0003440001257983 */ /* 0x000ea80000300800 */
[----:B------:R-:W2:Y:S04]  /*526c0*/  LDL.LU R38, [R1+0x348] ;  /* 0x0003480001267983 */ /* 0x000ea80000300800 */
[----:B------:R-:W2:Y:S01]  /*526d0*/  LDL.LU R39, [R1+0x34c] ;  /* 0x00034c0001277983 */ /* 0x000ea20000300800 */
[C---:B---3--:R-:W-:Y:S08]  /*526e0*/  HMMA.16816.F32 R12, R28.reuse, R34, R12 ;  /* 0x000000221c0c723c */ /* 0x048ff0000000180c */
[C---:B----4-:R-:W-:Y:S11]  /*526f0*/  HMMA.16816.F32 R24, R28.reuse, R32, R24 ;  /* 0x000000201c18723c */ /* 0x050ff60000001818 */
[----:B------:R-:W-:Y:S04]  /*52700*/  STL.64 [R1+0x1570], R12 ;  /* 0x0015700c01007387 */ /* 0x000fe80000100a00 */
[----:B------:R0:W-:Y:S04]  /*52710*/  STL.64 [R1+0x1578], R14 ;  /* 0x0015780e01007387 */ /* 0x0001e80000100a00 */
[----:B0-----:R-:W3:Y:S04]  /*52720*/  LDL.LU.64 R14, [R1+0x4c98] ;  /* 0x004c9800010e7983 */ /* 0x001ee80000300a00 */
        /* <DEDUP_REMOVED lines=31> */
[C---:B----4-:R-:W-:Y:S02]  /*52920*/  HMMA.16816.F32 R24, R28.reuse, R20, R32 ;  /* 0x000000141c18723c */ /* 0x050fe40000001820 */
[----:B------:R-:W-:Y:S04]  /*52930*/  STL.64 [R1+0x4c58], R22 ;  /* 0x004c581601007387 */ /* 0x000fe80000100a00 */
[----:B------:R0:W-:Y:S02]  /*52940*/  STL.64 [R1+0x4c50], R20 ;  /* 0x004c501401007387 */ /* 0x0001e40000100a00 */
[C---:B------:R-:W-:Y:S11]  /*52950*/  HMMA.16816.F32 R32, R28.reuse, R18, R36 ;  /* 0x000000121c20723c */ /* 0x040ff60000001824 */
[----:B------:R-:W-:Y:S01]  /*52960*/  STL.64 [R1+0x1520], R24 ;  /* 0x0015201801007387 */ /* 0x000fe20000100a00 */
[C---:B0-----:R-:W-:Y:S03]  /*52970*/  HMMA.16816.F32 R20, R28.reuse, R14, R56 ;  /* 0x0000000e1c14723c */ /* 0x041fe60000001838 */
[----:B------:R3:W-:Y:S05]  /*52980*/  STL.64 [R1+0x1528], R26 ;  /* 0x0015281a01007387 */ /* 0x0007ea0000100a00 */
[C---:B---3--:R-:W-:Y:S01]  /*52990*/  HMMA.16816.F32 R24, R28.reuse, R16, R40 ;  /* 0x000000101c18723c */ /* 0x048fe20000001828 */
[----:B------:R-:W-:Y:S04]  /*529a0*/  STL.64 [R1+0x1510], R32 ;  /* 0x0015102001007387 */ /* 0x000fe80000100a00 */
[----:B------:R0:W-:Y:S03]  /*529b0*/  STL.64 [R1+0x1518], R34 ;  /* 0x0015182201007387 */ /* 0x0001e60000100a00 */
[C---:B0-----:R-:W-:Y:S11]  /*529c0*/  HMMA.16816.F32 R32, R28.reuse, R12, R48 ;  /* 0x0000000c1c20723c */ /* 0x041ff60000001830 */
[----:B------:R-:W-:Y:S04]  /*529d0*/  STL.64 [R1+0x1500], R24 ;  /* 0x0015001801007387 */ /* 0x000fe80000100a00 */
[----:B------:R0:W-:Y:S04]  /*529e0*/  STL.64 [R1+0x1508], R26 ;  /* 0x0015081a01007387 */ /* 0x0001e80000100a00 */
[----:B------:R-:W-:Y:S04]  /*529f0*/  STL.64 [R1+0x14f0], R20 ;  /* 0x0014f01401007387 */ /* 0x000fe80000100a00 */
[----:B------:R1:W-:Y:S01]  /*52a00*/  STL.64 [R1+0x14f8], R22 ;  /* 0x0014f81601007387 */ /* 0x0003e20000100a00 */
[C---:B0-----:R-:W-:Y:S08]  /*52a10*/  HMMA.16816.F32 R24, R28.reuse, R10, R52 ;  /* 0x0000000a1c18723c */ /* 0x041ff00000001834 */
[C---:B-1----:R-:W-:Y:S01]  /*52a20*/  HMMA.16816.F32 R20, R28.reuse, R8, R44 ;  /* 0x000000081c14723c */ /* 0x042fe2000000182c */
[----:B------:R-:W-:Y:S04]  /*52a30*/  STL.64 [R1+0x14e0], R32 ;  /* 0x0014e02001007387 */ /* 0x000fe80000100a00 */
[----:B------:R-:W-:Y:S04]  /*52a40*/  STL.64 [R1+0x14e8], R34 ;  /* 0x0014e82201007387 */ /* 0x000fe80000100a00 */
[----:B------:R-:W2:Y:S04]  /*52a50*/  LDL.LU R44, [R1+0x430] ;  /* 0x00043000012c7983 */ /* 0x000ea80000300800 */
[----:B------:R0:W-:Y:S04]  /*52a60*/  STL.64 [R1+0x14d0], R24 ;  /* 0x0014d01801007387 */ /* 0x0001e80000100a00 */
[----:B------:R1:W-:Y:S04]  /*52a70*/  STL.64 [R1+0x14d8], R26 ;  /* 0x0014d81a01007387 */ /* 0x0003e80000100a00 */
[----:B------:R3:W-:Y:S04]  /*52a80*/  STL.64 [R1+0x14c0], R20 ;  /* 0x0014c01401007387 */ /* 0x0007e80000100a00 */
[----:B------:R4:W-:Y:S04]  /*52a90*/  STL.64 [R1+0x14c8], R22 ;  /* 0x0014c81601007387 */ /* 0x0009e80000100a00 */
[----:B------:R-:W2:Y:S04]  /*52aa0*/  LDL.LU R45, [R1+0x434] ;  /* 0x00043400012d7983 */ /* 0x000ea80000300800 */
[----:B------:R-:W2:Y:S04]  /*52ab0*/  LDL.LU R46, [R1+0x438] ;  /* 0x00043800012e7983 */ /* 0x000ea80000300800 */
[----:B------:R-:W2:Y:S04]  /*52ac0*/  LDL.LU R47, [R1+0x43c] ;  /* 0x00043c00012f7983 */ /* 0x000ea80000300800 */
[----:B------:R-:W2:Y:S04]  /*52ad0*/  LDL.LU R48, [R1+0x450] ;  /* 0x0004500001307983 */ /* 0x000ea80000300800 */
[----:B------:R-:W2:Y:S04]  /*52ae0*/  LDL.LU R49, [R1+0x454] ;  /* 0x0004540001317983 */ /* 0x000ea80000300800 */
[----:B------:R-:W2:Y:S04]  /*52af0*/  LDL.LU R50, [R1+0x458] ;  /* 0x0004580001327983 */ /* 0x000ea80000300800 */
[----:B------:R-:W2:Y:S04]  /*52b00*/  LDL.LU R51, [R1+0x45c] ;  /* 0x00045c0001337983 */ /* 0x000ea80000300800 */
[----:B0-----:R-:W2:Y:S04]  /*52b10*/  LDL.LU R24, [R1+0x2d0] ;  /* 0x0002d00001187983 */ /* 0x001ea80000300800 */
[----:B------:R-:W2:Y:S04]  /*52b20*/  LDL.LU R25, [R1+0x2d4] ;  /* 0x0002d40001197983 */ /* 0x000ea80000300800 */
[----:B-1----:R-:W2:Y:S04]  /*52b30*/  LDL.LU R26, [R1+0x2d8] ;  /* 0x0002d800011a7983 */ /* 0x002ea80000300800 */
[----:B------:R-:W2:Y:S04]  /*52b40*/  LDL.LU R27, [R1+0x2dc] ;  /* 0x0002dc00011b7983 */ /* 0x000ea80000300800 */
[----:B---3--:R-:W3:Y:S04]  /*52b50*/  LDL.LU R20, [R1+0x2e0] ;  /* 0x0002e00001147983 */ /* 0x008ee80000300800 */
[----:B------:R-:W3:Y:S04]  /*52b60*/  LDL.LU R21, [R1+0x2e4] ;  /* 0x0002e40001157983 */ /* 0x000ee80000300800 */
[----:B----4-:R-:W3:Y:S04]  /*52b70*/  LDL.LU R22, [R1+0x2e8] ;  /* 0x0002e80001167983 */ /* 0x010ee80000300800 */
        /* <DEDUP_REMOVED lines=35> */
[----:B------:R0:W-:Y:S01]  /*52db0*/  STL.64 [R1+0x14b8], R22 ;  /* 0x0014b81601007387 */ /* 0x0001e20000100a00 */
[----:B----4-:R-:W-:-:S03]  /*52dc0*/  IMAD R40, R40, 0x100, R3 ;  /* 0x0000010028287824 */ /* 0x010fc600078e0203 */
        /* <DEDUP_REMOVED lines=8> */
[----:B0-----:R-:W4:Y:S04]  /*52e50*/  LDL.LU R4, [R1+0x480] ;  /* 0x0004800001047983 */ /* 0x001f280000300800 */
[----:B------:R-:W4:Y:S04]  /*52e60*/  LDL.LU R5, [R1+0x484] ;  /* 0x0004840001057983 */ /* 0x000f280000300800 */
[----:B------:R-:W4:Y:S04]  /*52e70*/  LDL.LU R6, [R1+0x488] ;  /* 0x0004880001067983 */ /* 0x000f280000300800 */
[----:B------:R-:W4:Y:S04]  /*52e80*/  LDL.LU R7, [R1+0x48c] ;  /* 0x00048c0001077983 */ /* 0x000f280000300800 */
[----:B------:R-:W2:Y:S01]  /*52e90*/  LDL.LU R3, [R1+0x4c38] ;  /* 0x004c380001037983 */ /* 0x000ea20000300800 */
[----:B------:R-:W-:-:S02]  /*52ea0*/  IMAD R41, R41, 0x100, R43 ;  /* 0x0000010029297824 */ /* 0x000fc400078e022b */
[----:B------:R-:W-:Y:S02]  /*52eb0*/  IMAD R42, R61, 0x100, R42 ;  /* 0x000001003d2a7824 */ /* 0x000fe400078e022a */
[----:B------:R-:W-:Y:S01]  /*52ec0*/  IMAD R43, R60, 0x100, R0 ;  /* 0x000001003c2b7824 */ /* 0x000fe200078e0200 */
[----:B--2---:R-:W-:Y:S01]  /*52ed0*/  HMMA.16816.F32 R28, R28, R2, R36 ;  /* 0x000000021c1c723c */ /* 0x004fe20000001824 */
[----:B------:R-:W2:Y:S04]  /*52ee0*/  LDL.LU.64 R38, [R1+0x4c30] ;  /* 0x004c300001267983 */ /* 0x000ea80000300a00 */
[----:B------:R-:W2:-:S14]  /*52ef0*/  LDL.LU.64 R36, [R1+0x4c28] ;  /* 0x004c280001247983 */ /* 0x000e9c0000300a00 */
[----:B------:R0:W-:Y:S04]  /*52f00*/  STL.64 [R1+0x180], R28 ;  /* 0x0001801c01007387 */ /* 0x0001e80000100a00 */
[----:B------:R1:W-:Y:S01]  /*52f10*/  STL.64 [R1+0x188], R30 ;  /* 0x0001881e01007387 */ /* 0x0003e20000100a00 */
[----:B0-----:R-:W-:Y:S02]  /*52f20*/  F2FP.F16.E5M2.UNPACK_B R28, R40 ;  /* 0x00000028ff1c723e */ /* 0x001fe400020004ff */
[----:B------:R-:W-:Y:S01]  /*52f30*/  F2FP.F16.E5M2.UNPACK_B R29, R41 ;  /* 0x00000029ff1d723e */ /* 0x000fe200020004ff */
[----:B------:R-:W3:Y:S01]  /*52f40*/  LDL.LU R40, [R1+0x490] ;  /* 0x0004900001287983 */ /* 0x000ee20000300800 */
[----:B-1----:R-:W-:Y:S02]  /*52f50*/  F2FP.F16.E5M2.UNPACK_B R30, R42 ;  /* 0x0000002aff1e723e */ /* 0x002fe400020004ff */
[----:B------:R-:W-:Y:S01]  /*52f60*/  F2FP.F16.E5M2.UNPACK_B R31, R43 ;  /* 0x0000002bff1f723e */ /* 0x000fe200020004ff */
[----:B------:R-:W3:Y:S04]  /*52f70*/  LDL.LU R41, [R1+0x494] ;  /* 0x0004940001297983 */ /* 0x000ee80000300800 */
[----:B------:R-:W3:Y:S04]  /*52f80*/  LDL.LU R42, [R1+0x498] ;  /* 0x00049800012a7983 */ /* 0x000ee80000300800 */
[----:B------:R-:W3:Y:S01]  /*52f90*/  LDL.LU R43, [R1+0x49c] ;  /* 0x00049c00012b7983 */ /* 0x000ee20000300800 */
[----:B--2---:R-:W-:-:S15]  /*52fa0*/  HMMA.16816.F32 R32, R28, R36, R32 ;  /* 0x000000241c20723c */ /* 0x004fde0000001820 */
[----:B------:R-:W-:-:S04]  /*52fb0*/  NOP ;  /* 0x0000000000007918 */ /* 0x000fc80000000000 */
[----:B------:R-:W-:Y:S04]  /*52fc0*/  STL.64 [R1+0x1490], R32 ;  /* 0x0014902001007387 */ /* 0x000fe80000100a00 */
[----:B------:R0:W-:Y:S04]  /*52fd0*/  STL.64 [R1+0x1498], R34 ;  /* 0x0014982201007387 */ /* 0x0001e80000100a00 */
[----:B0-----:R-:W2:Y:S04]  /*52fe0*/  LDL.LU.64 R34, [R1+0x4c20] ;  /* 0x004c200001227983 */ /* 0x001ea80000300a00 */
[----:B------:R-:W2:Y:S04]  /*52ff0*/  LDL.LU.64 R32, [R1+0x4c18] ;  /* 0x004c180001207983 */ /* 0x000ea80000300a00 */
        /* <DEDUP_REMOVED lines=9> */
[----:B------:R3:W-:Y:S04]  /*53090*/  STL.64 [R1+0x1488], R38 ;  /* 0x0014882601007387 */ /* 0x0007e80000100a00 */
[----:B------:R-:W-:Y:S04]  /*530a0*/  STL.64 [R1+0x4bd0], R34 ;  /* 0x004bd02201007387 */ /* 0x000fe80000100a00 */
[----:B------:R4:W-:Y:S01]  /*530b0*/  STL.64 [R1+0x4bc8], R32 ;  /* 0x004bc82001007387 */ /* 0x0009e20000100a00 */
[C---:B---3--:R-:W-:Y:S08]  /*530c0*/  HMMA.16816.F32 R36, R28.reuse, R32, R40 ;  /* 0x000000201c24723c */ /* 0x048ff00000001828 */
[C---:B----4-:R-:W-:Y:S08]  /*530d0*/  HMMA.16816.F32 R32, R28.reuse, R26, R4 ;  /* 0x0000001a1c20723c */ /* 0x050ff00000001804 */
[C---:B------:R-:W-:Y:S03]  /*530e0*/  HMMA.16816.F32 R4, R28.reuse, R24, R8 ;  /* 0x000000181c04723c */ /* 0x040fe60000001808 */
[----:B------:R-:W-:Y:S04]  /*530f0*/  STL.64 [R1+0x1470], R36 ;  /* 0x0014702401007387 */ /* 0x000fe80000100a00 */
[----:B------:R-:W-:Y:S01]  /*53100*/  STL.64 [R1+0x1478], R38 ;  /* 0x0014782601007387 */ /* 0x000fe20000100a00 */
[C---:B------:R-:W-:Y:S03]  /*53110*/  HMMA.16816.F32 R8, R28.reuse, R22, R56 ;  /* 0x000000161c08723c */ /* 0x040fe60000001838 */
[----:B------:R-:W-:Y:S04]  /*53120*/  STL.64 [R1+0x4bf0], R26 ;  /* 0x004bf01a01007387 */ /* 0x000fe80000100a00 */
[----:B------:R-:W-:Y:S04]  /*53130*/  STL.64 [R1+0x1460], R32 ;  /* 0x0014602001007387 */ /* 0x000fe80000100a00 */
[----:B------:R-:W-:Y:S04]  /*53140*/  STL.64 [R1+0x1468], R34 ;  /* 0x0014682201007387 */ /* 0x000fe80000100a00 */
[----:B------:R-:W-:Y:S04]  /*53150*/  STL.64 [R1+0x4be8], R24 ;  /* 0x004be81801007387 */ /* 0x000fe80000100a00 */
[----:B------:R-:W-:Y:S04]  /*53160*/  STL.64 [R1+0x1450], R4 ;  /* 0x0014500401007387 */ /* 0x000fe80000100a00 */
[----:B------:R0:W-:Y:S02]  /*53170*/  STL.64 [R1+0x1458], R6 ;  /* 0x0014580601007387 */ /* 0x0001e40000100a00 */
[C---:B0-----:R-:W-:Y:S02]  /*53180*/  HMMA.16816.F32 R4, R28.reuse, R20, R48 ;  /* 0x000000141c04723c */ /* 0x041fe40000001830 */
[----:B------:R-:W-:Y:S04]  /*53190*/  STL.64 [R1+0x4c10], R22 ;  /* 0x004c101601007387 */ /* 0x000fe80000100a00 */
[----:B------:R-:W-:Y:S04]  /*531a0*/  STL.64 [R1+0x1440], R8 ;  /* 0x0014400801007387 */ /* 0x000fe80000100a00 */
[----:B------:R0:W-:Y:S04]  /*531b0*/  STL.64 [R1+0x1448], R10 ;  /* 0x0014480a01007387 */ /* 0x0001e80000100a00 */
[----:B------:R-:W-:Y:S05]  /*531c0*/  STL.64 [R1+0x4c08], R20 ;  /* 0x004c081401007387 */ /* 0x000fea0000100a00 */
[----:B------:R-:W-:Y:S01]  /*531d0*/  STL.64 [R1+0x1430], R4 ;  /* 0x0014300401007387 */ /* 0x000fe20000100a00 */
[C---:B0-----:R-:W-:Y:S03]  /*531e0*/  HMMA.16816.F32 R8, R28.reuse, R18, R52 ;  /* 0x000000121c08723c */ /* 0x041fe60000001834 */
[----:B------:R0:W-:Y:S05]  /*531f0*/  STL.64 [R1+0x1438], R6 ;  /* 0x0014380601007387 */ /* 0x0001ea0000100a00 */
[C---:B0-----:R-:W-:Y:S01]  /*53200*/  HMMA.16816.F32 R4, R28.reuse, R16, R44 ;  /* 0x000000101c04723c */ /* 0x041fe2000000182c */
[----:B------:R-:W2:Y:S10]  /*53210*/  LDL.LU R44, [R1+0x570] ;  /* 0x00057000012c7983 */ /* 0x000eb40000300800 */
        /* <DEDUP_REMOVED lines=31> */
[----:B---3--:R-:W3:Y:S04]  /*53410*/  LDL.LU R4, [R1+0x3f0] ;  /* 0x0003f00001047983 */ /* 0x008ee80000300800 */
[----:B------:R-:W3:Y:S04]  /*53420*/  LDL.LU R5, [R1+0x3f4] ;  /* 0x0003f40001057983 */ /* 0x000ee80000300800 */
[----:B----4-:R-:W3:Y:S04]  /*53430*/  LDL.LU R6, [R1+0x3f8] ;  /* 0x0003f80001067983 */ /* 0x010ee80000300800 */
[----:B------:R-:W3:Y:S04]  /*53440*/  LDL.LU R7, [R1+0x3fc] ;  /* 0x0003fc0001077983 */ /* 0x000ee80000300800 */
        /* <DEDUP_REMOVED lines=15> */
[----:B------:R-:W-:Y:S04]  /*53540*/  STL.64 [R1+0x4ba0], R18 ;  /* 0x004ba01201007387 */ /* 0x000fe80000100a00 */
[----:B------:R0:W-:Y:S04]  /*53550*/  STL.64 [R1+0x4b98], R16 ;  /* 0x004b981001007387 */ /* 0x0001e80000100a00 */
[----:B0-----:R-:W3:Y:S04]  /*53560*/  LDL.LU R16, [R1+0x5b0] ;  /* 0x0005b00001107983 */ /* 0x001ee80000300800 */
[----:B------:R-:W3:Y:S04]  /*53570*/  LDL.LU R17, [R1+0x5b4] ;  /* 0x0005b40001117983 */ /* 0x000ee80000300800 */
[----:B------:R-:W3:Y:S04]  /*53580*/  LDL.LU R18, [R1+0x5b8] ;  /* 0x0005b80001127983 */ /* 0x000ee80000300800 */
[----:B------:R-:W3:Y:S01]  /*53590*/  LDL.LU R19, [R1+0x5bc] ;  /* 0x0005bc0001137983 */ /* 0x000ee20000300800 */
[C---:B--2---:R-:W-:Y:S08]  /*535a0*/  HMMA.16816.F32 R20, R28.reuse, R14, R20 ;  /* 0x0000000e1c14723c */ /* 0x044ff00000001814 */
[C---:B------:R-:W-:Y:S11]  /*535b0*/  HMMA.16816.F32 R8, R28.reuse, R12, R8 ;  /* 0x0000000c1c08723c */ /* 0x040ff60000001808 */
[----:B------:R-:W-:Y:S04]  /*535c0*/  STL.64 [R1+0x1400], R20 ;  /* 0x0014001401007387 */ /* 0x000fe80000100a00 */
[----:B------:R0:W-:Y:S04]  /*535d0*/  STL.64 [R1+0x1408], R22 ;  /* 0x0014081601007387 */ /* 0x0001e80000100a00 */
[----:B0-----:R-:W2:Y:S04]  /*535e0*/  LDL.LU.64 R22, [R1+0x4c10] ;  /* 0x004c100001167983 */ /* 0x001ea80000300a00 */
[----:B------:R-:W2:Y:S04]  /*535f0*/  LDL.LU.64 R20, [R1+0x4c08] ;  /* 0x004c080001147983 */ /* 0x000ea80000300a00 */
        /* <DEDUP_REMOVED lines=20> */
[----:B------:R0:W-:Y:S04]  /*53740*/  STL.64 [R1+0x4b60], R10 ;  /* 0x004b600a01007387 */ /* 0x0001e80000100a00 */
[----:B0-----:R-:W4:Y:S04]  /*53750*/  LDL.LU R11, [R1+0x1a58] ;  /* 0x001a5800010b7983 */ /* 0x001f280000300800 */
[----:B------:R-:W-:Y:S01]  /*53760*/  STL.64 [R1+0x4b58], R8 ;  /* 0x004b580801007387 */ /* 0x000fe20000100a00 */
[C---:B--2---:R-:W-:Y:S08]  /*53770*/  HMMA.16816.F32 R32, R28.reuse, R6, R32 ;  /* 0x000000061c20723c */ /* 0x044ff00000001820 */
[----:B---3--:R-:W-:Y:S11]  /*53780*/  HMMA.16816.F32 R36, R28, R4, R36 ;  /* 0x000000041c24723c */ /* 0x008ff60000001824 */
[----:B------:R-:W-:Y:S04]  /*53790*/  STL.64 [R1+0x13c0], R32 ;  /* 0x0013c02001007387 */ /* 0x000fe80000100a00 */
[----:B------:R0:W-:Y:S04]  /*537a0*/  STL.64 [R1+0x13c8], R34 ;  /* 0x0013c82201007387 */ /* 0x0001e80000100a00 */
[----:B0-----:R-:W2:Y:S04]  /*537b0*/  LDL.LU.64 R34, [R1+0x4bd0] ;  /* 0x004bd00001227983 */ /* 0x001ea80000300a00 */
[----:B------:R-:W3:Y:S04]  /*537c0*/  LDL.LU.64 R32, [R1+0x4bc8] ;  /* 0x004bc80001207983 */ /* 0x000ee80000300a00 */
[----:B------:R-:W-:Y:S04]  /*537d0*/  STL.64 [R1+0x13b0], R36 ;  /* 0x0013b02401007387 */ /* 0x000fe80000100a00 */
[----:B------:R0:W-:Y:S04]  /*537e0*/  STL.64 [R1+0x13b8], R38 ;  /* 0x0013b82601007387 */ /* 0x0001e80000100a00 */
[----:B0-----:R-:W3:Y:S04]  /*537f0*/  LDL.LU.64 R38, [R1+0x4bc0] ;  /* 0x004bc00001267983 */ /* 0x001ee80000300a00 */
[----:B------:R-:W3:Y:S04]  /*53800*/  LDL.LU.64 R36, [R1+0x4bb8] ;  /* 0x004bb80001247983 */ /* 0x000ee80000300a00 */
[----:B------:R-:W-:Y:S04]  /*53810*/  STL.64 [R1+0x4b70], R6 ;  /* 0x004b700601007387 */ /* 0x000fe80000100a00 */
[----:B------:R0:W-:Y:S01]  /*53820*/  STL.64 [R1+0x4b68], R4 ;  /* 0x004b680401007387 */ /* 0x0001e20000100a00 */
[----:B------:R-:W-:-:S02]  /*53830*/  IMAD R41, R41, 0x100, R43 ;  /* 0x0000010029297824 */ /* 0x000fc400078e022b */
[----:B----4-:R-:W-:Y:S01]  /*53840*/  IMAD R40, R40, 0x100, R11 ;  /* 0x0000010028287824 */ /* 0x010fe200078e020b */
[----:B0-----:R-:W-:Y:S01]  /*53850*/  HMMA.16816.F32 R4, R28, R2, R12 ;  /* 0x000000021c04723c */ /* 0x001fe2000000180c */
[----:B------:R-:W-:Y:S02]  /*53860*/  IMAD R42, R61, 0x100, R42 ;  /* 0x000001003d2a7824 */ /* 0x000fe400078e022a */
[----:B------:R-:W-:Y:S01]  /*53870*/  IMAD R43, R60, 0x100, R0 ;  /* 0x000001003c2b7824 */ /* 0x000fe200078e0200 */
[----:B------:R-:W-:Y:S02]  /*53880*/  F2FP.F16.E5M2.UNPACK_B R28, R40 ;  /* 0x00000028ff1c723e */ /* 0x000fe400020004ff */
[----:B------:R-:W-:Y:S02]  /*53890*/  F2FP.F16.E5M2.UNPACK_B R29, R41 ;  /* 0x00000029ff1d723e */ /* 0x000fe400020004ff */
[----:B------:R-:W-:Y:S02]  /*538a0*/  F2FP.F16.E5M2.UNPACK_B R30, R42 ;  /* 0x0000002aff1e723e */ /* 0x000fe400020004ff */
[----:B------:R-:W-:-:S09]  /*538b0*/  F2FP.F16.E5M2.UNPACK_B R31, R43 ;  /* 0x0000002bff1f723e */ /* 0x000fd200020004ff */
[----:B------:R-:W-:Y:S04]  /*538c0*/  STL.64 [R1+0x170], R4 ;  /* 0x0001700401007387 */ /* 0x000fe80000100a00 */
[----:B------:R3:W-:Y:S01]  /*538d0*/  STL.64 [R1+0x178], R6 ;  /* 0x0001780601007387 */ /* 0x0007e20000100a00 */
[C---:B--2---:R-:W-:Y:S08]  /*538e0*/  HMMA.16816.F32 R8, R28.reuse, R34, R56 ;  /* 0x000000221c08723c */ /* 0x044ff00000001838 */
[----:B---3--:R-:W-:Y:S01]  /*538f0*/  HMMA.16816.F32 R4, R28, R36, R16 ;  /* 0x000000241c04723c */ /* 0x008fe20000001810 */
[----:B------:R-:W-:Y:S04]  /*53900*/  STL.64 [R1+0x4b90], R38 ;  /* 0x004b902601007387 */ /* 0x000fe80000100a00 */
[----:B------:R-:W-:-:S14]  /*53910*/  STL.64 [R1+0x4b88], R36 ;  /* 0x004b882401007387 */ /* 0x000fdc0000100a00 */
        /* <DEDUP_REMOVED lines=9> */
[----:B------:R0:W-:Y:S04]  /*539b0*/  STL.64 [R1+0x1388], R6 ;  /* 0x0013880601007387 */ /* 0x0001e80000100a00 */
[----:B------:R-:W2:Y:S01]  /*539c0*/  LDL.LU R40, [R1+0x4d0] ;  /* 0x0004d00001287983 */ /* 0x000ea20000300800 */
[C---:B0-----:R-:W-:Y:S11]  /*539d0*/  HMMA.16816.F32 R4, R28.reuse, R24, R44 ;  /* 0x000000181c04723c */ /* 0x041ff6000000182c */
[----:B------:R0:W-:Y:S04]  /*539e0*/  STL.64 [R1+0x1370], R8 ;  /* 0x0013700801007387 */ /* 0x0001e80000100a00 */
[----:B------:R1:W-:Y:S04]  /*539f0*/  STL.64 [R1+0x1378], R10 ;  /* 0x0013780a01007387 */ /* 0x0003e80000100a00 */
[----:B------:R3:W-:Y:S04]  /*53a00*/  STL.64 [R1+0x1360], R4 ;  /* 0x0013600401007387 */ /* 0x0007e80000100a00 */
[----:B------:R4:W-:Y:S04]  /*53a10*/  STL.64 [R1+0x1368], R6 ;  /* 0x0013680601007387 */ /* 0x0009e80000100a00 */
        /* <DEDUP_REMOVED lines=49> */
[C---:B----4-:R-:W-:Y:S08]  /*53d30*/  HMMA.16816.F32 R16, R28.reuse, R20, R16 ;  /* 0x000000141c10723c */ /* 0x050ff00000001810 */
[----:B--2---:R-:W-:-:S15]  /*53d40*/  HMMA.16816.F32 R32, R28, R22, R32 ;  /* 0x000000161c20723c */ /* 0x004fde0000001820 */
[----:B------:R-:W-:-:S04]  /*53d50*/  NOP ;  /* 0x0000000000007918 */ /* 0x000fc80000000000 */
[----:B------:R-:W-:Y:S04]  /*53d60*/  STL.64 [R1+0x1350], R32 ;  /* 0x0013502001007387 */ /* 0x000fe80000100a00 */
[----:B------:R0:W-:Y:S04]  /*53d70*/  STL.64 [R1+0x1358], R34 ;  /* 0x0013582201007387 */ /* 0x0001e80000100a00 */
[----:B0-----:R-:W2:Y:S04]  /*53d80*/  LDL.LU.64 R34, [R1+0x4bb0] ;  /* 0x004bb00001227983 */ /* 0x001ea80000300a00 */
[----:B------:R-:W4:Y:S04]  /*53d90*/  LDL.LU.64 R32, [R1+0x4ba8] ;  /* 0x004ba80001207983 */ /* 0x000f280000300a00 */
        /* <DEDUP_REMOVED lines=48> */
[----:B---3--:R-:W-:Y:S11]  /*540a0*/  HMMA.16816.F32 R8, R28, R4, R40 ;  /* 0x000000041c08723c */ /* 0x008ff60000001828 */
[----:B------:R-:W-:Y:S04]  /*540b0*/  STL.64 [R1+0x12d0], R12 ;  /* 0x0012d00c01007387 */ /* 0x000fe80000100a00 */
[----:B------:R-:W-:Y:S04]  /*540c0*/  STL.64 [R1+0x12d8], R14 ;  /* 0x0012d80e01007387 */ /* 0x000fe80000100a00 */
[----:B------:R0:W-:Y:S01]  /*540d0*/  STL.64 [R1+0x4b08], R4 ;  /* 0x004b080401007387 */ /* 0x0001e20000100a00 */
[----:B------:R-:W-:-:S02]  /*540e0*/  IMAD R40, R59, 0x100, R58 ;  /* 0x000001003b287824 */ /* 0x000fc400078e023a */
[----:B------:R-:W-:Y:S01]  /*540f0*/  IMAD R41, R49, 0x100, R48 ;  /* 0x0000010031297824 */ /* 0x000fe200078e0230 */
[----:B0-----:R-:W-:Y:S01]  /*54100*/  HMMA.16816.F32 R4, R28, R2, R52 ;  /* 0x000000021c04723c */ /* 0x001fe20000001834 */
[----:B------:R-:W-:Y:S02]  /*54110*/  IMAD R42, R51, 0x100, R50 ;  /* 0x00000100332a7824 */ /* 0x000fe400078e0232 */
[----:B------:R-:W-:Y:S01]  /*54120*/  IMAD R43, R60, 0x100, R0 ;  /* 0x000001003c2b7824 */ /* 0x000fe200078e0200 */
[----:B------:R-:W-:Y:S02]  /*54130*/  F2FP.F16.E5M2.UNPACK_B R28, R40 ;  /* 0x00000028ff1c723e */ /* 0x000fe400020004ff */
[----:B------:R-:W-:Y:S02]  /*54140*/  F2FP.F16.E5M2.UNPACK_B R29, R41 ;  /* 0x00000029ff1d723e */ /* 0x000fe400020004ff */
[----:B------:R-:W-:Y:S02]  /*54150*/  F2FP.F16.E5M2.UNPACK_B R30, R42 ;  /* 0x0000002aff1e723e */ /* 0x000fe400020004ff */
[----:B------:R-:W-:Y:S01]  /*54160*/  F2FP.F16.E5M2.UNPACK_B R31, R43 ;  /* 0x0000002bff1f723e */ /* 0x000fe200020004ff */
[----:B------:R-:W-:Y:S04]  /*54170*/  STL.64 [R1+0x12c0], R8 ;  /* 0x0012c00801007387 */ /* 0x000fe80000100a00 */
[----:B------:R-:W-:Y:S04]  /*54180*/  STL.64 [R1+0x12c8], R10 ;  /* 0x0012c80a01007387 */ /* 0x000fe80000100a00 */
[----:B------:R-:W-:Y:S04]  /*54190*/  STL.64 [R1+0x160], R4 ;  /* 0x0001600401007387 */ /* 0x000fe80000100a00 */
[----:B------:R0:W-:Y:S02]  /*541a0*/  STL.64 [R1+0x168], R6 ;  /* 0x0001680601007387 */ /* 0x0001e40000100a00 */
[----:B0-----:R-:W-:Y:S02]  /*541b0*/  HMMA.16816.F32 R4, R28, R36, R44 ;  /* 0x000000241c04723c */ /* 0x001fe4000000182c */
[----:B------:R-:W-:Y:S04]  /*541c0*/  STL.64 [R1+0x4b30], R38 ;  /* 0x004b302601007387 */ /* 0x000fe80000100a00 */
[----:B------:R-:W-:-:S13]  /*541d0*/  STL.64 [R1+0x4b28], R36 ;  /* 0x004b282401007387 */ /* 0x000fda0000100a00 */
[----:B------:R-:W-:Y:S04]  /*541e0*/  STL.64 [R1+0x12b0], R4 ;  /* 0x0012b00401007387 */ /* 0x000fe80000100a00 */
[----:B------:R-:W-:Y:S04]  /*541f0*/  STL.64 [R1+0x12b8], R6 ;  /* 0x0012b80601007387 */ /* 0x000fe80000100a00 */
[----:B------:R-:W2:Y:S04]  /*54200*/  LDL.LU R48, [R1+0x5d0] ;  /* 0x0005d00001307983 */ /* 0x000ea80000300800 */
[----:B------:R-:W2:Y:S04]  /*54210*/  LDL.LU R49, [R1+0x5d4] ;  /* 0x0005d40001317983 */ /* 0x000ea80000300800 */
[----:B------:R-:W3:Y:S04]  /*54220*/  LDL.LU R50, [R1+0x5d8] ;  /* 0x0005d80001327983 */ /* 0x000ee80000300800 */
[----:B------:R-:W3:Y:S04]  /*54230*/  LDL.LU R51, [R1+0x5dc] ;  /* 0x0005dc0001337983 */ /* 0x000ee80000300800 */
[----:B---3--:R-:W-:Y:S04]  /*54240*/  STL.64 [R1+0x4b50], R50 ;  /* 0x004b503201007387 */ /* 0x008fe80000100a00 */
[----:B--2---:R0:W-:Y:S04]  /*54250*/  STL.64 [R1+0x4b48], R48 ;  /* 0x004b483001007387 */ /* 0x0041e80000100a00 */
        /* <DEDUP_REMOVED lines=12> */
[----:B0-----:R-:W2:Y:S04]  /*54320*/  LDL.LU R48, [R1+0x6a0] ;  /* 0x0006a00001307983 */ /* 0x001ea80000300800 */
        /* <DEDUP_REMOVED lines=42> */
[----:B0-----:R-:W3:Y:S04]  /*545d0*/  LDL.LU.64 R26, [R1+0x4b40] ;  /* 0x004b4000011a7983 */ /* 0x001ee80000300a00 */
[----:B------:R-:W4:Y:S04]  /*545e0*/  LDL.LU.64 R24, [R1+0x4b38] ;  /* 0x004b380001187983 */ /* 0x000f280000300a00 */
[----:B------:R-:W-:Y:S04]  /*545f0*/  STL.64 [R1+0x4ad0], R34 ;  /* 0x004ad02201007387 */ /* 0x000fe80000100a00 */
        /* <DEDUP_REMOVED lines=49> */
[----:B------:R-:W3:Y:S01]  /*54910*/  LDL.LU R0, [R1+0x1ab0] ;  /* 0x001ab00001007983 */ /* 0x000ee20000300800 */
[C---:B----4-:R-:W-:Y:S08]  /*54920*/  HMMA.16816.F32 R20, R28.reuse, R14, R20 ;  /* 0x0000000e1c14723c */ /* 0x050ff00000001814 */
[C---:B--2---:R-:W-:Y:S11]  /*54930*/  HMMA.16816.F32 R16, R28.reuse, R12, R24 ;  /* 0x0000000c1c10723c */ /* 0x044ff60000001818 */
[----:B------:R-:W-:Y:S04]  /*54940*/  STL.64 [R1+0x1220], R20 ;  /* 0x0012201401007387 */ /* 0x000fe80000100a00 */
[----:B------:R-:W-:Y:S04]  /*54950*/  STL.64 [R1+0x1228], R22 ;  /* 0x0012281601007387 */ /* 0x000fe80000100a00 */
[----:B------:R-:W2:Y:S04]  /*54960*/  LDL.LU R60, [R1+0x1aac] ;  /* 0x001aac00013c7983 */ /* 0x000ea80000300800 */
        /* <DEDUP_REMOVED lines=12> */
[C---:B0-----:R-:W-:Y:S08]  /*54a30*/  HMMA.16816.F32 R8, R28.reuse, R4, R48 ;  /* 0x000000041c08723c */ /* 0x041ff00000001830 */
[----:B-1----:R-:W-:Y:S01]  /*54a40*/  HMMA.16816.F32 R12, R28, R6, R56 ;  /* 0x000000061c0c723c */ /* 0x002fe20000001838 */
[----:B------:R-:W-:-:S15]  /*54a50*/  IMAD R40, R55, 0x100, R54 ;  /* 0x0000010037287824 */ /* 0x000fde00078e0236 */
[----:B------:R-:W-:-:S03]  /*54a60*/  NOP ;  /* 0x0000000000007918 */ /* 0x000fc60000000000 */
[----:B------:R-:W-:Y:S04]  /*54a70*/  STL.64 [R1+0x11e0], R12 ;  /* 0x0011e00c01007387 */ /* 0x000fe80000100a00 */
[----:B------:R-:W-:Y:S04]  /*54a80*/  STL.64 [R1+0x11e8], R14 ;  /* 0x0011e80e01007387 */ /* 0x000fe80000100a00 */
[----:B------:R0:W-:Y:S04]  /*54a90*/  STL.64 [R1+0x11d0], R8 ;  /* 0x0011d00801007387 */ /* 0x0001e80000100a00 */
[----:B------:R1:W-:Y:S04]  /*54aa0*/  STL.64 [R1+0x11d8], R10 ;  /* 0x0011d80a01007387 */ /* 0x0003e80000100a00 */
        /* <DEDUP_REMOVED lines=8> */
[----:B------:R-:W3:Y:S04]  /*54b30*/  LDL.LU R48, [R1+0x700] ;  /* 0x0007000001307983 */ /* 0x000ee80000300800 */
[----:B------:R-:W3:Y:S04]  /*54b40*/  LDL.LU R49, [R1+0x704] ;  /* 0x0007040001317983 */ /* 0x000ee80000300800 */
[----:B------:R-:W3:Y:S04]  /*54b50*/  LDL.LU R50, [R1+0x708] ;  /* 0x0007080001327983 */ /* 0x000ee80000300800 */
[----:B------:R-:W3:Y:S01]  /*54b60*/  LDL.LU R51, [R1+0x70c] ;  /* 0x00070c0001337983 */ /* 0x000ee20000300800 */
[----:B------:R-:W-:-:S03]  /*54b70*/  IMAD R41, R45, 0x100, R44 ;  /* 0x000001002d297824 */ /* 0x000fc600078e022c */
[----:B------:R-:W3:Y:S04]  /*54b80*/  LDL.LU R56, [R1+0x710] ;  /* 0x0007100001387983 */ /* 0x000ee80000300800 */
[----:B------:R-:W3:Y:S01]  /*54b90*/  LDL.LU R57, [R1+0x714] ;  /* 0x0007140001397983 */ /* 0x000ee20000300800 */
[----:B------:R-:W-:-:S03]  /*54ba0*/  IMAD R42, R47, 0x100, R46 ;  /* 0x000001002f2a7824 */ /* 0x000fc600078e022e */
        /* <DEDUP_REMOVED lines=26> */
[----:B--2---:R-:W-:Y:S01]  /*54d50*/  IMAD R43, R60, 0x100, R0 ;  /* 0x000001003c2b7824 */ /* 0x004fe200078e0200 */
[----:B----4-:R-:W-:Y:S02]  /*54d60*/  HMMA.16816.F32 R28, R28, R2, R16 ;  /* 0x000000021c1c723c */ /* 0x010fe40000001810 */
[----:B------:R-:W2:-:S15]  /*54d70*/  LDL.LU R16, [R1+0x760] ;  /* 0x0007600001107983 */ /* 0x000e9e0000300800 */
[----:B------:R-:W-:Y:S02]  /*54d80*/  NOP ;  /* 0x0000000000007918 */ /* 0x000fe40000000000 */
[----:B------:R0:W-:Y:S04]  /*54d90*/  STL.64 [R1+0x150], R28 ;  /* 0x0001501c01007387 */ /* 0x0001e80000100a00 */
[----:B------:R1:W-:Y:S04]  /*54da0*/  STL.64 [R1+0x158], R30 ;  /* 0x0001581e01007387 */ /* 0x0003e80000100a00 */
[----:B------:R-:W2:Y:S01]  /*54db0*/  LDL.LU R17, [R1+0x764] ;  /* 0x0007640001117983 */ /* 0x000ea20000300800 */
[----:B0-----:R-:W-:-:S03]  /*54dc0*/  F2FP.F16.E5M2.UNPACK_B R28, R40 ;  /* 0x00000028ff1c723e */ /* 0x001fc600020004ff */
[----:B------:R-:W2:Y:S01]  /*54dd0*/  LDL.LU R18, [R1+0x768] ;  /* 0x0007680001127983 */ /* 0x000ea20000300800 */
[----:B------:R-:W-:Y:S02]  /*54de0*/  F2FP.F16.E5M2.UNPACK_B R29, R41 ;  /* 0x00000029ff1d723e */ /* 0x000fe400020004ff */
[----:B-1----:R-:W-:Y:S01]  /*54df0*/  F2FP.F16.E5M2.UNPACK_B R30, R42 ;  /* 0x0000002aff1e723e */ /* 0x002fe200020004ff */
[----:B------:R-:W2:Y:S01]  /*54e00*/  LDL.LU R19, [R1+0x76c] ;  /* 0x00076c0001137983 */ /* 0x000ea20000300800 */
[----:B------:R-:W-:-:S03]  /*54e10*/  F2FP.F16.E5M2.UNPACK_B R31, R43 ;  /* 0x0000002bff1f723e */ /* 0x000fc600020004ff */
[----:B------:R-:W-:Y:S04]  /*54e20*/  STL [R1+0x4a60], R3 ;  /* 0x004a600301007387 */ /* 0x000fe80000100800 */
[----:B------:R-:W4:Y:S04]  /*54e30*/  LDL.LU R40, [R1+0x720] ;  /* 0x0007200001287983 */ /* 0x000f280000300800 */
        /* <DEDUP_REMOVED lines=43> */
[----:B0-----:R-:W3:Y:S04]  /*550f0*/  LDL.LU R24, [R1+0x750] ;  /* 0x0007500001187983 */ /* 0x001ee80000300800 */
[----:B------:R-:W3:Y:S04]  /*55100*/  LDL.LU R25, [R1+0x754] ;  /* 0x0007540001197983 */ /* 0x000ee80000300800 */
[----:B------:R-:W3:Y:S04]  /*55110*/  LDL.LU R26, [R1+0x758] ;  /* 0x00075800011a7983 */ /* 0x000ee80000300800 */
[----:B------:R-:W3:Y:S01]  /*55120*/  LDL.LU R27, [R1+0x75c] ;  /* 0x00075c00011b7983 */ /* 0x000ee20000300800 */
[----:B--2---:R-:W-:-:S15]  /*55130*/  HMMA.16816.F32 R16, R28, R22, R16 ;  /* 0x000000161c10723c */ /* 0x004fde0000001810 */
[----:B------:R-:W-:-:S04]  /*55140*/  NOP ;  /* 0x0000000000007918 */ /* 0x000fc80000000000 */
[----:B------:R-:W-:Y:S04]  /*55150*/  STL.64 [R1+0x1170], R16 ;  /* 0x0011701001007387 */ /* 0x000fe80000100a00 */
[----:B------:R0:W-:Y:S04]  /*55160*/  STL.64 [R1+0x1178], R18 ;  /* 0x0011781201007387 */ /* 0x0001e80000100a00 */
[----:B0-----:R-:W4:Y:S04]  /*55170*/  LDL.LU.64 R18, [R1+0x4a80] ;  /* 0x004a800001127983 */ /* 0x001f280000300a00 */
[----:B------:R-:W2:Y:S01]  /*55180*/  LDL.LU.64 R16, [R1+0x4a78] ;  /* 0x004a780001107983 */ /* 0x000ea20000300a00 */
[----:B---3--:R-:W-:Y:S03]  /*55190*/  HMMA.16816.F32 R24, R28, R20, R24 ;  /* 0x000000141c18723c */ /* 0x008fe60000001818 */
[----:B------:R-:W-:Y:S04]  /*551a0*/  STL.64 [R1+0x4a38], R22 ;  /* 0x004a381601007387 */ /* 0x000fe80000100a00 */
[----:B------:R-:W-:-:S12]  /*551b0*/  STL.64 [R1+0x4a30], R20 ;  /* 0x004a301401007387 */ /* 0x000fd80000100a00 */
[----:B------:R-:W-:Y:S04]  /*551c0*/  STL.64 [R1+0x1160], R24 ;  /* 0x0011601801007387 */ /* 0x000fe80000100a00 */
[----:B------:R4:W-:Y:S02]  /*551d0*/  STL.64 [R1+0x1168], R26 ;  /* 0x0011681a01007387 */ /* 0x0009e40000100a00 */
[C---:B----4-:R-:W-:Y:S08]  /*551e0*/  HMMA.16816.F32 R24, R28.reuse, R18, R32 ;  /* 0x000000121c18723c */ /* 0x050ff00000001820 */
[C---:B--2---:R-:W-:Y:S01]  /*551f0*/  HMMA.16816.F32 R20, R28.reuse, R16, R36 ;  /* 0x000000101c14723c */ /* 0x044fe20000001824 */
[----:B------:R-:W-:Y:S10]  /*55200*/  STL.64 [R1+0x4a70], R18 ;  /* 0x004a701201007387 */ /* 0x000ff40000100a00 */
[----:B------:R-:W-:Y:S04]  /*55210*/  STL.64 [R1+0x1150], R24 ;  /* 0x0011501801007387 */ /* 0x000fe80000100a00 */
[----:B------:R-:W-:Y:S04]  /*55220*/  STL.64 [R1+0x1158], R26 ;  /* 0x0011581a01007387 */ /* 0x000fe80000100a00 */
[----:B------:R0:W-:Y:S04]  /*55230*/  STL.64 [R1+0x4a68], R16 ;  /* 0x004a681001007387 */ /* 0x0001e80000100a00 */
[----:B------:R-:W-:Y:S04]  /*55240*/  STL.64 [R1+0x1140], R20 ;  /* 0x0011401401007387 */ /* 0x000fe80000100a00 */
[----:B------:R1:W-:Y:S01]  /*55250*/  STL.64 [R1+0x1148], R22 ;  /* 0x0011481601007387 */ /* 0x0003e20000100a00 */
[C---:B0-----:R-:W-:Y:S08]  /*55260*/  HMMA.16816.F32 R16, R28.reuse, R12, R56 ;  /* 0x0000000c1c10723c */ /* 0x041ff00000001838 */
[C---:B-1----:R-:W-:Y:S08]  /*55270*/  HMMA.16816.F32 R20, R28.reuse, R14, R40 ;  /* 0x0000000e1c14723c */ /* 0x042ff00000001828 */
[C---:B------:R-:W-:Y:S11]  /*55280*/  HMMA.16816.F32 R24, R28.reuse, R10, R48 ;  /* 0x0000000a1c18723c */ /* 0x040ff60000001830 */
        /* <DEDUP_REMOVED lines=24> */
[----:B------:R-:W2:Y:S04]  /*55410*/  LDL.LU R36, [R1+0x5c0] ;  /* 0x0005c00001247983 */ /* 0x000ea80000300800 */
[----:B------:R-:W2:Y:S04]  /*55420*/  LDL.LU R37, [R1+0x5c4] ;  /* 0x0005c40001257983 */ /* 0x000ea80000300800 */
        /* <DEDUP_REMOVED lines=30> */
[----:B----4-:R-:W-:-:S15]  /*55610*/  HMMA.16816.F32 R16, R28, R4, R16 ;  /* 0x000000041c10723c */ /* 0x010fde0000001810 */
[----:B------:R-:W-:-:S04]  /*55620*/  NOP ;  /* 0x0000000000007918 */ /* 0x000fc80000000000 */
[----:B------:R-:W-:Y:S04]  /*55630*/  STL.64 [R1+0x10e0], R16 ;  /* 0x0010e01001007387 */ /* 0x000fe80000100a00 */
[----:B------:R0:W-:Y:S01]  /*55640*/  STL.64 [R1+0x10e8], R18 ;  /* 0x0010e81201007387 */ /* 0x0001e20000100a00 */
[----:B--2---:R-:W-:-:S03]  /*55650*/  IMAD R40, R40, 0x100, R3 ;  /* 0x0000010028287824 */ /* 0x004fc600078e0203 */
[----:B0-----:R-:W2:Y:S04]  /*55660*/  LDL.LU.64 R18, [R1+0x4a70] ;  /* 0x004a700001127983 */ /* 0x001ea80000300a00 */
[----:B------:R-:W4:Y:S04]  /*55670*/  LDL.LU.64 R16, [R1+0x4a68] ;  /* 0x004a680001107983 */ /* 0x000f280000300a00 */
[----:B------:R-:W-:Y:S04]  /*55680*/  STL.64 [R1+0x4a08], R6 ;  /* 0x004a080601007387 */ /* 0x000fe80000100a00 */
[----:B------:R0:W-:Y:S04]  /*55690*/  STL.64 [R1+0x4a00], R4 ;  /* 0x004a000401007387 */ /* 0x0001e80000100a00 */
[----:B0-----:R-:W2:Y:S04]  /*556a0*/  LDL.LU R4, [R1+0x850] ;  /* 0x0008500001047983 */ /* 0x001ea80000300800 */
[----:B------:R-:W2:Y:S04]  /*556b0*/  LDL.LU R5, [R1+0x854] ;  /* 0x0008540001057983 */ /* 0x000ea80000300800 */
[----:B------:R-:W2:Y:S04]  /*556c0*/  LDL.LU R6, [R1+0x858] ;  /* 0x0008580001067983 */ /* 0x000ea80000300800 */
[----:B------:R-:W2:Y:S04]  /*556d0*/  LDL.LU R7, [R1+0x85c] ;  /* 0x00085c0001077983 */ /* 0x000ea80000300800 */
[----:B------:R-:W2:Y:S01]  /*556e0*/  LDL.LU R3, [R1+0x4a60] ;  /* 0x004a600001037983 */ /* 0x000ea20000300800 */
[----:B---3--:R-:W-:-:S02]  /*556f0*/  IMAD R41, R41, 0x100, R43 ;  /* 0x0000010029297824 */ /* 0x008fc400078e022b */
[----:B------:R-:W-:Y:S02]  /*55700*/  IMAD R42, R61, 0x100, R42 ;  /* 0x000001003d2a7824 */ /* 0x000fe400078e022a */
[----:B------:R-:W-:Y:S01]  /*55710*/  IMAD R43, R60, 0x100, R0 ;  /* 0x000001003c2b7824 */ /* 0x000fe200078e0200 */
[----:B--2---:R-:W-:Y:S01]  /*55720*/  HMMA.16816.F32 R28, R28, R2, R36 ;  /* 0x000000021c1c723c */ /* 0x004fe20000001824 */
[----:B------:R-:W2:Y:S04]  /*55730*/  LDL.LU.64 R38, [R1+0x4a58] ;  /* 0x004a580001267983 */ /* 0x000ea80000300a00 */
[----:B------:R-:W3:-:S14]  /*55740*/  LDL.LU.64 R36, [R1+0x4a50] ;  /* 0x004a500001247983 */ /* 0x000edc0000300a00 */
[----:B------:R0:W-:Y:S04]  /*55750*/  STL.64 [R1+0x140], R28 ;  /* 0x0001401c01007387 */ /* 0x0001e80000100a00 */
[----:B------:R1:W-:Y:S01]  /*55760*/  STL.64 [R1+0x148], R30 ;  /* 0x0001481e01007387 */ /* 0x0003e20000100a00 */
[----:B0-----:R-:W-:Y:S02]  /*55770*/  F2FP.F16.E5M2.UNPACK_B R28, R40 ;  /* 0x00000028ff1c723e */ /* 0x001fe400020004ff */
[----:B------:R-:W-:Y:S01]  /*55780*/  F2FP.F16.E5M2.UNPACK_B R29, R41 ;  /* 0x00000029ff1d723e */ /* 0x000fe200020004ff */
[----:B------:R-:W2:Y:S01]  /*55790*/  LDL.LU R40, [R1+0x860] ;  /* 0x0008600001287983 */ /* 0x000ea20000300800 */
[----:B-1----:R-:W-:Y:S02]  /*557a0*/  F2FP.F16.E5M2.UNPACK_B R30, R42 ;  /* 0x0000002aff1e723e */ /* 0x002fe400020004ff */
[----:B------:R-:W-:Y:S01]  /*557b0*/  F2FP.F16.E5M2.UNPACK_B R31, R43 ;  /* 0x0000002bff1f723e */ /* 0x000fe200020004ff */
[----:B------:R-:W2:Y:S04]  /*557c0*/  LDL.LU R41, [R1+0x864] ;  /* 0x0008640001297983 */ /* 0x000ea80000300800 */
[----:B------:R-:W2:Y:S04]  /*557d0*/  LDL.LU R42, [R1+0x868] ;  /* 0x00086800012a7983 */ /* 0x000ea80000300800 */
[----:B------:R-:W2:Y:S01]  /*557e0*/  LDL.LU R43, [R1+0x86c] ;  /* 0x00086c00012b7983 */ /* 0x000ea20000300800 */
        /* <DEDUP_REMOVED lines=32> */
[C---:B0-----:R-:W-:Y:S02]  /*559f0*/  HMMA.16816.F32 R32, R28.reuse, R24, R36 ;  /* 0x000000181c20723c */ /* 0x041fe40000001824 */
[----:B------:R-:W-:Y:S04]  /*55a00*/  STL.64 [R1+0x4a18], R26 ;  /* 0x004a181a01007387 */ /* 0x000fe80000100a00 */
[----:B------:R0:W-:Y:S02]  /*55a10*/  STL.64 [R1+0x4a10], R24 ;  /* 0x004a101801007387 */ /* 0x0001e40000100a00 */
[C---:B---3--:R-:W-:Y:S11]  /*55a20*/  HMMA.16816.F32 R36, R28.reuse, R22, R40 ;  /* 0x000000161c24723c */ /* 0x048ff60000001828 */
[----:B------:R-:W-:Y:S04]  /*55a30*/  STL.64 [R1+0x890], R32 ;  /* 0x0008902001007387 */ /* 0x000fe80000100a00 */
[----:B------:R4:W-:Y:S01]  /*55a40*/  STL.64 [R1+0x898], R34 ;  /* 0x0008982201007387 */ /* 0x0009e20000100a00 */
[C---:B0-----:R-:W-:Y:S08]  /*55a50*/  HMMA.16816.F32 R24, R28.reuse, R18, R56 ;  /* 0x000000121c18723c */ /* 0x041ff00000001838 */
[C---:B----4-:R-:W-:Y:S08]  /*55a60*/  HMMA.16816.F32 R32, R28.reuse, R20, R4 ;  /* 0x000000141c20723c */ /* 0x050ff00000001804 */
[C---:B------:R-:W-:Y:S01]  /*55a70*/  HMMA.16816.F32 R4, R28.reuse, R16, R48 ;  /* 0x000000101c04723c */ /* 0x040fe20000001830 */
[----:B------:R-:W-:Y:S04]  /*55a80*/  STL.64 [R1+0x880], R36 ;  /* 0x0008802401007387 */ /* 0x000fe80000100a00 */
[----:B------:R-:W-:Y:S06]  /*55a90*/  STL.64 [R1+0x888], R38 ;  /* 0x0008882601007387 */ /* 0x000fec0000100a00 */
        /* <DEDUP_REMOVED lines=8> */
[C---:B0-----:R-:W-:Y:S03]  /*55b20*/  HMMA.16816.F32 R16, R28.reuse, R14, R52 ;  /* 0x0000000e1c10723c */ /* 0x041fe60000001834 */
[----:B------:R-:W2:Y:S05]  /*55b30*/  LDL.LU R52, [R1+0x970] ;  /* 0x0009700001347983 */ /* 0x000eaa0000300800 */
[C---:B-1----:R-:W-:Y:S11]  /*55b40*/  HMMA.16816.F32 R4, R28.reuse, R12, R44 ;  /* 0x0000000c1c04723c */ /* 0x042ff6000000182c */
        /* <DEDUP_REMOVED lines=19> */
[----:B0-----:R-:W3:Y:S04]  /*55c80*/  LDL.LU R4, [R1+0x7f0] ;  /* 0x0007f00001047983 */ /* 0x001ee80000300800 */
[----:B------:R-:W3:Y:S04]  /*55c90*/  LDL.LU R5, [R1+0x7f4] ;  /* 0x0007f40001057983 */ /* 0x000ee80000300800 */
[----:B-1----:R-:W3:Y:S04]  /*55ca0*/  LDL.LU R6, [R1+0x7f8] ;  /* 0x0007f80001067983 */ /* 0x002ee80000300800 */
        /* <DEDUP_REMOVED lines=47> */
[----:B--2---:R-:W-:Y:S11]  /*55fa0*/  HMMA.16816.F32 R36, R28, R4, R36 ;  /* 0x000000041c24723c */ /* 0x004ff60000001824 */
        /* <DEDUP_REMOVED lines=8> */
[----:B------:R0:W-:Y:S04]  /*56030*/  STL.64 [R1+0x4978], R6 ;  /* 0x0049780601007387 */ /* 0x0001e80000100a00 */
[----:B0-----:R-:W2:Y:S04]  /*56040*/  LDL.LU R7, [R1+0x1ae4] ;  /* 0x001ae40001077983 */ /* 0x001ea80000300800 */
[----:B------:R3:W-:Y:S01]  /*56050*/  STL.64 [R1+0x4970], R4 ;  /* 0x0049700401007387 */ /* 0x0007e20000100a00 */
[----:B------:R-:W-:-:S02]  /*56060*/  IMAD R41, R41, 0x100, R43 ;  /* 0x0000010029297824 */ /* 0x000fc400078e022b */
[----:B------:R-:W-:Y:S02]  /*56070*/  IMAD R42, R61, 0x100, R42 ;  /* 0x000001003d2a7824 */ /* 0x000fe400078e022a */
[----:B------:R-:W-:Y:S02]  /*56080*/  IMAD R43, R60, 0x100, R0 ;  /* 0x000001003c2b7824 */ /* 0x000fe400078e0200 */
[----:B--2---:R-:W-:Y:S02]  /*56090*/  IMAD R40, R40, 0x100, R7 ;  /* 0x0000010028287824 */ /* 0x004fe400078e0207 */
[----:B---3--:R-:W-:Y:S01]  /*560a0*/  HMMA.16816.F32 R4, R28, R2, R8 ;  /* 0x000000021c04723c */ /* 0x008fe20000001808 */
[----:B------:R-:W-:Y:S02]  /*560b0*/  F2FP.F16.E5M2.UNPACK_B R29, R41 ;  /* 0x00000029ff1d723e */ /* 0x000fe400020004ff */
[----:B------:R-:W-:Y:S02]  /*560c0*/  F2FP.F16.E5M2.UNPACK_B R28, R40 ;  /* 0x00000028ff1c723e */ /* 0x000fe400020004ff */
[----:B------:R-:W-:-:S02]  /*560d0*/  F2FP.F16.E5M2.UNPACK_B R30, R42 ;  /* 0x0000002aff1e723e */ /* 0x000fc400020004ff */
[----:B------:R-:W-:-:S12]  /*560e0*/  F2FP.F16.E5M2.UNPACK_B R31, R43 ;  /* 0x0000002bff1f723e */ /* 0x000fd800020004ff */
[----:B------:R-:W-:Y:S04]  /*560f0*/  STL.64 [R1+0x130], R4 ;  /* 0x0001300401007387 */ /* 0x000fe80000100a00 */
[----:B------:R0:W-:Y:S02]  /*56100*/  STL.64 [R1+0x138], R6 ;  /* 0x0001380601007387 */ /* 0x0001e40000100a00 */
[C---:B0-----:R-:W-:Y:S02]  /*56110*/  HMMA.16816.F32 R4, R28.reuse, R36, R12 ;  /* 0x000000241c04723c */ /* 0x041fe4000000180c */
[----:B------:R-:W-:Y:S04]  /*56120*/  STL.64 [R1+0x4958], R38 ;  /* 0x0049582601007387 */ /* 0x000fe80000100a00 */
[----:B------:R-:W-:Y:S02]  /*56130*/  STL.64 [R1+0x4950], R36 ;  /* 0x0049502401007387 */ /* 0x000fe40000100a00 */
[C---:B------:R-:W-:Y:S11]  /*56140*/  HMMA.16816.F32 R8, R28.reuse, R34, R16 ;  /* 0x000000221c08723c */ /* 0x040ff60000001810 */
[----:B------:R-:W-:Y:S04]  /*56150*/  STL.64 [R1+0x7a0], R4 ;  /* 0x0007a00401007387 */ /* 0x000fe80000100a00 */
[----:B------:R4:W-:Y:S02]  /*56160*/  STL.64 [R1+0x7a8], R6 ;  /* 0x0007a80601007387 */ /* 0x0009e40000100a00 */
[C---:B----4-:R-:W-:Y:S02]  /*56170*/  HMMA.16816.F32 R4, R28.reuse, R32, R56 ;  /* 0x000000201c04723c */ /* 0x050fe40000001838 */
        /* <DEDUP_REMOVED lines=8> */
[----:B------:R-:W-:Y:S10]  /*56200*/  STL.64 [R1+0x4988], R26 ;  /* 0x0049881a01007387 */ /* 0x000ff40000100a00 */
[----:B------:R-:W-:Y:S04]  /*56210*/  STL.64 [R1+0x770], R8 ;  /* 0x0007700801007387 */ /* 0x000fe80000100a00 */
[----:B------:R-:W-:Y:S04]  /*56220*/  STL.64 [R1+0x778], R10 ;  /* 0x0007780a01007387 */ /* 0x000fe80000100a00 */
[----:B------:R-:W-:Y:S04]  /*56230*/  STL.64 [R1+0x4980], R24 ;  /* 0x0049801801007387 */ /* 0x000fe80000100a00 */
[----:B------:R-:W-:Y:S04]  /*56240*/  STL.64 [R1+0x760], R4 ;  /* 0x0007600401007387 */ /* 0x000fe80000100a00 */
[----:B------:R0:W-:Y:S04]  /*56250*/  STL.64 [R1+0x768], R6 ;  /* 0x0007680601007387 */ /* 0x0001e80000100a00 */
[----:B------:R-:W2:Y:S01]  /*56260*/  LDL.LU R52, [R1+0xa80] ;  /* 0x000a800001347983 */ /* 0x000ea20000300800 */
[----:B0-----:R-:W-:-:S15]  /*56270*/  HMMA.16816.F32 R4, R28, R22, R44 ;  /* 0x000000161c04723c */ /* 0x001fde000000182c */
[----:B------:R-:W-:-:S04]  /*56280*/  NOP ;  /* 0x0000000000007918 */ /* 0x000fc80000000000 */
[----:B------:R-:W-:Y:S04]  /*56290*/  STL.64 [R1+0x750], R4 ;  /* 0x0007500401007387 */ /* 0x000fe80000100a00 */
[----:B------:R-:W-:Y:S04]  /*562a0*/  STL.64 [R1+0x758], R6 ;  /* 0x0007580601007387 */ /* 0x000fe80000100a00 */
[----:B------:R-:W2:Y:S04]  /*562b0*/  LDL.LU R53, [R1+0xa84] ;  /* 0x000a840001357983 */ /* 0x000ea80000300800 */
[----:B------:R-:W3:Y:S04]  /*562c0*/  LDL.LU R54, [R1+0xa88] ;  /* 0x000a880001367983 */ /* 0x000ee80000300800 */
[----:B------:R-:W3:Y:S04]  /*562d0*/  LDL.LU R55, [R1+0xa8c] ;  /* 0x000a8c0001377983 */ /* 0x000ee80000300800 */
[----:B---3--:R-:W-:Y:S04]  /*562e0*/  STL.64 [R1+0x49a8], R54 ;  /* 0x0049a83601007387 */ /* 0x008fe80000100a00 */
[----:B--2---:R-:W-:Y:S04]  /*562f0*/  STL.64 [R1+0x49a0], R52 ;  /* 0x0049a03401007387 */ /* 0x004fe80000100a00 */
        /* <DEDUP_REMOVED lines=62> */
[----:B------:R-:W4:Y:S01]  /*566e0*/  LDL.LU.64 R16, [R1+0x49d0] ;  /* 0x0049d00001107983 */ /* 0x000f220000300a00 */
[C---:B--2---:R-:W-:Y:S08]  /*566f0*/  HMMA.16816.F32 R56, R28.reuse, R18, R56 ;  /* 0x000000121c38723c */ /* 0x044ff00000001838 */
[C---:B----4-:R-:W-:Y:S11]  /*56700*/  HMMA.16816.F32 R12, R28.reuse, R16, R12 ;  /* 0x000000101c0c723c */ /* 0x050ff6000000180c */
        /* <DEDUP_REMOVED lines=53> */
[----:B----4-:R-:W-:-:S02]  /*56a60*/  IMAD R40, R40, 0x100, R11 ;  /* 0x0000010028287824 */ /* 0x010fc400078e020b */
[----:B------:R-:W-:Y:S01]  /*56a70*/  HMMA.16816.F32 R8, R28, R2, R12 ;  /* 0x000000021c08723c */ /* 0x000fe2000000180c */
[----:B------:R-:W-:Y:S02]  /*56a80*/  IMAD R41, R41, 0x100, R43 ;  /* 0x0000010029297824 */ /* 0x000fe400078e022b */
[----:B------:R-:W-:Y:S02]  /*56a90*/  IMAD R42, R61, 0x100, R42 ;  /* 0x000001003d2a7824 */ /* 0x000fe400078e022a */
[----:B------:R-:W-:Y:S01]  /*56aa0*/  IMAD R43, R60, 0x100, R0 ;  /* 0x000001003c2b7824 */ /* 0x000fe200078e0200 */
[----:B------:R-:W-:Y:S02]  /*56ab0*/  F2FP.F16.E5M2.UNPACK_B R28, R40 ;  /* 0x00000028ff1c723e */ /* 0x000fe400020004ff */
[----:B------:R-:W-:Y:S02]  /*56ac0*/  F2FP.F16.E5M2.UNPACK_B R29, R41 ;  /* 0x00000029ff1d723e */ /* 0x000fe400020004ff */
[----:B------:R-:W-:-:S02]  /*56ad0*/  F2FP.F16.E5M2.UNPACK_B R30, R42 ;  /* 0x0000002aff1e723e */ /* 0x000fc400020004ff */
[----:B------:R-:W-:-:S07]  /*56ae0*/  F2FP.F16.E5M2.UNPACK_B R31, R43 ;  /* 0x0000002bff1f723e */ /* 0x000fce00020004ff */
[----:B------:R-:W-:Y:S04]  /*56af0*/  STL.64 [R1+0x120], R8 ;  /* 0x0001200801007387 */ /* 0x000fe80000100a00 */
[----:B------:R3:W-:Y:S01]  /*56b00*/  STL.64 [R1+0x128], R10 ;  /* 0x0001280a01007387 */ /* 0x0007e20000100a00 */
[C---:B--2---:R-:W-:Y:S08]  /*56b10*/  HMMA.16816.F32 R12, R28.reuse, R34, R56 ;  /* 0x000000221c0c723c */ /* 0x044ff00000001838 */
[C---:B---3--:R-:W-:Y:S08]  /*56b20*/  HMMA.16816.F32 R8, R28.reuse, R32, R48 ;  /* 0x000000201c08723c */ /* 0x048ff00000001830 */
[----:B------:R-:W-:-:S15]  /*56b30*/  HMMA.16816.F32 R16, R28, R36, R16 ;  /* 0x000000241c10723c */ /* 0x000fde0000001810 */
[----:B------:R-:W-:-:S04]  /*56b40*/  NOP ;  /* 0x0000000000007918 */ /* 0x000fc80000000000 */
[----:B------:R-:W-:Y:S04]  /*56b50*/  STL.64 [R1+0x6b0], R16 ;  /* 0x0006b01001007387 */ /* 0x000fe80000100a00 */
[----:B------:R-:W-:Y:S04]  /*56b60*/  STL.64 [R1+0x6b8], R18 ;  /* 0x0006b81201007387 */ /* 0x000fe80000100a00 */
[----:B------:R-:W-:Y:S04]  /*56b70*/  STL.64 [R1+0x4918], R34 ;  /* 0x0049182201007387 */ /* 0x000fe80000100a00 */
[----:B------:R-:W-:Y:S04]  /*56b80*/  STL.64 [R1+0x6a0], R12 ;  /* 0x0006a00c01007387 */ /* 0x000fe80000100a00 */
[----:B------:R0:W-:Y:S04]  /*56b90*/  STL.64 [R1+0x6a8], R14 ;  /* 0x0006a80e01007387 */ /* 0x0001e80000100a00 */
[----:B------:R-:W-:Y:S04]  /*56ba0*/  STL.64 [R1+0x4910], R32 ;  /* 0x0049102001007387 */ /* 0x000fe80000100a00 */
[----:B------:R-:W-:Y:S01]  /*56bb0*/  STL.64 [R1+0x690], R8 ;  /* 0x0006900801007387 */ /* 0x000fe20000100a00 */
[C---:B0-----:R-:W-:Y:S03]  /*56bc0*/  HMMA.16816.F32 R12, R28.reuse, R26, R52 ;  /* 0x0000001a1c0c723c */ /* 0x041fe60000001834 */
[----:B------:R0:W-:Y:S04]  /*56bd0*/  STL.64 [R1+0x698], R10 ;  /* 0x0006980a01007387 */ /* 0x0001e80000100a00 */
[----:B------:R-:W2:Y:S01]  /*56be0*/  LDL.LU R40, [R1+0xa10] ;  /* 0x000a100001287983 */ /* 0x000ea20000300800 */
[C---:B0-----:R-:W-:Y:S11]  /*56bf0*/  HMMA.16816.F32 R8, R28.reuse, R24, R44 ;  /* 0x000000181c08723c */ /* 0x041ff6000000182c */
        /* <DEDUP_REMOVED lines=39> */
[----:B------:R-:W-:Y:S04]  /*56e70*/  STL.64 [R1+0x48f8], R26 ;  /* 0x0048f81a01007387 */ /* 0x000fe80000100a00 */
[----:B------:R0:W-:Y:S04]  /*56e80*/  STL.64 [R1+0x48f0], R24 ;  /* 0x0048f01801007387 */ /* 0x0001e80000100a00 */
[----:B0-----:R-:W2:Y:S04]  /*56e90*/  LDL.LU R24, [R1+0xa00] ;  /* 0x000a000001187983 */ /* 0x001ea80000300800 */
[----:B------:R-:W2:Y:S04]  /*56ea0*/  LDL.LU R25, [R1+0xa04] ;  /* 0x000a040001197983 */ /* 0x000ea80000300800 */
[----:B------:R-:W2:Y:S04]  /*56eb0*/  LDL.LU R26, [R1+0xa08] ;  /* 0x000a0800011a7983 */ /* 0x000ea80000300800 */
[----:B------:R-:W2:Y:S01]  /*56ec0*/  LDL.LU R27, [R1+0xa0c] ;  /* 0x000a0c00011b7983 */ /* 0x000ea20000300800 */
[C---:B---3--:R-:W-:Y:S08]  /*56ed0*/  HMMA.16816.F32 R16, R28.reuse, R20, R16 ;  /* 0x000000141c10723c */ /* 0x048ff00000001810 */
[----:B----4-:R-:W-:-:S15]  /*56ee0*/  HMMA.16816.F32 R8, R28, R22, R8 ;  /* 0x000000161c08723c */ /* 0x010fde0000001808 */
[----:B------:R-:W-:-:S04]  /*56ef0*/  NOP ;  /* 0x0000000000007918 */ /* 0x000fc80000000000 */
        /* <DEDUP_REMOVED lines=20> */
[----:B---3--:R-:W-:Y:S03]  /*57040*/  HMMA.16816.F32 R20, R28, R16, R20 ;  /* 0x000000101c14723c */ /* 0x008fe60000001814 */
[----:B------:R-:W-:Y:S04]  /*57050*/  STL.64 [R1+0x48b8], R18 ;  /* 0x0048b81201007387 */ /* 0x000fe80000100a00 */
[----:B------:R-:W-:-:S12]  /*57060*/  STL.64 [R1+0x48b0], R16 ;  /* 0x0048b01001007387 */ /* 0x000fd80000100a00 */
[----:B------:R-:W-:Y:S04]  /*57070*/  STL.64 [R1+0x630], R20 ;  /* 0x0006301401007387 */ /* 0x000fe80000100a00 */
[----:B------:R2:W-:Y:S02]  /*57080*/  STL.64 [R1+0x638], R22 ;  /* 0x0006381601007387 */ /* 0x0005e40000100a00 */
[C---:B--2---:R-:W-:Y:S08]  /*57090*/  HMMA.16816.F32 R20, R28.reuse, R14, R32 ;  /* 0x0000000e1c14723c */ /* 0x044ff00000001820 */
[C---:B----4-:R-:W-:Y:S01]  /*570a0*/  HMMA.16816.F32 R16, R28.reuse, R12, R40 ;  /* 0x0000000c1c10723c */ /* 0x050fe20000001828 */
[----:B------:R-:W2:Y:S10]  /*570b0*/  LDL.LU R42, [R1+0x1b38] ;  /* 0x001b3800012a7983 */ /* 0x000eb40000300800 */
[----:B------:R-:W-:Y:S04]  /*570c0*/  STL.64 [R1+0x620], R20 ;  /* 0x0006201401007387 */ /* 0x000fe80000100a00 */
[----:B------:R-:W-:Y:S04]  /*570d0*/  STL.64 [R1+0x628], R22 ;  /* 0x0006281601007387 */ /* 0x000fe80000100a00 */
[----:B------:R-:W2:Y:S04]  /*570e0*/  LDL.LU R61, [R1+0x1b34] ;  /* 0x001b3400013d7983 */ /* 0x000ea80000300800 */
[----:B------:R-:W-:Y:S04]  /*570f0*/  STL.64 [R1+0x610], R16 ;  /* 0x0006101001007387 */ /* 0x000fe80000100a00 */
[----:B------:R0:W-:Y:S04]  /*57100*/  STL.64 [R1+0x618], R18 ;  /* 0x0006181201007387 */ /* 0x0001e80000100a00 */
[----:B------:R-:W3:Y:S04]  /*57110*/  LDL.LU R0, [R1+0x1b40] ;  /* 0x001b400001007983 */ /* 0x000ee80000300800 */
[----:B------:R-:W3:Y:S04]  /*57120*/  LDL.LU R60, [R1+0x1b3c] ;  /* 0x001b3c00013c7983 */ /* 0x000ee80000300800 */
[----:B------:R-:W4:Y:S04]  /*57130*/  LDL.LU R32, [R1+0x8c0] ;  /* 0x0008c00001207983 */ /* 0x000f280000300800 */
[----:B------:R-:W4:Y:S04]  /*57140*/  LDL.LU R33, [R1+0x8c4] ;  /* 0x0008c40001217983 */ /* 0x000f280000300800 */
[----:B------:R-:W4:Y:S04]  /*57150*/  LDL.LU R34, [R1+0x8c8] ;  /* 0x0008c80001227983 */ /* 0x000f280000300800 */
[----:B------:R-:W4:Y:S01]  /*57160*/  LDL.LU R35, [R1+0x8cc] ;  /* 0x0008cc0001237983 */ /* 0x000f220000300800 */
[C---:B0-----:R-:W-:Y:S03]  /*57170*/  HMMA.16816.F32 R16, R28.reuse, R10, R24 ;  /* 0x0000000a1c10723c */ /* 0x041fe60000001818 */
[----:B------:R-:W-:Y:S04]  /*57180*/  STL.64 [R1+0x48c8], R14 ;  /* 0x0048c80e01007387 */ /* 0x000fe80000100a00 */
[----:B------:R0:W-:Y:S02]  /*57190*/  STL.64 [R1+0x48c0], R12 ;  /* 0x0048c00c01007387 */ /* 0x0001e40000100a00 */
[C---:B0-----:R-:W-:Y:S02]  /*571a0*/  HMMA.16816.F32 R12, R28.reuse, R8, R56 ;  /* 0x000000081c0c723c */ /* 0x041fe40000001838 */
[----:B------:R-:W-:Y:S08]  /*571b0*/  STL.64 [R1+0x48e8], R10 ;  /* 0x0048e80a01007387 */ /* 0x000ff00000100a00 */
[----:B------:R-:W-:Y:S04]  /*571c0*/  STL.64 [R1+0x600], R16 ;  /* 0x0006001001007387 */ /* 0x000fe80000100a00 */
[----:B------:R-:W-:Y:S04]  /*571d0*/  STL.64 [R1+0x608], R18 ;  /* 0x0006081201007387 */ /* 0x000fe80000100a00 */
[----:B------:R0:W-:Y:S04]  /*571e0*/  STL.64 [R1+0x48e0], R8 ;  /* 0x0048e00801007387 */ /* 0x0001e80000100a00 */
[----:B------:R-:W-:Y:S04]  /*571f0*/  STL.64 [R1+0x5d0], R12 ;  /* 0x0005d00c01007387 */ /* 0x000fe80000100a00 */
[----:B------:R1:W-:Y:S01]  /*57200*/  STL.64 [R1+0x5d8], R14 ;  /* 0x0005d80e01007387 */ /* 0x0003e20000100a00 */
[C---:B0-----:R-:W-:Y:S08]  /*57210*/  HMMA.16816.F32 R8, R28.reuse, R4, R52 ;  /* 0x000000041c08723c */ /* 0x041ff00000001834 */
[----:B-1----:R-:W-:Y:S01]  /*57220*/  HMMA.16816.F32 R12, R28, R6, R48 ;  /* 0x000000061c0c723c */ /* 0x002fe20000001830 */
[----:B------:R-:W-:Y:S01]  /*57230*/  STL.64 [R1+0x4908], R6 ;  /* 0x0049080601007387 */ /* 0x000fe20000100a00 */
[----:B------:R-:W-:-:S15]  /*57240*/  IMAD R40, R45, 0x100, R44 ;  /* 0x000001002d287824 */ /* 0x000fde00078e022c */
[----:B------:R-:W-:Y:S02]  /*57250*/  NOP ;  /* 0x0000000000007918 */ /* 0x000fe40000000000 */
[----:B------:R-:W-:Y:S04]  /*57260*/  STL.64 [R1+0x5c0], R12 ;  /* 0x0005c00c01007387 */ /* 0x000fe80000100a00 */
[----:B------:R-:W-:Y:S04]  /*57270*/  STL.64 [R1+0x5c8], R14 ;  /* 0x0005c80e01007387 */ /* 0x000fe80000100a00 */
[----:B------:R4:W-:Y:S04]  /*57280*/  STL.64 [R1+0x4900], R4 ;  /* 0x0049000401007387 */ /* 0x0009e80000100a00 */
[----:B------:R-:W-:Y:S04]  /*57290*/  STL.64 [R1+0x4e0], R8 ;  /* 0x0004e00801007387 */ /* 0x000fe80000100a00 */
[----:B------:R-:W-:Y:S04]  /*572a0*/  STL.64 [R1+0x4e8], R10 ;  /* 0x0004e80a01007387 */ /* 0x000fe80000100a00 */
        /* <DEDUP_REMOVED lines=16> */
[----:B------:R-:W3:Y:S01]  /*573b0*/  LDL.LU R47, [R1+0xadc] ;  /* 0x000adc00012f7983 */ /* 0x000ee20000300800 */
[----:B----4-:R-:W-:Y:S03]  /*573c0*/  HMMA.16816.F32 R4, R28, R2, R32 ;  /* 0x000000021c04723c */ /* 0x010fe60000001820 */
[----:B------:R-:W4:-:S15]  /*573d0*/  LDL.LU R32, [R1+0xbb0] ;  /* 0x000bb00001207983 */ /* 0x000f1e0000300800 */
[----:B------:R-:W-:Y:S01]  /*573e0*/  NOP ;  /* 0x0000000000007918 */ /* 0x000fe20000000000 */
[----:B------:R0:W-:Y:S04]  /*573f0*/  STL.64 [R1+0x110], R4 ;  /* 0x0001100401007387 */ /* 0x0001e80000100a00 */
[----:B------:R1:W-:Y:S04]  /*57400*/  STL.64 [R1+0x118], R6 ;  /* 0x0001180601007387 */ /* 0x0003e80000100a00 */
[----:B------:R-:W4:Y:S04]  /*57410*/  LDL.LU R33, [R1+0xbb4] ;  /* 0x000bb40001217983 */ /* 0x000f280000300800 */
[----:B------:R-:W4:Y:S04]  /*57420*/  LDL.LU R34, [R1+0xbb8] ;  /* 0x000bb80001227983 */ /* 0x000f280000300800 */
[----:B------:R-:W4:Y:S01]  /*57430*/  LDL.LU R35, [R1+0xbbc] ;  /* 0x000bbc0001237983 */ /* 0x000f220000300800 */
[----:B--2---:R-:W-:-:S02]  /*57440*/  IMAD R42, R61, 0x100, R42 ;  /* 0x000001003d2a7824 */ /* 0x004fc400078e022a */
[----:B---3--:R-:W-:Y:S01]  /*57450*/  IMAD R43, R60, 0x100, R0 ;  /* 0x000001003c2b7824 */ /* 0x008fe200078e0200 */
[----:B------:R-:W2:Y:S01]  /*57460*/  LDL.LU R24, [R1+0xb90] ;  /* 0x000b900001187983 */ /* 0x000ea20000300800 */
[----:B------:R-:W-:-:S03]  /*57470*/  F2FP.F16.E5M2.UNPACK_B R28, R40 ;  /* 0x00000028ff1c723e */ /* 0x000fc600020004ff */
[----:B------:R-:W2:Y:S01]  /*57480*/  LDL.LU R25, [R1+0xb94] ;  /* 0x000b940001197983 */ /* 0x000ea20000300800 */
[----:B------:R-:W-:Y:S02]  /*57490*/  F2FP.F16.E5M2.UNPACK_B R29, R41 ;  /* 0x00000029ff1d723e */ /* 0x000fe400020004ff */
[----:B------:R-:W-:Y:S01]  /*574a0*/  F2FP.F16.E5M2.UNPACK_B R30, R42 ;  /* 0x0000002aff1e723e */ /* 0x000fe200020004ff */
[----:B------:R-:W2:Y:S01]  /*574b0*/  LDL.LU R26, [R1+0xb98] ;  /* 0x000b9800011a7983 */ /* 0x000ea20000300800 */
[----:B------:R-:W-:-:S03]  /*574c0*/  F2FP.F16.E5M2.UNPACK_B R31, R43 ;  /* 0x0000002bff1f723e */ /* 0x000fc600020004ff */
[----:B------:R-:W2:Y:S04]  /*574d0*/  LDL.LU R27, [R1+0xb9c] ;  /* 0x000b9c00011b7983 */ /* 0x000ea80000300800 */
[----:B0-----:R-:W3:Y:S04]  /*574e0*/  LDL.LU R4, [R1+0xba0] ;  /* 0x000ba00001047983 */ /* 0x001ee80000300800 */
[----:B------:R-:W3:Y:S04]  /*574f0*/  LDL.LU R5, [R1+0xba4] ;  /* 0x000ba40001057983 */ /* 0x000ee80000300800 */
[----:B-1----:R-:W3:Y:S04]  /*57500*/  LDL.LU R6, [R1+0xba8] ;  /* 0x000ba80001067983 */ /* 0x002ee80000300800 */
[----:B------:R-:W3:Y:S04]  /*57510*/  LDL.LU R7, [R1+0xbac] ;  /* 0x000bac0001077983 */ /* 0x000ee80000300800 */
        /* <DEDUP_REMOVED lines=16> */
[----:B------:R-:W-:Y:S04]  /*57620*/  STL [R1+0x48a8], R3 ;  /* 0x0048a80301007387 */ /* 0x000fe80000100800 */
[----:B------:R-:W2:Y:S04]  /*57630*/  LDL.LU R40, [R1+0xb10] ;  /* 0x000b100001287983 */ /* 0x000ea80000300800 */
[----:B------:R-:W2:Y:S04]  /*57640*/  LDL.LU R41, [R1+0xb14] ;  /* 0x000b140001297983 */ /* 0x000ea80000300800 */
[----:B------:R-:W2:Y:S04]  /*57650*/  LDL.LU R42, [R1+0xb18] ;  /* 0x000b1800012a7983 */ /* 0x000ea80000300800 */
[----:B------:R-:W2:Y:S01]  /*57660*/  LDL.LU R43, [R1+0xb1c] ;  /* 0x000b1c00012b7983 */ /* 0x000ea20000300800 */
[----:B----4-:R-:W-:-:S15]  /*57670*/  HMMA.16816.F32 R32, R28, R36, R32 ;  /* 0x000000241c20723c */ /* 0x010fde0000001820 */
        /* <DEDUP_REMOVED lines=53> */
[C---:B----4-:R-:W-:Y:S08]  /*579d0*/  HMMA.16816.F32 R24, R28.reuse, R18, R24 ;  /* 0x000000121c18723c */ /* 0x050ff00000001818 */
[C---:B--2---:R-:W-:Y:S11]  /*579e0*/  HMMA.16816.F32 R32, R28.reuse, R16, R32 ;  /* 0x000000101c20723c */ /* 0x044ff60000001820 */
[----:B------:R-:W-:Y:S04]  /*579f0*/  STL.64 [R1+0x540], R24 ;  /* 0x0005401801007387 */ /* 0x000fe80000100a00 */
[----:B------:R0:W-:Y:S02]  /*57a00*/  STL.64 [R1+0x548], R26 ;  /* 0x0005481a01007387 */ /* 0x0001e40000100a00 */
[C---:B0-----:R-:W-:Y:S02]  /*57a10*/  HMMA.16816.F32 R24, R28.reuse, R14, R36 ;  /* 0x0000000e1c18723c */ /* 0x041fe40000001824 */
[----:B------:R-:W-:Y:S04]  /*57a20*/  STL.64 [R1+0x530], R32 ;  /* 0x0005302001007387 */ /* 0x000fe80000100a00 */
[----:B------:R0:W-:Y:S02]  /*57a30*/  STL.64 [R1+0x538], R34 ;  /* 0x0005382201007387 */ /* 0x0001e40000100a00 */
[C---:B---3--:R-:W-:Y:S08]  /*57a40*/  HMMA.16816.F32 R36, R28.reuse, R12, R40 ;  /* 0x0000000c1c24723c */ /* 0x048ff00000001828 */
[C---:B0-----:R-:W-:Y:S03]  /*57a50*/  HMMA.16816.F32 R32, R28.reuse, R10, R56 ;  /* 0x0000000a1c20723c */ /* 0x041fe60000001838 */
        /* <DEDUP_REMOVED lines=12> */
[----:B-1----:R-:W-:Y:S01]  /*57b20*/  HMMA.16816.F32 R24, R28, R6, R52 ;  /* 0x000000061c18723c */ /* 0x002fe20000001834 */
[----:B------:R-:W2:-:S15]  /*57b30*/  LDL.LU R52, [R1+0xc30] ;  /* 0x000c300001347983 */ /* 0x000e9e0000300800 */
[----:B------:R-:W-:-:S03]  /*57b40*/  NOP ;  /* 0x0000000000007918 */ /* 0x000fc60000000000 */
        /* <DEDUP_REMOVED lines=49> */
[----:B----4-:R-:W-:-:S03]  /*57e60*/  IMAD R40, R40, 0x100, R3 ;  /* 0x0000010028287824 */ /* 0x010fc600078e0203 */
[----:B------:R-:W3:Y:S01]  /*57e70*/  LDL.LU R3, [R1+0x48a8] ;  /* 0x0048a80001037983 */ /* 0x000ee20000300800 */
[----:B--2---:R-:W-:Y:S01]  /*57e80*/  IMAD R41, R41, 0x100, R43 ;  /* 0x0000010029297824 */ /* 0x004fe200078e022b */
[----:B---3--:R-:W-:Y:S02]  /*57e90*/  HMMA.16816.F32 R28, R28, R2, R36 ;  /* 0x000000021c1c723c */ /* 0x008fe40000001824 */
        /* <DEDUP_REMOVED lines=23> */
[----:B0-----:R-:W4:Y:S04]  /*58010*/  LDL.LU R36, [R1+0xc90] ;  /* 0x000c900001247983 */ /* 0x001f280000300800 */
[----:B------:R-:W4:Y:S04]  /*58020*/  LDL.LU R37, [R1+0xc94] ;  /* 0x000c940001257983 */ /* 0x000f280000300800 */
[----:B------:R-:W4:Y:S04]  /*58030*/  LDL.LU R38, [R1+0xc98] ;  /* 0x000c980001267983 */ /* 0x000f280000300800 */
[----:B------:R-:W4:Y:S01]  /*58040*/  LDL.LU R39, [R1+0xc9c] ;  /* 0x000c9c0001277983 */ /* 0x000f220000300800 */
[----:B---3--:R-:W-:-:S15]  /*58050*/  HMMA.16816.F32 R24, R28, R34, R24 ;  /* 0x000000221c18723c */ /* 0x008fde0000001818 */
[----:B------:R-:W-:-:S04]  /*58060*/  NOP ;  /* 0x0000000000007918 */ /* 0x000fc80000000000 */
[----:B------:R-:W-:Y:S04]  /*58070*/  STL.64 [R1+0x4b0], R24 ;  /* 0x0004b01801007387 */ /* 0x000fe80000100a00 */
[----:B------:R0:W-:Y:S04]  /*58080*/  STL.64 [R1+0x4b8], R26 ;  /* 0x0004b81a01007387 */ /* 0x0001e80000100a00 */
[----:B0-----:R-:W2:Y:S04]  /*58090*/  LDL.LU.64 R26, [R1+0x4880] ;  /* 0x00488000011a7983 */ /* 0x001ea80000300a00 */
[----:B------:R-:W3:Y:S01]  /*580a0*/  LDL.LU.64 R24, [R1+0x4878] ;  /* 0x0048780001187983 */ /* 0x000ee20000300a00 */
[C---:B----4-:R-:W-:Y:S03]  /*580b0*/  HMMA.16816.F32 R36, R28.reuse, R32, R36 ;  /* 0x000000201c24723c */ /* 0x050fe60000001824 */
[----:B------:R-:W-:Y:S04]  /*580c0*/  STL.64 [R1+0x4808], R34 ;  /* 0x0048082201007387 */ /* 0x000fe80000100a00 */
[----:B------:R2:W-:Y:S01]  /*580d0*/  STL.64 [R1+0x4800], R32 ;  /* 0x0048002001007387 */ /* 0x0005e20000100a00 */
[C---:B------:R-:W-:Y:S11]  /*580e0*/  HMMA.16816.F32 R8, R28.reuse, R22, R8 ;  /* 0x000000161c08723c */ /* 0x040ff60000001808 */
[----:B------:R-:W-:Y:S04]  /*580f0*/  STL.64 [R1+0x4a0], R36 ;  /* 0x0004a02401007387 */ /* 0x000fe80000100a00 */
[----:B------:R-:W-:Y:S01]  /*58100*/  STL.64 [R1+0x4a8], R38 ;  /* 0x0004a82601007387 */ /* 0x000fe20000100a00 */
[C---:B--2---:R-:W-:Y:S08]  /*58110*/  HMMA.16816.F32 R32, R28.reuse, R26, R40 ;  /* 0x0000001a1c20723c */ /* 0x044ff00000001828 */
        /* <DEDUP_REMOVED lines=100> */
[----:B------:R-:W-:Y:S01]  /*58760*/  IMAD R40, R40, 0x100, R3 ;  /* 0x0000010028287824 */ /* 0x000fe200078e0203 */
        /* <DEDUP_REMOVED lines=15> */
[----:B------:R-:W2:Y:S04]  /*58860*/  LDL.LU R7, [R1+0xd9c] ;  /* 0x000d9c0001077983 */ /* 0x000ea80000300800 */
[----:B------:R-:W4:Y:S01]  /*58870*/  LDL.LU R3, [R1+0x4820] ;  /* 0x0048200001037983 */ /* 0x000f220000300800 */
[----:B------:R-:W-:-:S02]  /*58880*/  IMAD R41, R41, 0x100, R43 ;  /* 0x0000010029297824 */ /* 0x000fc400078e022b */
[----:B------:R-:W-:Y:S02]  /*58890*/  IMAD R42, R61, 0x100, R42 ;  /* 0x000001003d2a7824 */ /* 0x000fe400078e022a */
[----:B------:R-:W-:Y:S01]  /*588a0*/  IMAD R43, R60, 0x100, R0 ;  /* 0x000001003c2b7824 */ /* 0x000fe200078e0200 */
[----:B----4-:R-:W-:Y:S01]  /*588b0*/  HMMA.16816.F32 R28, R28, R2, R36 ;  /* 0x000000021c1c723c */ /* 0x010fe20000001824 */
[----:B------:R-:W4:Y:S04]  /*588c0*/  LDL.LU.64 R38, [R1+0x4818] ;  /* 0x0048180001267983 */ /* 0x000f280000300a00 */
        /* <DEDUP_REMOVED lines=17> */
[----:B----4-:R-:W-:Y:S04]  /*589e0*/  STL.64 [R1+0x47c8], R38 ;  /* 0x0047c82601007387 */ /* 0x010fe80000100a00 */
[----:B------:R0:W-:Y:S04]  /*589f0*/  STL.64 [R1+0x47c0], R36 ;  /* 0x0047c02401007387 */ /* 0x0001e80000100a00 */
[----:B0-----:R-:W2:Y:S04]  /*58a00*/  LDL.LU R36, [R1+0xdb0] ;  /* 0x000db00001247983 */ /* 0x001ea80000300800 */
[----:B------:R-:W2:Y:S04]  /*58a10*/  LDL.LU R37, [R1+0xdb4] ;  /* 0x000db40001257983 */ /* 0x000ea80000300800 */
[----:B------:R-:W2:Y:S04]  /*58a20*/  LDL.LU R38, [R1+0xdb8] ;  /* 0x000db80001267983 */ /* 0x000ea80000300800 */
[----:B------:R-:W2:Y:S01]  /*58a30*/  LDL.LU R39, [R1+0xdbc] ;  /* 0x000dbc0001277983 */ /* 0x000ea20000300800 */
[C---:B------:R-:W-:Y:S08]  /*58a40*/  HMMA.16816.F32 R8, R28.reuse, R24, R8 ;  /* 0x000000181c08723c */ /* 0x040ff00000001808 */
[----:B--2---:R-:W-:-:S15]  /*58a50*/  HMMA.16816.F32 R36, R28, R34, R36 ;  /* 0x000000221c24723c */ /* 0x004fde0000001824 */
[----:B------:R-:W-:-:S04]  /*58a60*/  NOP ;  /* 0x0000000000007918 */ /* 0x000fc80000000000 */
[----:B------:R-:W-:Y:S04]  /*58a70*/  STL.64 [R1+0x3c0], R36 ;  /* 0x0003c02401007387 */ /* 0x000fe80000100a00 */
[----:B------:R3:W-:Y:S04]  /*58a80*/  STL.64 [R1+0x3c8], R38 ;  /* 0x0003c82601007387 */ /* 0x0007e80000100a00 */
[----:B------:R-:W-:Y:S04]  /*58a90*/  STL.64 [R1+0x47f8], R34 ;  /* 0x0047f82201007387 */ /* 0x000fe80000100a00 */
[----:B------:R0:W-:Y:S01]  /*58aa0*/  STL.64 [R1+0x47f0], R32 ;  /* 0x0047f02001007387 */ /* 0x0001e20000100a00 */
[C---:B---3--:R-:W-:Y:S08]  /*58ab0*/  HMMA.16816.F32 R36, R28.reuse, R32, R40 ;  /* 0x000000201c24723c */ /* 0x048ff00000001828 */
[C---:B0-----:R-:W-:Y:S08]  /*58ac0*/  HMMA.16816.F32 R32, R28.reuse, R26, R4 ;  /* 0x0000001a1c20723c */ /* 0x041ff00000001804 */
[C---:B------:R-:W-:Y:S03]  /*58ad0*/  HMMA.16816.F32 R4, R28.reuse, R22, R56 ;  /* 0x000000161c04723c */ /* 0x040fe60000001838 */
[----:B------:R-:W-:Y:S04]  /*58ae0*/  STL.64 [R1+0x3b0], R36 ;  /* 0x0003b02401007387 */ /* 0x000fe80000100a00 */
[----:B------:R-:W-:Y:S04]  /*58af0*/  STL.64 [R1+0x3b8], R38 ;  /* 0x0003b82601007387 */ /* 0x000fe80000100a00 */
[----:B------:R-:W-:Y:S04]  /*58b00*/  STL.64 [R1+0x3a0], R32 ;  /* 0x0003a02001007387 */ /* 0x000fe80000100a00 */
[----:B------:R0:W-:Y:S04]  /*58b10*/  STL.64 [R1+0x3a8], R34 ;  /* 0x0003a82201007387 */ /* 0x0001e80000100a00 */
[----:B------:R-:W-:Y:S04]  /*58b20*/  STL.64 [R1+0x390], R8 ;  /* 0x0003900801007387 */ /* 0x000fe80000100a00 */
[----:B------:R1:W-:Y:S01]  /*58b30*/  STL.64 [R1+0x398], R10 ;  /* 0x0003980a01007387 */ /* 0x0003e20000100a00 */
[C---:B0-----:R-:W-:Y:S03]  /*58b40*/  HMMA.16816.F32 R32, R28.reuse, R20, R48 ;  /* 0x000000141c20723c */ /* 0x041fe60000001830 */
[----:B------:R-:W-:Y:S04]  /*58b50*/  STL.64 [R1+0x380], R4 ;  /* 0x0003800401007387 */ /* 0x000fe80000100a00 */
[----:B------:R0:W-:Y:S01]  /*58b60*/  STL.64 [R1+0x388], R6 ;  /* 0x0003880601007387 */ /* 0x0001e20000100a00 */
[C---:B-1----:R-:W-:Y:S08]  /*58b70*/  HMMA.16816.F32 R8, R28.reuse, R18, R52 ;  /* 0x000000121c08723c */ /* 0x042ff00000001834 */
[C---:B0-----:R-:W-:Y:S03]  /*58b80*/  HMMA.16816.F32 R4, R28.reuse, R16, R44 ;  /* 0x000000101c04723c */ /* 0x041fe6000000182c */
[----:B------:R0:W-:Y:S04]  /*58b90*/  STL.64 [R1+0x370], R32 ;  /* 0x0003702001007387 */ /* 0x0001e80000100a00 */
[----:B------:R1:W-:Y:S04]  /*58ba0*/  STL.64 [R1+0x378], R34 ;  /* 0x0003782201007387 */ /* 0x0003e80000100a00 */
        /* <DEDUP_REMOVED lines=59> */
[----:B------:R0:W-:Y:S04]  /*58f60*/  STL.64 [R1+0x4798], R14 ;  /* 0x0047980e01007387 */ /* 0x0001e80000100a00 */
[----:B0-----:R-:W2:Y:S04]  /*58f70*/  LDL.LU R15, [R1+0x1b88] ;  /* 0x001b8800010f7983 */ /* 0x001ea80000300800 */
[----:B------:R-:W-:Y:S01]  /*58f80*/  STL.64 [R1+0x4790], R12 ;  /* 0x0047900c01007387 */ /* 0x000fe20000100a00 */
[----:B----4-:R-:W-:-:S15]  /*58f90*/  HMMA.16816.F32 R4, R28, R10, R4 ;  /* 0x0000000a1c04723c */ /* 0x010fde0000001804 */
[----:B------:R-:W-:-:S04]  /*58fa0*/  NOP ;  /* 0x0000000000007918 */ /* 0x000fc80000000000 */
[----:B------:R-:W-:Y:S04]  /*58fb0*/  STL.64 [R1+0x320], R4 ;  /* 0x0003200401007387 */ /* 0x000fe80000100a00 */
[----:B------:R0:W-:Y:S04]  /*58fc0*/  STL.64 [R1+0x328], R6 ;  /* 0x0003280601007387 */ /* 0x0001e80000100a00 */
[----:B0-----:R-:W4:Y:S01]  /*58fd0*/  LDL.LU.64 R6, [R1+0x47d8] ;  /* 0x0047d80001067983 */ /* 0x001f220000300a00 */
[----:B--2---:R-:W-:Y:S03]  /*58fe0*/  HMMA.16816.F32 R44, R28, R8, R44 ;  /* 0x000000081c2c723c */ /* 0x004fe6000000182c */
[----:B------:R-:W2:-:S15]  /*58ff0*/  LDL.LU.64 R4, [R1+0x47d0] ;  /* 0x0047d00001047983 */ /* 0x000e9e0000300a00 */
[----:B------:R-:W-:Y:S01]  /*59000*/  NOP ;  /* 0x0000000000007918 */ /* 0x000fe20000000000 */
[----:B------:R0:W-:Y:S04]  /*59010*/  STL.64 [R1+0x310], R44 ;  /* 0x0003102c01007387 */ /* 0x0001e80000100a00 */
[----:B------:R1:W-:Y:S04]  /*59020*/  STL.64 [R1+0x318], R46 ;  /* 0x0003182e01007387 */ /* 0x0003e80000100a00 */
[----:B0-----:R-:W2:Y:S04]  /*59030*/  LDL.LU R44, [R1+0xf70] ;  /* 0x000f7000012c7983 */ /* 0x001ea80000300800 */
[----:B------:R-:W2:Y:S04]  /*59040*/  LDL.LU R45, [R1+0xf74] ;  /* 0x000f7400012d7983 */ /* 0x000ea80000300800 */
[----:B-1----:R-:W2:Y:S04]  /*59050*/  LDL.LU R46, [R1+0xf78] ;  /* 0x000f7800012e7983 */ /* 0x002ea80000300800 */
[----:B------:R-:W2:Y:S04]  /*59060*/  LDL.LU R47, [R1+0xf7c] ;  /* 0x000f7c00012f7983 */ /* 0x000ea80000300800 */
[----:B------:R-:W-:Y:S04]  /*59070*/  STL.64 [R1+0x4778], R10 ;  /* 0x0047780a01007387 */ /* 0x000fe80000100a00 */
[----:B------:R0:W-:Y:S04]  /*59080*/  STL.64 [R1+0x4770], R8 ;  /* 0x0047700801007387 */ /* 0x0001e80000100a00 */
[----:B0-----:R-:W3:Y:S04]  /*59090*/  LDL.LU R8, [R1+0xce0] ;  /* 0x000ce00001087983 */ /* 0x001ee80000300800 */
[----:B------:R-:W3:Y:S04]  /*590a0*/  LDL.LU R9, [R1+0xce4] ;  /* 0x000ce40001097983 */ /* 0x000ee80000300800 */
[----:B------:R-:W3:Y:S04]  /*590b0*/  LDL.LU R10, [R1+0xce8] ;  /* 0x000ce800010a7983 */ /* 0x000ee80000300800 */
[----:B------:R-:W3:Y:S01]  /*590c0*/  LDL.LU R11, [R1+0xcec] ;  /* 0x000cec00010b7983 */ /* 0x000ee20000300800 */
[----:B----4-:R-:W-:-:S15]  /*590d0*/  HMMA.16816.F32 R36, R28, R6, R36 ;  /* 0x000000061c24723c */ /* 0x010fde0000001824 */
[----:B------:R-:W-:-:S04]  /*590e0*/  NOP ;  /* 0x0000000000007918 */ /* 0x000fc80000000000 */
[----:B------:R-:W-:Y:S04]  /*590f0*/  STL.64 [R1+0x300], R36 ;  /* 0x0003002401007387 */ /* 0x000fe80000100a00 */
[----:B------:R0:W-:Y:S04]  /*59100*/  STL.64 [R1+0x308], R38 ;  /* 0x0003082601007387 */ /* 0x0001e80000100a00 */
[----:B0-----:R-:W4:Y:S04]  /*59110*/  LDL.LU.64 R38, [R1+0x47c8] ;  /* 0x0047c80001267983 */ /* 0x001f280000300a00 */
[----:B------:R-:W4:Y:S04]  /*59120*/  LDL.LU.64 R36, [R1+0x47c0] ;  /* 0x0047c00001247983 */ /* 0x000f280000300a00 */
[----:B------:R-:W-:Y:S04]  /*59130*/  STL.64 [R1+0x4758], R6 ;  /* 0x0047580601007387 */ /* 0x000fe80000100a00 */
[----:B--2---:R0:W-:Y:S01]  /*59140*/  STL.64 [R1+0x4750], R4 ;  /* 0x0047500401007387 */ /* 0x0041e20000100a00 */
[----:B------:R-:W-:-:S02]  /*59150*/  IMAD R41, R41, 0x100, R43 ;  /* 0x0000010029297824 */ /* 0x000fc400078e022b */
[----:B------:R-:W-:Y:S02]  /*59160*/  IMAD R40, R40, 0x100, R15 ;  /* 0x0000010028287824 */ /* 0x000fe400078e020f */
[----:B------:R-:W-:Y:S02]  /*59170*/  IMAD R42, R61, 0x100, R42 ;  /* 0x000001003d2a7824 */ /* 0x000fe400078e022a */
[----:B------:R-:W-:Y:S01]  /*59180*/  IMAD R43, R60, 0x100, R0 ;  /* 0x000001003c2b7824 */ /* 0x000fe200078e0200 */
[C---:B---3--:R-:W-:Y:S08]  /*59190*/  HMMA.16816.F32 R8, R28.reuse, R4, R8 ;  /* 0x000000041c08723c */ /* 0x048ff00000001808 */
[----:B0-----:R-:W-:Y:S01]  /*591a0*/  HMMA.16816.F32 R4, R28, R2, R16 ;  /* 0x000000021c04723c */ /* 0x001fe20000001810 */
[----:B------:R-:W-:-:S02]  /*591b0*/  F2FP.F16.E5M2.UNPACK_B R28, R40 ;  /* 0x00000028ff1c723e */ /* 0x000fc400020004ff */
[----:B------:R-:W-:Y:S02]  /*591c0*/  F2FP.F16.E5M2.UNPACK_B R29, R41 ;  /* 0x00000029ff1d723e */ /* 0x000fe400020004ff */
[----:B------:R-:W-:Y:S02]  /*591d0*/  F2FP.F16.E5M2.UNPACK_B R30, R42 ;  /* 0x0000002aff1e723e */ /* 0x000fe400020004ff */
[----:B------:R-:W-:-:S04]  /*591e0*/  F2FP.F16.E5M2.UNPACK_B R31, R43 ;  /* 0x0000002bff1f723e */ /* 0x000fc800020004ff */
[----:B------:R-:W-:Y:S04]  /*591f0*/  STL.64 [R1+0x2f0], R8 ;  /* 0x0002f00801007387 */ /* 0x000fe80000100a00 */
[----:B------:R0:W-:Y:S04]  /*59200*/  STL.64 [R1+0x2f8], R10 ;  /* 0x0002f80a01007387 */ /* 0x0001e80000100a00 */
[----:B------:R-:W-:Y:S04]  /*59210*/  STL [R1+0x472c], R3 ;  /* 0x00472c0301007387 */ /* 0x000fe80000100800 */
[----:B------:R-:W-:Y:S04]  /*59220*/  STL.64 [R1+0xe0], R4 ;  /* 0x0000e00401007387 */ /* 0x000fe80000100a00 */
[----:B------:R4:W-:Y:S01]  /*59230*/  STL.64 [R1+0xe8], R6 ;  /* 0x0000e80601007387 */ /* 0x0009e20000100a00 */
[C---:B0-----:R-:W-:Y:S08]  /*59240*/  HMMA.16816.F32 R8, R28.reuse, R34, R48 ;  /* 0x000000221c08723c */ /* 0x041ff00000001830 */
        /* <DEDUP_REMOVED lines=9> */
[----:B------:R-:W-:Y:S04]  /*592e0*/  STL.64 [R1+0x2a0], R4 ;  /* 0x0002a00401007387 */ /* 0x000fe80000100a00 */
[----:B------:R0:W-:Y:S04]  /*592f0*/  STL.64 [R1+0x2a8], R6 ;  /* 0x0002a80601007387 */ /* 0x0001e80000100a00 */
[----:B------:R-:W2:Y:S04]  /*59300*/  LDL.LU R13, [R1+0xf64] ;  /* 0x000f6400010d7983 */ /* 0x000ea80000300800 */
[----:B------:R-:W2:Y:S01]  /*59310*/  LDL.LU R14, [R1+0xf68] ;  /* 0x000f6800010e7983 */ /* 0x000ea20000300800 */
[C---:B0-----:R-:W-:Y:S03]  /*59320*/  HMMA.16816.F32 R4, R28.reuse, R26, R44 ;  /* 0x0000001a1c04723c */ /* 0x041fe6000000182c */
[----:B------:R-:W2:Y:S04]  /*59330*/  LDL.LU R15, [R1+0xf6c] ;  /* 0x000f6c00010f7983 */ /* 0x000ea80000300800 */
[----:B------:R-:W3:Y:S04]  /*59340*/  LDL.LU R16, [R1+0xf50] ;  /* 0x000f500001107983 */ /* 0x000ee80000300800 */
[----:B------:R-:W3:Y:S04]  /*59350*/  LDL.LU R17, [R1+0xf54] ;  /* 0x000f540001117983 */ /* 0x000ee80000300800 */
[----:B------:R-:W3:Y:S04]  /*59360*/  LDL.LU R18, [R1+0xf58] ;  /* 0x000f580001127983 */ /* 0x000ee80000300800 */
[----:B------:R-:W3:Y:S04]  /*59370*/  LDL.LU R19, [R1+0xf5c] ;  /* 0x000f5c0001137983 */ /* 0x000ee80000300800 */
[----:B------:R-:W-:Y:S04]  /*59380*/  STL.64 [R1+0x4708], R34 ;  /* 0x0047082201007387 */ /* 0x000fe80000100a00 */
[----:B------:R-:W-:Y:S04]  /*59390*/  STL.64 [R1+0x4700], R32 ;  /* 0x0047002001007387 */ /* 0x000fe80000100a00 */
[----:B------:R-:W4:Y:S04]  /*593a0*/  LDL.LU R52, [R1+0xe40] ;  /* 0x000e400001347983 */ /* 0x000f280000300800 */
[----:B------:R-:W-:Y:S04]  /*593b0*/  STL.64 [R1+0x290], R4 ;  /* 0x0002900401007387 */ /* 0x000fe80000100a00 */
[----:B------:R2:W-:Y:S04]  /*593c0*/  STL.64 [R1+0x298], R6 ;  /* 0x0002980601007387 */ /* 0x0005e80000100a00 */
[----:B------:R-:W4:Y:S04]  /*593d0*/  LDL.LU R53, [R1+0xe44] ;  /* 0x000e440001357983 */ /* 0x000f280000300800 */
[----:B------:R-:W2:Y:S04]  /*593e0*/  LDL.LU R54, [R1+0xe48] ;  /* 0x000e480001367983 */ /* 0x000ea80000300800 */
[----:B------:R-:W2:Y:S04]  /*593f0*/  LDL.LU R55, [R1+0xe4c] ;  /* 0x000e4c0001377983 */ /* 0x000ea80000300800 */
[----:B--2---:R-:W-:Y:S04]  /*59400*/  STL.64 [R1+0x46e8], R54 ;  /* 0x0046e83601007387 */ /* 0x004fe80000100a00 */
[----:B----4-:R-:W-:Y:S04]  /*59410*/  STL.64 [R1+0x46e0], R52 ;  /* 0x0046e03401007387 */ /* 0x010fe80000100a00 */
[----:B------:R-:W2:Y:S04]  /*59420*/  LDL.LU R48, [R1+0xe50] ;  /* 0x000e500001307983 */ /* 0x000ea80000300800 */
[----:B------:R-:W2:Y:S04]  /*59430*/  LDL.LU R49, [R1+0xe54] ;  /* 0x000e540001317983 */ /* 0x000ea80000300800 */
[----:B------:R-:W4:Y:S04]  /*59440*/  LDL.LU R50, [R1+0xe58] ;  /* 0x000e580001327983 */ /* 0x000f280000300800 */
[----:B------:R-:W4:Y:S04]  /*59450*/  LDL.LU R51, [R1+0xe5c] ;  /* 0x000e5c0001337983 */ /* 0x000f280000300800 */
[----:B----4-:R-:W-:Y:S04]  /*59460*/  STL.64 [R1+0x46f8], R50 ;  /* 0x0046f83201007387 */ /* 0x010fe80000100a00 */
[----:B--2---:R-:W-:Y:S04]  /*59470*/  STL.64 [R1+0x46f0], R48 ;  /* 0x0046f03001007387 */ /* 0x004fe80000100a00 */
[----:B------:R-:W2:Y:S04]  /*59480*/  LDL.LU R56, [R1+0xe60] ;  /* 0x000e600001387983 */ /* 0x000ea80000300800 */
[----:B------:R-:W2:Y:S04]  /*59490*/  LDL.LU R57, [R1+0xe64] ;  /* 0x000e640001397983 */ /* 0x000ea80000300800 */
[----:B------:R-:W4:Y:S04]  /*594a0*/  LDL.LU R58, [R1+0xe68] ;  /* 0x000e6800013a7983 */ /* 0x000f280000300800 */
[----:B------:R-:W4:Y:S01]  /*594b0*/  LDL.LU R59, [R1+0xe6c] ;  /* 0x000e6c00013b7983 */ /* 0x000f220000300800 */
[C---:B------:R-:W-:Y:S03]  /*594c0*/  HMMA.16816.F32 R4, R28.reuse, R24, R12 ;  /* 0x000000181c04723c */ /* 0x040fe6000000180c */
[----:B----4-:R-:W-:Y:S04]  /*594d0*/  STL.64 [R1+0x4738], R58 ;  /* 0x0047383a01007387 */ /* 0x010fe80000100a00 */
[----:B--2---:R-:W-:Y:S04]  /*594e0*/  STL.64 [R1+0x4730], R56 ;  /* 0x0047303801007387 */ /* 0x004fe80000100a00 */
[----:B------:R-:W2:Y:S04]  /*594f0*/  LDL.LU R44, [R1+0xe30] ;  /* 0x000e3000012c7983 */ /* 0x000ea80000300800 */
[----:B------:R-:W2:Y:S04]  /*59500*/  LDL.LU R45, [R1+0xe34] ;  /* 0x000e3400012d7983 */ /* 0x000ea80000300800 */
[----:B------:R-:W4:Y:S04]  /*59510*/  LDL.LU R46, [R1+0xe38] ;  /* 0x000e3800012e7983 */ /* 0x000f280000300800 */
[----:B------:R-:W4:Y:S04]  /*59520*/  LDL.LU R47, [R1+0xe3c] ;  /* 0x000e3c00012f7983 */ /* 0x000f280000300800 */
[----:B----4-:R-:W-:Y:S04]  /*59530*/  STL.64 [R1+0x4748], R46 ;  /* 0x0047482e01007387 */ /* 0x010fe80000100a00 */
[----:B--2---:R-:W-:Y:S04]  /*59540*/  STL.64 [R1+0x4740], R44 ;  /* 0x0047402c01007387 */ /* 0x004fe80000100a00 */
[----:B------:R-:W-:Y:S04]  /*59550*/  STL.64 [R1+0x4768], R26 ;  /* 0x0047681a01007387 */ /* 0x000fe80000100a00 */
[----:B------:R-:W-:Y:S04]  /*59560*/  STL.64 [R1+0x4760], R24 ;  /* 0x0047601801007387 */ /* 0x000fe80000100a00 */
[----:B------:R-:W-:Y:S04]  /*59570*/  STL.64 [R1+0x280], R4 ;  /* 0x0002800401007387 */ /* 0x000fe80000100a00 */
[----:B------:R3:W-:Y:S04]  /*59580*/  STL.64 [R1+0x288], R6 ;  /* 0x0002880601007387 */ /* 0x0007e80000100a00 */
[----:B------:R-:W2:Y:S01]  /*59590*/  LDL.LU R36, [R1+0xcd0] ;  /* 0x000cd00001247983 */ /* 0x000ea20000300800 */
[----:B---3--:R-:W-:-:S15]  /*595a0*/  HMMA.16816.F32 R4, R28, R22, R16 ;  /* 0x000000161c04723c */ /* 0x008fde0000001810 */
[----:B------:R-:W-:-:S04]  /*595b0*/  NOP ;  /* 0x0000000000007918 */ /* 0x000fc80000000000 */
[----:B------:R-:W-:Y:S04]  /*595c0*/  STL.64 [R1+0x270], R4 ;  /* 0x0002700401007387 */ /* 0x000fe80000100a00 */
[----:B------:R-:W-:Y:S04]  /*595d0*/  STL.64 [R1+0x278], R6 ;  /* 0x0002780601007387 */ /* 0x000fe80000100a00 */
[----:B------:R-:W2:Y:S04]  /*595e0*/  LDL.LU R37, [R1+0xcd4] ;  /* 0x000cd40001257983 */ /* 0x000ea80000300800 */
[----:B------:R-:W3:Y:S04]  /*595f0*/  LDL.LU R38, [R1+0xcd8] ;  /* 0x000cd80001267983 */ /* 0x000ee80000300800 */
[----:B------:R-:W3:Y:S04]  /*59600*/  LDL.LU R39, [R1+0xcdc] ;  /* 0x000cdc0001277983 */ /* 0x000ee80000300800 */
[----:B---3--:R-:W-:Y:S04]  /*59610*/  STL.64 [R1+0x4788], R38 ;  /* 0x0047882601007387 */ /* 0x008fe80000100a00 */
[----:B--2---:R0:W-:Y:S04]  /*59620*/  STL.64 [R1+0x4780], R36 ;  /* 0x0047802401007387 */ /* 0x0041e80000100a00 */
        /* <DEDUP_REMOVED lines=16> */
[----:B------:R-:W4:Y:S04]  /*59730*/  LDL.LU R38, [R1+0xf18] ;  /* 0x000f180001267983 */ /* 0x000f280000300800 */
        /* <DEDUP_REMOVED lines=52> */
[----:B------:R-:W2:Y:S04]  /*59a80*/  LDL.LU.64 R56, [R1+0x47a0] ;  /* 0x0047a00001387983 */ /* 0x000ea80000300a00 */
[----:B------:R-:W-:Y:S04]  /*59a90*/  STL.64 [R1+0x240], R12 ;  /* 0x0002400c01007387 */ /* 0x000fe80000100a00 */
[----:B------:R0:W-:Y:S04]  /*59aa0*/  STL.64 [R1+0x248], R14 ;  /* 0x0002480e01007387 */ /* 0x0001e80000100a00 */
[----:B0-----:R-:W4:Y:S04]  /*59ab0*/  LDL.LU.64 R14, [R1+0x4798] ;  /* 0x00479800010e7983 */ /* 0x001f280000300a00 */
[----:B------:R-:W3:Y:S01]  /*59ac0*/  LDL.LU.64 R12, [R1+0x4790] ;  /* 0x00479000010c7983 */ /* 0x000ee20000300a00 */
[C---:B----4-:R-:W-:Y:S08]  /*59ad0*/  HMMA.16816.F32 R36, R28.reuse, R14, R36 ;  /* 0x0000000e1c24723c */ /* 0x050ff00000001824 */
[C---:B---3--:R-:W-:Y:S11]  /*59ae0*/  HMMA.16816.F32 R8, R28.reuse, R12, R8 ;  /* 0x0000000c1c08723c */ /* 0x048ff60000001808 */
[----:B------:R-:W-:Y:S04]  /*59af0*/  STL.64 [R1+0x230], R36 ;  /* 0x0002302401007387 */ /* 0x000fe80000100a00 */
[----:B------:R0:W-:Y:S04]  /*59b00*/  STL.64 [R1+0x238], R38 ;  /* 0x0002382601007387 */ /* 0x0001e80000100a00 */
[----:B0-----:R-:W3:Y:S04]  /*59b10*/  LDL.LU.64 R38, [R1+0x4788] ;  /* 0x0047880001267983 */ /* 0x001ee80000300a00 */
[----:B------:R-:W3:Y:S04]  /*59b20*/  LDL.LU.64 R36, [R1+0x4780] ;  /* 0x0047800001247983 */ /* 0x000ee80000300a00 */
[----:B------:R-:W-:Y:S04]  /*59b30*/  STL.64 [R1+0x220], R8 ;  /* 0x0002200801007387 */ /* 0x000fe80000100a00 */
[----:B------:R0:W-:Y:S04]  /*59b40*/  STL.64 [R1+0x228], R10 ;  /* 0x0002280a01007387 */ /* 0x0001e80000100a00 */
[----:B0-----:R-:W4:Y:S04]  /*59b50*/  LDL.LU.64 R10, [R1+0x4778] ;  /* 0x00477800010a7983 */ /* 0x001f280000300a00 */
[----:B------:R-:W2:Y:S01]  /*59b60*/  LDL.LU.64 R8, [R1+0x4770] ;  /* 0x0047700001087983 */ /* 0x000ea20000300a00 */
        /* <DEDUP_REMOVED lines=11> */
[----:B------:R0:W-:Y:S01]  /*59c20*/  STL.64 [R1+0x46c0], R8 ;  /* 0x0046c00801007387 */ /* 0x0001e20000100a00 */
[----:B------:R-:W-:-:S03]  /*59c30*/  IMAD R40, R40, 0x100, R3 ;  /* 0x0000010028287824 */ /* 0x000fc600078e0203 */
[----:B0-----:R-:W4:Y:S04]  /*59c40*/  LDL.LU R8, [R1+0xe70] ;  /* 0x000e700001087983 */ /* 0x001f280000300800 */
[----:B------:R-:W4:Y:S04]  /*59c50*/  LDL.LU R9, [R1+0xe74] ;  /* 0x000e740001097983 */ /* 0x000f280000300800 */
[----:B------:R-:W4:Y:S04]  /*59c60*/  LDL.LU R10, [R1+0xe78] ;  /* 0x000e7800010a7983 */ /* 0x000f280000300800 */
[----:B------:R-:W4:Y:S01]  /*59c70*/  LDL.LU R11, [R1+0xe7c] ;  /* 0x000e7c00010b7983 */ /* 0x000f220000300800 */
[C---:B--2---:R-:W-:Y:S08]  /*59c80*/  HMMA.16816.F32 R44, R28.reuse, R6, R44 ;  /* 0x000000061c2c723c */ /* 0x044ff0000000182c */
[----:B---3--:R-:W-:Y:S11]  /*59c90*/  HMMA.16816.F32 R56, R28, R4, R56 ;  /* 0x000000041c38723c */ /* 0x008ff60000001838 */
[----:B------:R-:W-:Y:S04]  /*59ca0*/  STL.64 [R1+0x10a0], R44 ;  /* 0x0010a02c01007387 */ /* 0x000fe80000100a00 */
[----:B------:R0:W-:Y:S04]  /*59cb0*/  STL.64 [R1+0x10a8], R46 ;  /* 0x0010a82e01007387 */ /* 0x0001e80000100a00 */
[----:B0-----:R-:W2:Y:S04]  /*59cc0*/  LDL.LU.64 R46, [R1+0x4748] ;  /* 0x00474800012e7983 */ /* 0x001ea80000300a00 */
[----:B------:R-:W2:Y:S04]  /*59cd0*/  LDL.LU.64 R44, [R1+0x4740] ;  /* 0x00474000012c7983 */ /* 0x000ea80000300a00 */
[----:B------:R-:W-:Y:S04]  /*59ce0*/  STL.64 [R1+0x1090], R56 ;  /* 0x0010903801007387 */ /* 0x000fe80000100a00 */
[----:B------:R0:W-:Y:S04]  /*59cf0*/  STL.64 [R1+0x1098], R58 ;  /* 0x0010983a01007387 */ /* 0x0001e80000100a00 */
[----:B0-----:R-:W3:Y:S04]  /*59d00*/  LDL.LU.64 R58, [R1+0x4738] ;  /* 0x00473800013a7983 */ /* 0x001ee80000300a00 */
[----:B------:R-:W3:Y:S04]  /*59d10*/  LDL.LU.64 R56, [R1+0x4730] ;  /* 0x0047300001387983 */ /* 0x000ee80000300a00 */
[----:B------:R-:W2:Y:S01]  /*59d20*/  LDL.LU R3, [R1+0x472c] ;  /* 0x00472c0001037983 */ /* 0x000ea20000300800 */
[----:B------:R-:W-:-:S02]  /*59d30*/  IMAD R41, R41, 0x100, R61 ;  /* 0x0000010029297824 */ /* 0x000fc400078e023d */
[----:B------:R-:W-:Y:S01]  /*59d40*/  IMAD R42, R42, 0x100, R60 ;  /* 0x000001002a2a7824 */ /* 0x000fe200078e023c */
[----:B------:R-:W3:Y:S01]  /*59d50*/  LDL.LU R61, [R1+0x4728] ;  /* 0x00472800013d7983 */ /* 0x000ee20000300800 */
[----:B------:R-:W-:-:S03]  /*59d60*/  IMAD R43, R43, 0x100, R0 ;  /* 0x000001002b2b7824 */ /* 0x000fc600078e0200 */
[----:B------:R-:W3:Y:S04]  /*59d70*/  LDL.LU R60, [R1+0x4724] ;  /* 0x00472400013c7983 */ /* 0x000ee80000300800 */
[----:B------:R-:W3:Y:S01]  /*59d80*/  LDL.LU R0, [R1+0x4720] ;  /* 0x0047200001007983 */ /* 0x000ee20000300800 */
[----:B--2---:R-:W-:Y:S03]  /*59d90*/  HMMA.16816.F32 R28, R28, R2, R36 ;  /* 0x000000021c1c723c */ /* 0x004fe60000001824 */
[----:B------:R-:W2:Y:S04]  /*59da0*/  LDL.LU.64 R38, [R1+0x4718] ;  /* 0x0047180001267983 */ /* 0x000ea80000300a00 */
[----:B------:R-:W2:-:S12]  /*59db0*/  LDL.LU.64 R36, [R1+0x4710] ;  /* 0x0047100001247983 */ /* 0x000e980000300a00 */
        /* <DEDUP_REMOVED lines=22> */
[----:B------:R-:W3:Y:S04]  /*59f20*/  LDL.LU.64 R54, [R1+0x46e8] ;  /* 0x0046e80001367983 */ /* 0x000ee80000300a00 */
[----:B------:R-:W3:Y:S01]  /*59f30*/  LDL.LU.64 R52, [R1+0x46e0] ;  /* 0x0046e00001347983 */ /* 0x000ee20000300a00 */
[C---:B------:R-:W-:Y:S03]  /*59f40*/  HMMA.16816.F32 R40, R28.reuse, R26, R40 ;  /* 0x0000001a1c28723c */ /* 0x040fe60000001828 */
[----:B------:R-:W-:Y:S04]  /*59f50*/  STL.64 [R1+0xa0], R32 ;  /* 0x0000a02001007387 */ /* 0x000fe80000100a00 */
[----:B------:R4:W-:Y:S02]  /*59f60*/  STL.64 [R1+0xa8], R34 ;  /* 0x0000a82201007387 */ /* 0x0009e40000100a00 */
[C---:B----4-:R-:W-:Y:S08]  /*59f70*/  HMMA.16816.F32 R32, R28.reuse, R24, R8 ;  /* 0x000000181c20723c */ /* 0x050ff00000001808 */
[----:B------:R-:W-:Y:S02]  /*59f80*/  HMMA.16816.F32 R24, R28, R22, R56 ;  /* 0x000000161c18723c */ /* 0x000fe40000001838 */
[----:B------:R0:W-:Y:S04]  /*59f90*/  STL.64 [R1+0x90], R40 ;  /* 0x0000902801007387 */ /* 0x0001e80000100a00 */
[----:B------:R1:W-:Y:S05]  /*59fa0*/  STL.64 [R1+0x98], R42 ;  /* 0x0000982a01007387 */ /* 0x0003ea0000100a00 */
[----:B------:R-:W-:Y:S04]  /*59fb0*/  STL.64 [R1+0x80], R32 ;  /* 0x0000802001007387 */ /* 0x000fe80000100a00 */
[----:B------:R-:W-:Y:S04]  /*59fc0*/  STL.64 [R1+0x88], R34 ;  /* 0x0000882201007387 */ /* 0x000fe80000100a00 */
[----:B------:R-:W-:Y:S04]  /*59fd0*/  STL.64 [R1+0x70], R24 ;  /* 0x0000701801007387 */ /* 0x000fe80000100a00 */
[----:B------:R-:W-:Y:S01]  /*59fe0*/  STL.64 [R1+0x78], R26 ;  /* 0x0000781a01007387 */ /* 0x000fe20000100a00 */
[----:B0-----:R-:W-:-:S02]  /*59ff0*/  IMAD.MOV.U32 R40, RZ, RZ, R0 ;  /* 0x000000ffff287224 */ /* 0x001fc400078e0000 */
[----:B------:R-:W-:Y:S02]  /*5a000*/  IMAD.MOV.U32 R41, RZ, RZ, R39 ;  /* 0x000000ffff297224 */ /* 0x000fe400078e0027 */
[----:B-1----:R-:W-:Y:S02]  /*5a010*/  IMAD.MOV.U32 R42, RZ, RZ, R60 ;  /* 0x000000ffff2a7224 */ /* 0x002fe400078e003c */
[----:B------:R-:W-:Y:S01]  /*5a020*/  IMAD.MOV.U32 R43, RZ, RZ, R38 ;  /* 0x000000ffff2b7224 */ /* 0x000fe200078e0026 */
[C---:B--2---:R-:W-:Y:S08]  /*5a030*/  HMMA.16816.F32 R8, R28.reuse, R20, R48 ;  /* 0x000000141c08723c */ /* 0x044ff00000001830 */
[C---:B---3--:R-:W-:Y:S08]  /*5a040*/  HMMA.16816.F32 R20, R28.reuse, R18, R52 ;  /* 0x000000121c14723c */ /* 0x048ff00000001834 */
[C---:B------:R-:W-:Y:S03]  /*5a050*/  HMMA.16816.F32 R16, R28.reuse, R16, R44 ;  /* 0x000000101c10723c */ /* 0x040fe6000000182c */
[----:B------:R0:W-:Y:S04]  /*5a060*/  STL.64 [R1+0x60], R8 ;  /* 0x0000600801007387 */ /* 0x0001e80000100a00 */
[----:B------:R1:W-:Y:S04]  /*5a070*/  STL.64 [R1+0x68], R10 ;  /* 0x0000680a01007387 */ /* 0x0003e80000100a00 */
[----:B0-----:R-:W2:Y:S04]  /*5a080*/  LDL.LU R8, [R1+0xe20] ;  /* 0x000e200001087983 */ /* 0x001ea80000300800 */
[----:B------:R-:W-:Y:S04]  /*5a090*/  STL.64 [R1+0x40], R20 ;  /* 0x0000401401007387 */ /* 0x000fe80000100a00 */
[----:B------:R-:W-:Y:S04]  /*5a0a0*/  STL.64 [R1+0x48], R22 ;  /* 0x0000481601007387 */ /* 0x000fe80000100a00 */
[----:B------:R-:W-:Y:S04]  /*5a0b0*/  STL.64 [R1+0x30], R16 ;  /* 0x0000301001007387 */ /* 0x000fe80000100a00 */
[----:B------:R0:W-:Y:S04]  /*5a0c0*/  STL.64 [R1+0x38], R18 ;  /* 0x0000381201007387 */ /* 0x0001e80000100a00 */
[----:B------:R-:W2:Y:S04]  /*5a0d0*/  LDL.LU R9, [R1+0xe24] ;  /* 0x000e240001097983 */ /* 0x000ea80000300800 */
[----:B-1----:R-:W2:Y:S04]  /*5a0e0*/  LDL.LU R10, [R1+0xe28] ;  /* 0x000e2800010a7983 */ /* 0x002ea80000300800 */
        /* <DEDUP_REMOVED lines=23> */
[----:B------:R-:W4:Y:S04]  /*5a260*/  LDL.LU R20, [R1+0x1bd0] ;  /* 0x001bd00001147983 */ /* 0x000f280000300800 */
[----:B------:R-:W4:Y:S04]  /*5a270*/  LDL.LU R21, [R1+0x1bcc] ;  /* 0x001bcc0001157983 */ /* 0x000f280000300800 */
[----:B------:R-:W4:Y:S04]  /*5a280*/  LDL.LU R22, [R1+0x1bd8] ;  /* 0x001bd80001167983 */ /* 0x000f280000300800 */
[----:B------:R-:W4:Y:S04]  /*5a290*/  LDL.LU R23, [R1+0x1bd4] ;  /* 0x001bd40001177983 */ /* 0x000f280000300800 */
[----:B------:R-:W4:Y:S04]  /*5a2a0*/  LDL.LU R32, [R1+0x1be0] ;  /* 0x001be00001207983 */ /* 0x000f280000300800 */
[----:B------:R-:W4:Y:S01]  /*5a2b0*/  LDL.LU R33, [R1+0x1bdc] ;  /* 0x001bdc0001217983 */ /* 0x000f220000300800 */
[----:B--2---:R-:W-:Y:S01]  /*5a2c0*/  HMMA.16816.F32 R8, R28, R14, R8 ;  /* 0x0000000e1c08723c */ /* 0x004fe20000001808 */
[----:B---3--:R-:W-:-:S15]  /*5a2d0*/  IMAD.MOV.U32 R51, RZ, RZ, R0 ;  /* 0x000000ffff337224 */ /* 0x008fde00078e0000 */
[----:B------:R-:W-:-:S03]  /*5a2e0*/  NOP ;  /* 0x0000000000007918 */ /* 0x000fc60000000000 */
[----:B------:R-:W-:Y:S02]  /*5a2f0*/  IMAD.MOV.U32 R0, RZ, RZ, R11 ;  /* 0x000000ffff007224 */ /* 0x000fe400078e000b */
[----:B----4-:R-:W-:Y:S02]  /*5a300*/  IMAD.MOV.U32 R50, RZ, RZ, R38 ;  /* 0x000000ffff327224 */ /* 0x010fe400078e0026 */
[----:B------:R-:W-:Y:S02]  /*5a310*/  IMAD.MOV.U32 R38, RZ, RZ, R10 ;  /* 0x000000ffff267224 */ /* 0x000fe400078e000a */
[----:B------:R-:W2:Y:S01]  /*5a320*/  LDL.LU.64 R10, [R1+0x46c8] ;  /* 0x0046c800010a7983 */ /* 0x000ea20000300a00 */
[----:B------:R-:W-:Y:S02]  /*5a330*/  IMAD.MOV.U32 R48, RZ, RZ, R60 ;  /* 0x000000ffff307224 */ /* 0x000fe400078e003c */
[----:B------:R-:W-:Y:S02]  /*5a340*/  IMAD.MOV.U32 R49, RZ, RZ, R39 ;  /* 0x000000ffff317224 */ /* 0x000fe400078e0027 */
[----:B------:R-:W-:-:S02]  /*5a350*/  IMAD.MOV.U32 R60, RZ, RZ, R8 ;  /* 0x000000ffff3c7224 */ /* 0x000fc400078e0008 */
[----:B------:R-:W-:Y:S02]  /*5a360*/  IMAD.MOV.U32 R39, RZ, RZ, R9 ;  /* 0x000000ffff277224 */ /* 0x000fe400078e0009 */
[----:B------:R-:W3:Y:S01]  /*5a370*/  LDL.LU.64 R8, [R1+0x46c0] ;  /* 0x0046c00001087983 */ /* 0x000ee20000300a00 */
[C---:B------:R-:W-:Y:S03]  /*5a380*/  HMMA.16816.F32 R12, R28.reuse, R12, R24 ;  /* 0x0000000c1c0c723c */ /* 0x040fe60000001818 */
[----:B------:R-:W-:Y:S04]  /*5a390*/  STL [R1+0x4010], R0 ;  /* 0x0040100001007387 */ /* 0x000fe80000100800 */
[----:B------:R-:W-:Y:S04]  /*5a3a0*/  STL [R1+0x3ff8], R38 ;  /* 0x003ff82601007387 */ /* 0x000fe80000100800 */
[----:B------:R-:W-:Y:S04]  /*5a3b0*/  STL [R1+0x3ff4], R39 ;  /* 0x003ff42701007387 */ /* 0x000fe80000100800 */
[----:B------:R-:W-:Y:S01]  /*5a3c0*/  STL [R1+0x3ff0], R60 ;  /* 0x003ff03c01007387 */ /* 0x000fe20000100800 */
[C---:B------:R-:W-:Y:S08]  /*5a3d0*/  HMMA.16816.F32 R48, R28.reuse, R6, R48 ;  /* 0x000000061c30723c */ /* 0x040ff00000001830 */
[----:B------:R-:W-:Y:S01]  /*5a3e0*/  HMMA.16816.F32 R44, R28, R4, R44 ;  /* 0x000000041c2c723c */ /* 0x000fe2000000182c */
[----:B------:R-:W-:-:S07]  /*5a3f0*/  IMAD R4, R19, 0x100, R18 ;  /* 0x0000010013047824 */ /* 0x000fce00078e0212 */
[----:B--2---:R-:W-:-:S15]  /*5a400*/  HMMA.16816.F32 R56, R28, R10, R56 ;  /* 0x0000000a1c38723c */ /* 0x004fde0000001838 */
[----:B------:R-:W-:-:S04]  /*5a410*/  NOP ;  /* 0x0000000000007918 */ /* 0x000fc80000000000 */
[----:B------:R-:W-:Y:S04]  /*5a420*/  STL.64 [R1+0x3f68], R58 ;  /* 0x003f683a01007387 */ /* 0x000fe80000100a00 */
[----:B------:R-:W-:Y:S04]  /*5a430*/  STL.64 [R1+0x10], R12 ;  /* 0x0000100c01007387 */ /* 0x000fe80000100a00 */
[----:B------:R-:W-:Y:S04]  /*5a440*/  STL.64 [R1+0x18], R14 ;  /* 0x0000180e01007387 */ /* 0x000fe80000100a00 */
[----:B------:R-:W-:Y:S04]  /*5a450*/  STL.64 [R1+0x3f60], R56 ;  /* 0x003f603801007387 */ /* 0x000fe80000100a00 */
[----:B------:R-:W2:Y:S04]  /*5a460*/  LDL R36, [R1+0x1788] ;  /* 0x0017880001247983 */ /* 0x000ea80000100800 */
[----:B------:R-:W4:Y:S04]  /*5a470*/  LDL R37, [R1+0x178c] ;  /* 0x00178c0001257983 */ /* 0x000f280000100800 */
[----:B------:R-:W4:Y:S04]  /*5a480*/  LDL R34, [R1+0x1798] ;  /* 0x0017980001227983 */ /* 0x000f280000100800 */
[----:B------:R-:W4:Y:S04]  /*5a490*/  LDL.LU R24, [R1+0xfb0] ;  /* 0x000fb00001187983 */ /* 0x000f280000300800 */
[----:B------:R-:W4:Y:S04]  /*5a4a0*/  LDL.LU R25, [R1+0xfb4] ;  /* 0x000fb40001197983 */ /* 0x000f280000300800 */
[----:B------:R-:W4:Y:S04]  /*5a4b0*/  LDL.LU R26, [R1+0xfb8] ;  /* 0x000fb800011a7983 */ /* 0x000f280000300800 */
[----:B------:R-:W4:Y:S01]  /*5a4c0*/  LDL.LU R27, [R1+0xfbc] ;  /* 0x000fbc00011b7983 */ /* 0x000f220000300800 */
[----:B---3--:R-:W-:Y:S03]  /*5a4d0*/  HMMA.16816.F32 R52, R28, R8, R52 ;  /* 0x000000081c34723c */ /* 0x008fe60000001834 */
[----:B------:R-:W3:-:S15]  /*5a4e0*/  LDL R35, [R1+0x179c] ;  /* 0x00179c0001237983 */ /* 0x000ede0000100800 */
[----:B------:R-:W-:Y:S01]  /*5a4f0*/  NOP ;  /* 0x0000000000007918 */ /* 0x000fe20000000000 */
[----:B------:R-:W-:Y:S04]  /*5a500*/  STL.64 [R1+0x3f78], R54 ;  /* 0x003f783601007387 */ /* 0x000fe80000100a00 */
        /* <DEDUP_REMOVED lines=8> */
[----:B------:R-:W3:Y:S01]  /*5a590*/  LDL.LU R19, [R1+0xfcc] ;  /* 0x000fcc0001137983 */ /* 0x000ee20000300800 */
[----:B------:R-:W-:-:S02]  /*5a5a0*/  IMAD R5, R21, 0x100, R20 ;  /* 0x0000010015057824 */ /* 0x000fc400078e0214 */
[----:B------:R-:W-:Y:S02]  /*5a5b0*/  IMAD R6, R23, 0x100, R22 ;  /* 0x0000010017067824 */ /* 0x000fe400078e0216 */
[----:B------:R-:W-:Y:S01]  /*5a5c0*/  IMAD R7, R33, 0x100, R32 ;  /* 0x0000010021077824 */ /* 0x000fe200078e0220 */
[----:B------:R-:W-:Y:S01]  /*5a5d0*/  HMMA.16816.F32 R40, R28, R2, R40 ;  /* 0x000000021c28723c */ /* 0x000fe20000001828 */
[----:B------:R-:W-:Y:S01]  /*5a5e0*/  F2FP.F16.E5M2.UNPACK_B R28, R4 ;  /* 0x00000004ff1c723e */ /* 0x000fe200020004ff */
[----:B------:R-:W3:Y:S01]  /*5a5f0*/  LDL R32, [R1+0x17a8] ;  /* 0x0017a80001207983 */ /* 0x000ee20000100800 */
[----:B------:R-:W-:Y:S02]  /*5a600*/  F2FP.F16.E5M2.UNPACK_B R29, R5 ;  /* 0x00000005ff1d723e */ /* 0x000fe400020004ff */
[----:B------:R-:W-:Y:S02]  /*5a610*/  F2FP.F16.E5M2.UNPACK_B R30, R6 ;  /* 0x00000006ff1e723e */ /* 0x000fe400020004ff */
[----:B------:R-:W-:-:S12]  /*5a620*/  F2FP.F16.E5M2.UNPACK_B R31, R7 ;  /* 0x00000007ff1f723e */ /* 0x000fd800020004ff */
[----:B------:R-:W-:Y:S04]  /*5a630*/  STL [R1+0x3f5c], R40 ;  /* 0x003f5c2801007387 */ /* 0x000fe80000100800 */
[----:B------:R-:W-:Y:S04]  /*5a640*/  STL [R1+0x3f58], R41 ;  /* 0x003f582901007387 */ /* 0x000fe80000100800 */
[----:B------:R-:W-:Y:S04]  /*5a650*/  STL [R1+0x3f54], R42 ;  /* 0x003f542a01007387 */ /* 0x000fe80000100800 */
[----:B------:R-:W-:Y:S04]  /*5a660*/  STL [R1+0x3f50], R43 ;  /* 0x003f502b01007387 */ /* 0x000fe80000100800 */
[----:B0-----:R-:W3:Y:S01]  /*5a670*/  LDL.LU R52, [R1+0xff0] ;  /* 0x000ff00001347983 */ /* 0x001ee20000300800 */
[----:B--2---:R-:W-:-:S02]  /*5a680*/  F2FP.F16.E5M2.UNPACK_B R36, R36 ;  /* 0x00000024ff24723e */ /* 0x004fc400020004ff */
[----:B----4-:R-:W-:-:S07]  /*5a690*/  F2FP.F16.E5M2.UNPACK_B R37, R37 ;  /* 0x00000025ff25723e */ /* 0x010fce00020004ff */
[----:B------:R-:W-:-:S15]  /*5a6a0*/  HMMA.16816.F32 R4, R28, R36, R24 ;  /* 0x000000241c04723c */ /* 0x000fde0000001818 */
[----:B------:R-:W-:-:S04]  /*5a6b0*/  NOP ;  /* 0x0000000000007918 */ /* 0x000fc80000000000 */
[----:B------:R-:W-:Y:S04]  /*5a6c0*/  STL.64 [R1], R4 ;  /* 0x0000000401007387 */ /* 0x000fe80000100a00 */
[----:B------:R0:W-:Y:S04]  /*5a6d0*/  STL.64 [R1+0x8], R6 ;  /* 0x0000080601007387 */ /* 0x0001e80000100a00 */
[----:B------:R-:W2:Y:S04]  /*5a6e0*/  LDL.LU R53, [R1+0xff4] ;  /* 0x000ff40001357983 */ /* 0x000ea80000300800 */
[----:B------:R-:W2:Y:S04]  /*5a6f0*/  LDL.LU R54, [R1+0xff8] ;  /* 0x000ff80001367983 */ /* 0x000ea80000300800 */
[----:B------:R-:W2:Y:S04]  /*5a700*/  LDL.LU R55, [R1+0xffc] ;  /* 0x000ffc0001377983 */ /* 0x000ea80000300800 */
[----:B-1----:R-:W4:Y:S04]  /*5a710*/  LDL.LU R44, [R1+0xfd0] ;  /* 0x000fd000012c7983 */ /* 0x002f280000300800 */
[----:B------:R-:W4:Y:S04]  /*5a720*/  LDL.LU R45, [R1+0xfd4] ;  /* 0x000fd400012d7983 */ /* 0x000f280000300800 */
[----:B------:R-:W4:Y:S04]  /*5a730*/  LDL.LU R46, [R1+0xfd8] ;  /* 0x000fd800012e7983 */ /* 0x000f280000300800 */
[----:B------:R-:W4:Y:S04]  /*5a740*/  LDL.LU R47, [R1+0xfdc] ;  /* 0x000fdc00012f7983 */ /* 0x000f280000300800 */
[----:B------:R-:W2:Y:S04]  /*5a750*/  LDL R33, [R1+0x17ac] ;  /* 0x0017ac0001217983 */ /* 0x000ea80000100800 */
[----:B------:R-:W4:Y:S04]  /*5a760*/  LDL R26, [R1+0x17b8] ;  /* 0x0017b800011a7983 */ /* 0x000f280000100800 */
[----:B------:R-:W4:Y:S04]  /*5a770*/  LDL R27, [R1+0x17bc] ;  /* 0x0017bc00011b7983 */ /* 0x000f280000100800 */
[----:B------:R-:W4:Y:S04]  /*5a780*/  LDL R24, [R1+0x17c8] ;  /* 0x0017c80001187983 */ /* 0x000f280000100800 */
[----:B------:R-:W4:Y:S04]  /*5a790*/  LDL.LU R48, [R1+0xfe0] ;  /* 0x000fe00001307983 */ /* 0x000f280000300800 */
[----:B------:R-:W4:Y:S04]  /*5a7a0*/  LDL.LU R49, [R1+0xfe4] ;  /* 0x000fe40001317983 */ /* 0x000f280000300800 */
[----:B------:R-:W4:Y:S01]  /*5a7b0*/  LDL.LU R50, [R1+0xfe8] ;  /* 0x000fe80001327983 */ /* 0x000f220000300800 */
[----:B------:R-:W-:-:S03]  /*5a7c0*/  F2FP.F16.E5M2.UNPACK_B R34, R34 ;  /* 0x00000022ff22723e */ /* 0x000fc600020004ff */
[----:B------:R-:W4:Y:S01]  /*5a7d0*/  LDL.LU R51, [R1+0xfec] ;  /* 0x000fec0001337983 */ /* 0x000f220000300800 */
[----:B---3--:R-:W-:-:S03]  /*5a7e0*/  F2FP.F16.E5M2.UNPACK_B R35, R35 ;  /* 0x00000023ff23723e */ /* 0x008fc600020004ff */
[----:B------:R-:W3:Y:S04]  /*5a7f0*/  LDL R25, [R1+0x17cc] ;  /* 0x0017cc0001197983 */ /* 0x000ee80000100800 */
[----:B0-----:R-:W-:Y:S01]  /*5a800*/  HMMA.16816.F32 R4, R28, R34, R16 ;  /* 0x000000221c04723c */ /* 0x001fe20000001810 */
[----:B------:R-:W3:Y:S04]  /*5a810*/  LDL R22, [R1+0x17d8] ;  /* 0x0017d80001167983 */ /* 0x000ee80000100800 */
[----:B------:R-:W3:-:S14]  /*5a820*/  LDL.LU R56, [R1+0x1010] ;  /* 0x0010100001387983 */ /* 0x000edc0000300800 */
[----:B------:R-:W-:Y:S04]  /*5a830*/  STL.64 [R1+0x50], R4 ;  /* 0x0000500401007387 */ /* 0x000fe80000100a00 */
[----:B------:R4:W-:Y:S04]  /*5a840*/  STL.64 [R1+0x58], R6 ;  /* 0x0000580601007387 */ /* 0x0009e80000100a00 */
[----:B------:R-:W3:Y:S04]  /*5a850*/  LDL.LU R57, [R1+0x1014] ;  /* 0x0010140001397983 */ /* 0x000ee80000300800 */
[----:B------:R-:W3:Y:S04]  /*5a860*/  LDL.LU R58, [R1+0x1018] ;  /* 0x00101800013a7983 */ /* 0x000ee80000300800 */
[----:B------:R-:W3:Y:S04]  /*5a870*/  LDL.LU R59, [R1+0x101c] ;  /* 0x00101c00013b7983 */ /* 0x000ee80000300800 */
[----:B------:R-:W3:Y:S04]  /*5a880*/  LDL R23, [R1+0x17dc] ;  /* 0x0017dc0001177983 */ /* 0x000ee80000100800 */
[----:B------:R-:W3:Y:S04]  /*5a890*/  LDL R20, [R1+0x17e8] ;  /* 0x0017e80001147983 */ /* 0x000ee80000100800 */
[----:B------:R-:W3:Y:S04]  /*5a8a0*/  LDL.LU R8, [R1+0x1000] ;  /* 0x0010000001087983 */ /* 0x000ee80000300800 */
[----:B------:R-:W3:Y:S04]  /*5a8b0*/  LDL.LU R9, [R1+0x1004] ;  /* 0x0010040001097983 */ /* 0x000ee80000300800 */
[----:B------:R-:W3:Y:S04]  /*5a8c0*/  LDL.LU R10, [R1+0x1008] ;  /* 0x00100800010a7983 */ /* 0x000ee80000300800 */
[----:B------:R-:W3:Y:S04]  /*5a8d0*/  LDL.LU R11, [R1+0x100c] ;  /* 0x00100c00010b7983 */ /* 0x000ee80000300800 */
[----:B------:R-:W3:Y:S04]  /*5a8e0*/  LDL R21, [R1+0x17ec] ;  /* 0x0017ec0001157983 */ /* 0x000ee80000100800 */
[----:B------:R-:W3:Y:S04]  /*5a8f0*/  LDL R18, [R1+0x17f8] ;  /* 0x0017f80001127983 */ /* 0x000ee80000100800 */
[----:B------:R-:W3:Y:S04]  /*5a900*/  LDL R19, [R1+0x17fc] ;  /* 0x0017fc0001137983 */ /* 0x000ee80000100800 */
[----:B------:R-:W3:Y:S04]  /*5a910*/  LDL R16, [R1+0x1808] ;  /* 0x0018080001107983 */ /* 0x000ee80000100800 */
[----:B------:R-:W3:Y:S04]  /*5a920*/  LDL.LU R12, [R1+0x1020] ;  /* 0x00102000010c7983 */ /* 0x000ee80000300800 */
[----:B------:R-:W3:Y:S04]  /*5a930*/  LDL.LU R13, [R1+0x1024] ;  /* 0x00102400010d7983 */ /* 0x000ee80000300800 */
[----:B------:R-:W3:Y:S04]  /*5a940*/  LDL.LU R14, [R1+0x1028] ;  /* 0x00102800010e7983 */ /* 0x000ee80000300800 */
[----:B------:R-:W3:Y:S01]  /*5a950*/  LDL.LU R15, [R1+0x102c] ;  /* 0x00102c00010f7983 */ /* 0x000ee20000300800 */
[----:B------:R-:W-:-:S03]  /*5a960*/  F2FP.F16.E5M2.UNPACK_B R32, R32 ;  /* 0x00000020ff20723e */ /* 0x000fc600020004ff */
[----:B------:R-:W3:Y:S04]  /*5a970*/  LDL R17, [R1+0x180c] ;  /* 0x00180c0001117983 */ /* 0x000ee80000100800 */
[----:B------:R-:W-:Y:S01]  /*5a980*/  STL.64 [R1+0x46a8], R34 ;  /* 0x0046a82201007387 */ /* 0x000fe20000100a00 */
[----:B--2---:R-:W-:-:S07]  /*5a990*/  F2FP.F16.E5M2.UNPACK_B R33, R33 ;  /* 0x00000021ff21723e */ /* 0x004fce00020004ff */
[----:B----4-:R-:W-:Y:S01]  /*5a9a0*/  HMMA.16816.F32 R4, R28, R32, R44 ;  /* 0x000000201c04723c */ /* 0x010fe2000000182c */
[----:B------:R-:W-:Y:S02]  /*5a9b0*/  F2FP.F16.E5M2.UNPACK_B R26, R26 ;  /* 0x0000001aff1a723e */ /* 0x000fe400020004ff */
[----:B------:R-:W-:Y:S01]  /*5a9c0*/  F2FP.F16.E5M2.UNPACK_B R27, R27 ;  /* 0x0000001bff1b723e */ /* 0x000fe200020004ff */
[----:B------:R-:W-:-:S15]  /*5a9d0*/  STL.64 [R1+0x46a0], R32 ;  /* 0x0046a02001007387 */ /* 0x000fde0000100a00 */
[----:B------:R-:W-:Y:S04]  /*5a9e0*/  STL.64 [R1+0x1a0], R4 ;  /* 0x0001a00401007387 */ /* 0x000fe80000100a00 */
[----:B------:R0:W-:Y:S02]  /*5a9f0*/  STL.64 [R1+0x1a8], R6 ;  /* 0x0001a80601007387 */ /* 0x0001e40000100a00 */
[----:B0-----:R-:W-:Y:S01]  /*5aa00*/  HMMA.16816.F32 R4, R28, R26, R48 ;  /* 0x0000001a1c04723c */ /* 0x001fe20000001830 */
[----:B------:R-:W-:Y:S02]  /*5aa10*/  F2FP.F16.E5M2.UNPACK_B R24, R24 ;  /* 0x00000018ff18723e */ /* 0x000fe400020004ff */
[----:B---3--:R-:W-:-:S15]  /*5aa20*/  F2FP.F16.E5M2.UNPACK_B R25, R25 ;  /* 0x00000019ff19723e */ /* 0x008fde00020004ff */
[----:B------:R-:W-:Y:S01]  /*5aa30*/  NOP ;  /* 0x0000000000007918 */ /* 0x000fe20000000000 */
[----:B------:R-:W-:Y:S04]  /*5aa40*/  STL.64 [R1+0x1b0], R4 ;  /* 0x0001b00401007387 */ /* 0x000fe80000100a00 */
[----:B------:R0:W-:Y:S02]  /*5aa50*/  STL.64 [R1+0x1b8], R6 ;  /* 0x0001b80601007387 */ /* 0x0001e40000100a00 */
[----:B0-----:R-:W-:Y:S01]  /*5aa60*/  HMMA.16816.F32 R4, R28, R24, R52 ;  /* 0x000000181c04723c */ /* 0x001fe20000001834 */
[----:B------:R-:W-:Y:S02]  /*5aa70*/  F2FP.F16.E5M2.UNPACK_B R22, R22 ;  /* 0x00000016ff16723e */ /* 0x000fe400020004ff */
[----:B------:R-:W-:-:S15]  /*5aa80*/  F2FP.F16.E5M2.UNPACK_B R23, R23 ;  /* 0x00000017ff17723e */ /* 0x000fde00020004ff */
[----:B------:R-:W-:Y:S01]  /*5aa90*/  NOP ;  /* 0x0000000000007918 */ /* 0x000fe20000000000 */
[----:B------:R-:W-:Y:S02]  /*5aaa0*/  IMAD.MOV.U32 R40, RZ, RZ, R4 ;  /* 0x000000ffff287224 */ /* 0x000fe400078e0004 */
[----:B------:R-:W-:Y:S02]  /*5aab0*/  IMAD.MOV.U32 R41, RZ, RZ, R5 ;  /* 0x000000ffff297224 */ /* 0x000fe400078e0005 */
[----:B------:R-:W-:Y:S02]  /*5aac0*/  IMAD.MOV.U32 R42, RZ, RZ, R6 ;  /* 0x000000ffff2a7224 */ /* 0x000fe400078e0006 */
[----:B------:R-:W-:Y:S02]  /*5aad0*/  IMAD.MOV.U32 R43, RZ, RZ, R7 ;  /* 0x000000ffff2b7224 */ /* 0x000fe400078e0007 */
[----:B------:R-:W-:Y:S01]  /*5aae0*/  HMMA.16816.F32 R4, R28, R22, R8 ;  /* 0x000000161c04723c */ /* 0x000fe20000001808 */
[----:B------:R-:W-:Y:S01]  /*5aaf0*/  F2FP.F16.E5M2.UNPACK_B R20, R20 ;  /* 0x00000014ff14723e */ /* 0x000fe200020004ff */
[----:B------:R-:W-:Y:S01]  /*5ab00*/  STL.64 [R1+0x4688], R26 ;  /* 0x0046881a01007387 */ /* 0x000fe20000100a00 */
[----:B------:R-:W-:-:S03]  /*5ab10*/  F2FP.F16.E5M2.UNPACK_B R21, R21 ;  /* 0x00000015ff15723e */ /* 0x000fc600020004ff */
[----:B------:R-:W-:Y:S04]  /*5ab20*/  STL.64 [R1+0x4680], R24 ;  /* 0x0046801801007387 */ /* 0x000fe80000100a00 */
[----:B------:R-:W-:Y:S04]  /*5ab30*/  STL.64 [R1+0x3fa8], R42 ;  /* 0x003fa82a01007387 */ /* 0x000fe80000100a00 */
[----:B------:R-:W-:Y:S05]  /*5ab40*/  STL.64 [R1+0x3fa0], R40 ;  /* 0x003fa02801007387 */ /* 0x000fea0000100a00 */
[----:B------:R-:W-:Y:S04]  /*5ab50*/  STL.64 [R1+0x1d0], R4 ;  /* 0x0001d00401007387 */ /* 0x000fe80000100a00 */
[----:B------:R0:W-:Y:S02]  /*5ab60*/  STL.64 [R1+0x1d8], R6 ;  /* 0x0001d80601007387 */ /* 0x0001e40000100a00 */
[----:B0-----:R-:W-:Y:S01]  /*5ab70*/  HMMA.16816.F32 R4, R28, R20, R56 ;  /* 0x000000141c04723c */ /* 0x001fe20000001838 */
[----:B------:R-:W-:-:S02]  /*5ab80*/  F2FP.F16.E5M2.UNPACK_B R18, R18 ;  /* 0x00000012ff12723e */ /* 0x000fc400020004ff */
[----:B------:R-:W-:Y:S01]  /*5ab90*/  F2FP.F16.E5M2.UNPACK_B R19, R19 ;  /* 0x00000013ff13723e */ /* 0x000fe200020004ff */
[----:B------:R-:W-:Y:S04]  /*5aba0*/  STL.64 [R1+0x4668], R22 ;  /* 0x0046681601007387 */ /* 0x000fe80000100a00 */
[----:B------:R-:W-:Y:S11]  /*5abb0*/  STL.64 [R1+0x4660], R20 ;  /* 0x0046601401007387 */ /* 0x000ff60000100a00 */
        /* <DEDUP_REMOVED lines=22> */
[----:B------:R-:W2:Y:S04]  /*5ad20*/  LDL R14, [R1+0x1818] ;  /* 0x00181800010e7983 */ /* 0x000ea80000100800 */
[----:B------:R-:W3:Y:S04]  /*5ad30*/  LDL.LU R40, [R1+0x1040] ;  /* 0x0010400001287983 */ /* 0x000ee80000300800 */
[----:B------:R-:W3:Y:S04]  /*5ad40*/  LDL.LU R41, [R1+0x1044] ;  /* 0x0010440001297983 */ /* 0x000ee80000300800 */
[----:B------:R-:W3:Y:S04]  /*5ad50*/  LDL.LU R42, [R1+0x1048] ;  /* 0x00104800012a7983 */ /* 0x000ee80000300800 */
[----:B------:R-:W3:Y:S04]  /*5ad60*/  LDL.LU R43, [R1+0x104c] ;  /* 0x00104c00012b7983 */ /* 0x000ee80000300800 */
[----:B------:R-:W3:Y:S04]  /*5ad70*/  LDL R15, [R1+0x181c] ;  /* 0x00181c00010f7983 */ /* 0x000ee80000100800 */
[----:B------:R-:W4:Y:S04]  /*5ad80*/  LDL R12, [R1+0x1828] ;  /* 0x00182800010c7983 */ /* 0x000f280000100800 */
[----:B------:R-:W4:Y:S04]  /*5ad90*/  LDL R13, [R1+0x182c] ;  /* 0x00182c00010d7983 */ /* 0x000f280000100800 */
[----:B------:R-:W4:Y:S04]  /*5ada0*/  LDL R10, [R1+0x1838] ;  /* 0x00183800010a7983 */ /* 0x000f280000100800 */
[----:B0-----:R-:W4:Y:S04]  /*5adb0*/  LDL.LU R4, [R1+0x1060] ;  /* 0x0010600001047983 */ /* 0x001f280000300800 */
[----:B------:R-:W4:Y:S04]  /*5adc0*/  LDL.LU R5, [R1+0x1064] ;  /* 0x0010640001057983 */ /* 0x000f280000300800 */
[----:B-1----:R-:W4:Y:S04]  /*5add0*/  LDL.LU R6, [R1+0x1068] ;  /* 0x0010680001067983 */ /* 0x002f280000300800 */
[----:B------:R-:W4:Y:S04]  /*5ade0*/  LDL.LU R7, [R1+0x106c] ;  /* 0x00106c0001077983 */ /* 0x000f280000300800 */
[----:B------:R-:W4:Y:S04]  /*5adf0*/  LDL R11, [R1+0x183c] ;  /* 0x00183c00010b7983 */ /* 0x000f280000100800 */
[----:B------:R-:W4:Y:S04]  /*5ae00*/  LDL R8, [R1+0x1848] ;  /* 0x0018480001087983 */ /* 0x000f280000100800 */
[----:B------:R-:W4:Y:S04]  /*5ae10*/  LDL R9, [R1+0x184c] ;  /* 0x00184c0001097983 */ /* 0x000f280000100800 */
[----:B------:R-:W4:Y:S04]  /*5ae20*/  LDL R45, [R1+0x1858] ;  /* 0x00185800012d7983 */ /* 0x000f280000100800 */
[----:B------:R-:W4:Y:S04]  /*5ae30*/  LDL.LU R48, [R1+0x1080] ;  /* 0x0010800001307983 */ /* 0x000f280000300800 */
[----:B------:R-:W4:Y:S04]  /*5ae40*/  LDL.LU R49, [R1+0x1084] ;  /* 0x0010840001317983 */ /* 0x000f280000300800 */
[----:B------:R-:W4:Y:S04]  /*5ae50*/  LDL.LU R50, [R1+0x1088] ;  /* 0x0010880001327983 */ /* 0x000f280000300800 */
[----:B------:R-:W4:Y:S04]  /*5ae60*/  LDL R46, [R1+0x185c] ;  /* 0x00185c00012e7983 */ /* 0x000f280000100800 */
[----:B------:R-:W4:Y:S04]  /*5ae70*/  LDL R47, [R1+0x1868] ;  /* 0x00186800012f7983 */ /* 0x000f280000100800 */
[----:B------:R-:W4:Y:S01]  /*5ae80*/  LDL R56, [R1+0x186c] ;  /* 0x00186c0001387983 */ /* 0x000f220000100800 */
[----:B------:R-:W-:-:S03]  /*5ae90*/  IMAD.MOV.U32 R51, RZ, RZ, R61 ;  /* 0x000000ffff337224 */ /* 0x000fc600078e003d */
[----:B------:R-:W4:Y:S04]  /*5aea0*/  LDL R57, [R1+0x1878] ;  /* 0x0018780001397983 */ /* 0x000f280000100800 */
[----:B------:R-:W4:Y:S04]  /*5aeb0*/  LDL R58, [R1+0x187c] ;  /* 0x00187c00013a7983 */ /* 0x000f280000100800 */
[----:B------:R-:W4:Y:S04]  /*5aec0*/  LDL.LU R59, [R1+0x1be8] ;  /* 0x001be800013b7983 */ /* 0x000f280000300800 */
[----:B------:R-:W4:Y:S04]  /*5aed0*/  LDL.LU R61, [R1+0x1be4] ;  /* 0x001be400013d7983 */ /* 0x000f280000300800 */
[----:B------:R-:W4:Y:S04]  /*5aee0*/  LDL.LU R60, [R1+0x1bf0] ;  /* 0x001bf000013c7983 */ /* 0x000f280000300800 */
[----:B------:R-:W4:Y:S04]  /*5aef0*/  LDL.LU R39, [R1+0x1bec] ;  /* 0x001bec0001277983 */ /* 0x000f280000300800 */
[----:B------:R-:W4:Y:S04]  /*5af00*/  LDL.LU R38, [R1+0x1bf8] ;  /* 0x001bf80001267983 */ /* 0x000f280000300800 */
[----:B------:R-:W4:Y:S01]  /*5af10*/  LDL.LU R0, [R1+0x1bf4] ;  /* 0x001bf40001007983 */ /* 0x000f220000300800 */
[----:B------:R-:W-:-:S02]  /*5af20*/  F2FP.F16.E5M2.UNPACK_B R16, R16 ;  /* 0x00000010ff10723e */ /* 0x000fc400020004ff */
[----:B------:R-:W-:Y:S01]  /*5af30*/  F2FP.F16.E5M2.UNPACK_B R17, R17 ;  /* 0x00000011ff11723e */ /* 0x000fe200020004ff */
[----:B------:R-:W-:Y:S04]  /*5af40*/  STL.64 [R1+0x4678], R18 ;  /* 0x0046781201007387 */ /* 0x000fe80000100a00 */
[----:B------:R0:W-:Y:S01]  /*5af50*/  STL.64 [R1+0x4670], R16 ;  /* 0x0046701001007387 */ /* 0x0001e20000100a00 */
[----:B--2---:R-:W-:Y:S01]  /*5af60*/  F2FP.F16.E5M2.UNPACK_B R14, R14 ;  /* 0x0000000eff0e723e */ /* 0x004fe200020004ff */
[----:B------:R-:W-:Y:S01]  /*5af70*/  HMMA.16816.F32 R20, R28, R16, R20 ;  /* 0x000000101c14723c */ /* 0x000fe20000001814 */
[----:B---3--:R-:W-:-:S07]  /*5af80*/  F2FP.F16.E5M2.UNPACK_B R15, R15 ;  /* 0x0000000fff0f723e */ /* 0x008fce00020004ff */
[----:B0-----:R-:W-:Y:S01]  /*5af90*/  HMMA.16816.F32 R16, R28, R14, R40 ;  /* 0x0000000e1c10723c */ /* 0x001fe20000001828 */
[----:B----4-:R-:W-:Y:S02]  /*5afa0*/  F2FP.F16.E5M2.UNPACK_B R12, R12 ;  /* 0x0000000cff0c723e */ /* 0x010fe400020004ff */
[----:B------:R-:W-:-:S08]  /*5afb0*/  F2FP.F16.E5M2.UNPACK_B R13, R13 ;  /* 0x0000000dff0d723e */ /* 0x000fd000020004ff */
[----:B------:R-:W-:Y:S01]  /*5afc0*/  STL.64 [R1+0x5f0], R20 ;  /* 0x0005f01401007387 */ /* 0x000fe20000100a00 */
[----:B------:R-:W-:-:S03]  /*5afd0*/  F2FP.F16.E5M2.UNPACK_B R10, R10 ;  /* 0x0000000aff0a723e */ /* 0x000fc600020004ff */
[----:B------:R-:W-:Y:S04]  /*5afe0*/  STL.64 [R1+0x5f8], R22 ;  /* 0x0005f81601007387 */ /* 0x000fe80000100a00 */
[----:B------:R-:W-:Y:S01]  /*5aff0*/  STL.64 [R1+0x800], R16 ;  /* 0x0008001001007387 */ /* 0x000fe20000100a00 */
[----:B------:R-:W-:-:S03]  /*5b000*/  F2FP.F16.E5M2.UNPACK_B R11, R11 ;  /* 0x0000000bff0b723e */ /* 0x000fc600020004ff */
[----:B------:R0:W-:Y:S04]  /*5b010*/  STL.64 [R1+0x808], R18 ;  /* 0x0008081201007387 */ /* 0x0001e80000100a00 */
[----:B------:R-:W-:Y:S04]  /*5b020*/  STL.64 [R1+0x4698], R14 ;  /* 0x0046980e01007387 */ /* 0x000fe80000100a00 */
[----:B------:R1:W-:Y:S01]  /*5b030*/  STL.64 [R1+0x4690], R12 ;  /* 0x0046900c01007387 */ /* 0x0003e20000100a00 */
[C---:B0-----:R-:W-:Y:S08]  /*5b040*/  HMMA.16816.F32 R16, R28.reuse, R12, R24 ;  /* 0x0000000c1c10723c */ /* 0x041ff00000001818 */
[----:B-1----:R-:W-:Y:S01]  /*5b050*/  HMMA.16816.F32 R12, R28, R10, R4 ;  /* 0x0000000a1c0c723c */ /* 0x002fe20000001804 */
[----:B------:R-:W-:-:S02]  /*5b060*/  F2FP.F16.E5M2.UNPACK_B R8, R8 ;  /* 0x00000008ff08723e */ /* 0x000fc400020004ff */
[----:B------:R-:W-:Y:S02]  /*5b070*/  F2FP.F16.E5M2.UNPACK_B R9, R9 ;  /* 0x00000009ff09723e */ /* 0x000fe400020004ff */
[----:B------:R-:W-:Y:S02]  /*5b080*/  F2FP.F16.E5M2.UNPACK_B R6, R45 ;  /* 0x0000002dff06723e */ /* 0x000fe400020004ff */
[----:B------:R-:W-:-:S04]  /*5b090*/  F2FP.F16.E5M2.UNPACK_B R7, R46 ;  /* 0x0000002eff07723e */ /* 0x000fc800020004ff */
        /* <DEDUP_REMOVED lines=8> */
[----:B------:R-:W-:-:S02]  /*5b120*/  F2FP.F16.E5M2.UNPACK_B R4, R47 ;  /* 0x0000002fff04723e */ /* 0x000fc400020004ff */
[----:B------:R-:W-:-:S08]  /*5b130*/  F2FP.F16.E5M2.UNPACK_B R5, R56 ;  /* 0x00000038ff05723e */ /* 0x000fd000020004ff */
[----:B------:R-:W-:Y:S04]  /*5b140*/  STL.64 [R1+0xe30], R12 ;  /* 0x000e300c01007387 */ /* 0x000fe80000100a00 */
[----:B------:R-:W-:Y:S04]  /*5b150*/  STL.64 [R1+0xe38], R14 ;  /* 0x000e380e01007387 */ /* 0x000fe80000100a00 */
[----:B------:R-:W-:Y:S04]  /*5b160*/  STL.64 [R1+0x1030], R8 ;  /* 0x0010300801007387 */ /* 0x000fe80000100a00 */
[----:B------:R0:W-:Y:S02]  /*5b170*/  STL.64 [R1+0x1038], R10 ;  /* 0x0010380a01007387 */ /* 0x0001e40000100a00 */
[----:B0-----:R-:W-:Y:S02]  /*5b180*/  HMMA.16816.F32 R8, R28, R4, R52 ;  /* 0x000000041c08723c */ /* 0x001fe40000001834 */
[----:B------:R-:W-:Y:S04]  /*5b190*/  STL.64 [R1+0x4658], R6 ;  /* 0x0046580601007387 */ /* 0x000fe80000100a00 */
[----:B------:R0:W-:-:S13]  /*5b1a0*/  STL.64 [R1+0x4650], R4 ;  /* 0x0046500401007387 */ /* 0x0001da0000100a00 */
        /* <DEDUP_REMOVED lines=10> */
[----:B0-----:R-:W3:Y:S04]  /*5b250*/  LDL.LU R4, [R1+0x1700] ;  /* 0x0017000001047983 */ /* 0x001ee80000300800 */
[----:B------:R-:W3:Y:S04]  /*5b260*/  LDL.LU R5, [R1+0x1704] ;  /* 0x0017040001057983 */ /* 0x000ee80000300800 */
[----:B------:R-:W3:Y:S04]  /*5b270*/  LDL.LU R6, [R1+0x1708] ;  /* 0x0017080001067983 */ /* 0x000ee80000300800 */
[----:B------:R-:W3:Y:S04]  /*5b280*/  LDL.LU R7, [R1+0x170c] ;  /* 0x00170c0001077983 */ /* 0x000ee80000300800 */
[----:B-1----:R-:W3:Y:S04]  /*5b290*/  LDL.LU R8, [R1+0x2b0] ;  /* 0x0002b00001087983 */ /* 0x002ee80000300800 */
[----:B------:R-:W3:Y:S04]  /*5b2a0*/  LDL.LU R9, [R1+0x2b4] ;  /* 0x0002b40001097983 */ /* 0x000ee80000300800 */
[----:B--2---:R-:W3:Y:S04]  /*5b2b0*/  LDL.LU R10, [R1+0x2b8] ;  /* 0x0002b800010a7983 */ /* 0x004ee80000300800 */
[----:B------:R-:W3:Y:S01]  /*5b2c0*/  LDL.LU R11, [R1+0x2bc] ;  /* 0x0002bc00010b7983 */ /* 0x000ee20000300800 */
[----:B------:R-:W-:-:S02]  /*5b2d0*/  IMAD R39, R39, 0x100, R60 ;  /* 0x0000010027277824 */ /* 0x000fc400078e023c */
[----:B------:R-:W-:Y:S01]  /*5b2e0*/  IMAD R38, R0, 0x100, R38 ;  /* 0x0000010000267824 */ /* 0x000fe200078e0226 */
[----:B------:R-:W2:Y:S04]  /*5b2f0*/  LDL.LU R60, [R1+0x1c00] ;  /* 0x001c0000013c7983 */ /* 0x000ea80000300800 */
[----:B------:R-:W2:Y:S04]  /*5b300*/  LDL.LU R0, [R1+0x1bfc] ;  /* 0x001bfc0001007983 */ /* 0x000ea80000300800 */
        /* <DEDUP_REMOVED lines=8> */
[----:B------:R-:W-:-:S03]  /*5b390*/  F2FP.F16.E5M2.UNPACK_B R2, R57 ;  /* 0x00000039ff02723e */ /* 0x000fc600020004ff */
[----:B------:R-:W4:Y:S01]  /*5b3a0*/  LDL.LU R12, [R1+0x1750] ;  /* 0x00175000010c7983 */ /* 0x000f220000300800 */
[----:B------:R-:W-:-:S03]  /*5b3b0*/  F2FP.F16.E5M2.UNPACK_B R3, R58 ;  /* 0x0000003aff03723e */ /* 0x000fc600020004ff */
        /* <DEDUP_REMOVED lines=18> */
[----:B------:R-:W-:-:S03]  /*5b4e0*/  IMAD R61, R61, 0x100, R59 ;  /* 0x000001003d3d7824 */ /* 0x000fc600078e023b */
[----:B------:R-:W4:Y:S04]  /*5b4f0*/  LDL.LU R51, [R1+0x16dc] ;  /* 0x0016dc0001337983 */ /* 0x000f280000300800 */
[----:B------:R-:W4:Y:S04]  /*5b500*/  LDL.LU R56, [R1+0x16b0] ;  /* 0x0016b00001387983 */ /* 0x000f280000300800 */
[----:B------:R-:W4:Y:S04]  /*5b510*/  LDL.LU R57, [R1+0x16b4] ;  /* 0x0016b40001397983 */ /* 0x000f280000300800 */
[----:B------:R-:W4:Y:S04]  /*5b520*/  LDL.LU R58, [R1+0x16b8] ;  /* 0x0016b800013a7983 */ /* 0x000f280000300800 */
[----:B------:R-:W4:Y:S01]  /*5b530*/  LDL.LU R59, [R1+0x16bc] ;  /* 0x0016bc00013b7983 */ /* 0x000f220000300800 */
[----:B---3--:R-:W-:Y:S03]  /*5b540*/  HMMA.16816.F32 R28, R28, R2, R8 ;  /* 0x000000021c1c723c */ /* 0x008fe60000001808 */
[----:B------:R-:W3:Y:S04]  /*5b550*/  LDL.LU.64 R10, [R1+0x46b8] ;  /* 0x0046b800010a7983 */ /* 0x000ee80000300a00 */
[----:B------:R-:W3:Y:S01]  /*5b560*/  LDL.LU.64 R8, [R1+0x46b0] ;  /* 0x0046b00001087983 */ /* 0x000ee20000300a00 */
[----:B--2---:R-:W-:-:S03]  /*5b570*/  IMAD R0, R0, 0x100, R60 ;  /* 0x0000010000007824 */ /* 0x004fc600078e023c */
[----:B------:R-:W-:Y:S04]  /*5b580*/  STL [R1+0x4624], R2 ;  /* 0x0046240201007387 */ /* 0x000fe80000100800 */
[----:B------:R-:W-:Y:S04]  /*5b590*/  STL [R1+0x4620], R3 ;  /* 0x0046200301007387 */ /* 0x000fe80000100800 */
[----:B------:R0:W-:Y:S04]  /*5b5a0*/  STL.64 [R1+0xf30], R28 ;  /* 0x000f301c01007387 */ /* 0x0001e80000100a00 */
[----:B------:R1:W-:Y:S01]  /*5b5b0*/  STL.64 [R1+0xf38], R30 ;  /* 0x000f381e01007387 */ /* 0x0003e20000100a00 */
[----:B0-----:R-:W-:-:S02]  /*5b5c0*/  F2FP.F16.E5M2.UNPACK_B R28, R61 ;  /* 0x0000003dff1c723e */ /* 0x001fc400020004ff */
[----:B------:R-:W-:Y:S02]  /*5b5d0*/  F2FP.F16.E5M2.UNPACK_B R29, R39 ;  /* 0x00000027ff1d723e */ /* 0x000fe400020004ff */
[----:B-1----:R-:W-:Y:S02]  /*5b5e0*/  F2FP.F16.E5M2.UNPACK_B R30, R38 ;  /* 0x00000026ff1e723e */ /* 0x002fe400020004ff */
[----:B------:R-:W-:-:S07]  /*5b5f0*/  F2FP.F16.E5M2.UNPACK_B R31, R0 ;  /* 0x00000000ff1f723e */ /* 0x000fce00020004ff */
[----:B----4-:R-:W-:-:S15]  /*5b600*/  HMMA.16816.F32 R32, R28, R36, R32 ;  /* 0x000000241c20723c */ /* 0x010fde0000001820 */
[----:B------:R-:W-:-:S04]  /*5b610*/  NOP ;  /* 0x0000000000007918 */ /* 0x000fc80000000000 */
[----:B------:R-:W-:Y:S04]  /*5b620*/  STL.64 [R1+0x1020], R32 ;  /* 0x0010202001007387 */ /* 0x000fe80000100a00 */
[----:B------:R0:W-:Y:S04]  /*5b630*/  STL.64 [R1+0x1028], R34 ;  /* 0x0010282201007387 */ /* 0x0001e80000100a00 */
[----:B0-----:R-:W2:Y:S04]  /*5b640*/  LDL.LU.64 R34, [R1+0x46a8] ;  /* 0x0046a80001227983 */ /* 0x001ea80000300a00 */
[----:B------:R-:W4:Y:S04]  /*5b650*/  LDL.LU.64 R32, [R1+0x46a0] ;  /* 0x0046a00001207983 */ /* 0x000f280000300a00 */
[----:B------:R-:W-:Y:S01]  /*5b660*/  STL [R1+0x4628], R37 ;  /* 0x0046282501007387 */ /* 0x000fe20000100800 */
        /* <DEDUP_REMOVED lines=45> */
[C---:B-1----:R-:W-:Y:S01]  /*5b940*/  HMMA.16816.F32 R4, R28.reuse, R12, R52 ;  /* 0x0000000c1c04723c */ /* 0x042fe20000001834 */
        /* <DEDUP_REMOVED lines=70> */
[----:B0-----:R-:W4:Y:S04]  /*5bdb0*/  LDL.LU R8, [R1+0x1640] ;  /* 0x0016400001087983 */ /* 0x001f280000300800 */
[----:B------:R-:W4:Y:S04]  /*5bdc0*/  LDL.LU R9, [R1+0x1644] ;  /* 0x0016440001097983 */ /* 0x000f280000300800 */
[----:B------:R-:W4:Y:S04]  /*5bdd0*/  LDL.LU R10, [R1+0x1648] ;  /* 0x00164800010a7983 */ /* 0x000f280000300800 */
[----:B------:R-:W4:Y:S01]  /*5bde0*/  LDL.LU R11, [R1+0x164c] ;  /* 0x00164c00010b7983 */ /* 0x000f220000300800 */
[----:B---3--:R-:W-:-:S02]  /*5bdf0*/  IMAD R61, R61, 0x100, R37 ;  /* 0x000001003d3d7824 */ /* 0x008fc400078e0225 */
[----:B------:R-:W-:Y:S02]  /*5be00*/  IMAD R39, R39, 0x100, R2 ;  /* 0x0000010027277824 */ /* 0x000fe400078e0202 */
[----:B------:R-:W-:Y:S01]  /*5be10*/  IMAD R38, R38, 0x100, R3 ;  /* 0x0000010026267824 */ /* 0x000fe200078e0203 */
[C---:B--2---:R-:W-:Y:S08]  /*5be20*/  HMMA.16816.F32 R12, R28.reuse, R6, R12 ;  /* 0x000000061c0c723c */ /* 0x044ff0000000180c */
        /* <DEDUP_REMOVED lines=11> */
[----:B0-----:R-:W2:Y:S04]  /*5bee0*/  LDL.LU R4, [R1+0x1650] ;  /* 0x0016500001047983 */ /* 0x001ea80000300800 */
[----:B------:R-:W2:Y:S04]  /*5bef0*/  LDL.LU R5, [R1+0x1654] ;  /* 0x0016540001057983 */ /* 0x000ea80000300800 */
[----:B------:R-:W2:Y:S04]  /*5bf00*/  LDL.LU R6, [R1+0x1658] ;  /* 0x0016580001067983 */ /* 0x000ea80000300800 */
[----:B------:R-:W2:Y:S04]  /*5bf10*/  LDL.LU R7, [R1+0x165c] ;  /* 0x00165c0001077983 */ /* 0x000ea80000300800 */
[----:B------:R-:W2:Y:S04]  /*5bf20*/  LDL.LU R37, [R1+0x4628] ;  /* 0x0046280001257983 */ /* 0x000ea80000300800 */
[----:B------:R-:W2:Y:S04]  /*5bf30*/  LDL.LU R2, [R1+0x4624] ;  /* 0x0046240001027983 */ /* 0x000ea80000300800 */
[----:B------:R-:W2:Y:S01]  /*5bf40*/  LDL.LU R3, [R1+0x4620] ;  /* 0x0046200001037983 */ /* 0x000ea20000300800 */
[----:B------:R-:W-:Y:S01]  /*5bf50*/  IMAD R0, R0, 0x100, R60 ;  /* 0x0000010000007824 */ /* 0x000fe200078e023c */
[----:B--2---:R-:W-:Y:S02]  /*5bf60*/  HMMA.16816.F32 R28, R28, R2, R20 ;  /* 0x000000021c1c723c */ /* 0x004fe40000001814 */
[----:B------:R-:W2:Y:S04]  /*5bf70*/  LDL.LU.64 R22, [R1+0x4618] ;  /* 0x0046180001167983 */ /* 0x000ea80000300a00 */
[----:B------:R-:W2:-:S13]  /*5bf80*/  LDL.LU.64 R20, [R1+0x4610] ;  /* 0x0046100001147983 */ /* 0x000e9a0000300a00 */
[----:B------:R0:W-:Y:S04]  /*5bf90*/  STL.64 [R1+0xe20], R28 ;  /* 0x000e201c01007387 */ /* 0x0001e80000100a00 */
[----:B------:R1:W-:Y:S01]  /*5bfa0*/  STL.64 [R1+0xe28], R30 ;  /* 0x000e281e01007387 */ /* 0x0003e20000100a00 */
[----:B0-----:R-:W-:Y:S02]  /*5bfb0*/  F2FP.F16.E5M2.UNPACK_B R28, R61 ;  /* 0x0000003dff1c723e */ /* 0x001fe400020004ff */
[----:B------:R-:W-:Y:S02]  /*5bfc0*/  F2FP.F16.E5M2.UNPACK_B R29, R39 ;  /* 0x00000027ff1d723e */ /* 0x000fe400020004ff */
[----:B-1----:R-:W-:Y:S02]  /*5bfd0*/  F2FP.F16.E5M2.UNPACK_B R30, R38 ;  /* 0x00000026ff1e723e */ /* 0x002fe400020004ff */
[----:B------:R-:W-:-:S07]  /*5bfe0*/  F2FP.F16.E5M2.UNPACK_B R31, R0 ;  /* 0x00000000ff1f723e */ /* 0x000fce00020004ff */
[----:B------:R-:W-:-:S15]  /*5bff0*/  HMMA.16816.F32 R32, R28, R36, R32 ;  /* 0x000000241c20723c */ /* 0x000fde0000001820 */
[----:B------:R-:W-:-:S04]  /*5c000*/  NOP ;  /* 0x0000000000007918 */ /* 0x000fc80000000000 */
        /* <DEDUP_REMOVED lines=14> */
[----:B------:R4:W-:Y:S01]  /*5c0f0*/  STL.64 [R1+0xf08], R6 ;  /* 0x000f080601007387 */ /* 0x0009e20000100a00 */
[C---:B--2---:R-:W-:Y:S08]  /*5c100*/  HMMA.16816.F32 R8, R28.reuse, R26, R8 ;  /* 0x0000001a1c08723c */ /* 0x044ff00000001808 */
[C---:B----4-:R-:W-:Y:S01]  /*5c110*/  HMMA.16816.F32 R4, R28.reuse, R24, R40 ;  /* 0x000000181c04723c */ /* 0x050fe20000001828 */
[----:B------:R-:W-:Y:S10]  /*5c120*/  STL.64 [R1+0x45a8], R26 ;  /* 0x0045a81a01007387 */ /* 0x000ff40000100a00 */
[----:B------:R-:W-:Y:S04]  /*5c130*/  STL.64 [R1+0xef0], R8 ;  /* 0x000ef00801007387 */ /* 0x000fe80000100a00 */
[----:B------:R0:W-:Y:S04]  /*5c140*/  STL.64 [R1+0xef8], R10 ;  /* 0x000ef80a01007387 */ /* 0x0001e80000100a00 */
[----:B------:R-:W-:Y:S04]  /*5c150*/  STL.64 [R1+0x45a0], R24 ;  /* 0x0045a01801007387 */ /* 0x000fe80000100a00 */
[----:B------:R-:W-:Y:S01]  /*5c160*/  STL.64 [R1+0xee0], R4 ;  /* 0x000ee00401007387 */ /* 0x000fe20000100a00 */
[C---:B0-----:R-:W-:Y:S03]  /*5c170*/  HMMA.16816.F32 R8, R28.reuse, R22, R44 ;  /* 0x000000161c08723c */ /* 0x041fe6000000182c */
[----:B------:R0:W-:Y:S05]  /*5c180*/  STL.64 [R1+0xee8], R6 ;  /* 0x000ee80601007387 */ /* 0x0001ea0000100a00 */
[C---:B0-----:R-:W-:Y:S01]  /*5c190*/  HMMA.16816.F32 R4, R28.reuse, R20, R48 ;  /* 0x000000141c04723c */ /* 0x041fe20000001830 */
[----:B------:R-:W-:Y:S10]  /*5c1a0*/  STL.64 [R1+0x45c8], R22 ;  /* 0x0045c81601007387 */ /* 0x000ff40000100a00 */
        /* <DEDUP_REMOVED lines=8> */
[----:B------:R0:W-:Y:S04]  /*5c230*/  STL.64 [R1+0xeb0], R8 ;  /* 0x000eb00801007387 */ /* 0x0001e80000100a00 */
[----:B------:R1:W-:Y:S04]  /*5c240*/  STL.64 [R1+0xeb8], R10 ;  /* 0x000eb80a01007387 */ /* 0x0003e80000100a00 */
[----:B------:R-:W-:Y:S04]  /*5c250*/  STL.64 [R1+0xea0], R4 ;  /* 0x000ea00401007387 */ /* 0x000fe80000100a00 */
[----:B------:R-:W-:Y:S04]  /*5c260*/  STL.64 [R1+0xea8], R6 ;  /* 0x000ea80601007387 */ /* 0x000fe80000100a00 */
[----:B------:R-:W2:Y:S04]  /*5c270*/  LDL.LU R53, [R1+0x1544] ;  /* 0x0015440001357983 */ /* 0x000ea80000300800 */
[----:B------:R-:W3:Y:S04]  /*5c280*/  LDL.LU R54, [R1+0x1548] ;  /* 0x0015480001367983 */ /* 0x000ee80000300800 */
[----:B------:R-:W3:Y:S04]  /*5c290*/  LDL.LU R55, [R1+0x154c] ;  /* 0x00154c0001377983 */ /* 0x000ee80000300800 */
[----:B---3--:R-:W-:Y:S04]  /*5c2a0*/  STL.64 [R1+0x45e8], R54 ;  /* 0x0045e83601007387 */ /* 0x008fe80000100a00 */
[----:B--2---:R2:W-:Y:S04]  /*5c2b0*/  STL.64 [R1+0x45e0], R52 ;  /* 0x0045e03401007387 */ /* 0x0045e80000100a00 */
        /* <DEDUP_REMOVED lines=16> */
[----:B--2---:R-:W2:Y:S04]  /*5c3c0*/  LDL.LU R52, [R1+0x15e0] ;  /* 0x0015e00001347983 */ /* 0x004ea80000300800 */
[----:B------:R-:W2:Y:S04]  /*5c3d0*/  LDL.LU R53, [R1+0x15e4] ;  /* 0x0015e40001357983 */ /* 0x000ea80000300800 */
        /* <DEDUP_REMOVED lines=33> */
[C---:B---3--:R-:W-:Y:S08]  /*5c5f0*/  HMMA.16816.F32 R8, R28.reuse, R12, R8 ;  /* 0x0000000c1c08723c */ /* 0x048ff00000001808 */
        /* <DEDUP_REMOVED lines=8> */
[----:B0-----:R-:W4:Y:S04]  /*5c680*/  LDL.LU.64 R10, [R1+0x45d8] ;  /* 0x0045d800010a7983 */ /* 0x001f280000300a00 */
[----:B------:R-:W3:Y:S04]  /*5c690*/  LDL.LU.64 R8, [R1+0x45d0] ;  /* 0x0045d00001087983 */ /* 0x000ee80000300a00 */
[----:B------:R-:W-:Y:S04]  /*5c6a0*/  STL.64 [R1+0x4568], R14 ;  /* 0x0045680e01007387 */ /* 0x000fe80000100a00 */
[----:B------:R0:W-:Y:S04]  /*5c6b0*/  STL.64 [R1+0x4560], R12 ;  /* 0x0045600c01007387 */ /* 0x0001e80000100a00 */
[----:B0-----:R-:W2:Y:S04]  /*5c6c0*/  LDL.LU R12, [R1+0x190] ;  /* 0x00019000010c7983 */ /* 0x001ea80000300800 */
[----:B------:R-:W2:Y:S04]  /*5c6d0*/  LDL.LU R13, [R1+0x194] ;  /* 0x00019400010d7983 */ /* 0x000ea80000300800 */
[----:B------:R-:W2:Y:S04]  /*5c6e0*/  LDL.LU R14, [R1+0x198] ;  /* 0x00019800010e7983 */ /* 0x000ea80000300800 */
[----:B------:R-:W2:Y:S01]  /*5c6f0*/  LDL.LU R15, [R1+0x19c] ;  /* 0x00019c00010f7983 */ /* 0x000ea20000300800 */
        /* <DEDUP_REMOVED lines=10> */
[----:B------:R0:W-:Y:S04]  /*5c7a0*/  STL.64 [R1+0x4548], R10 ;  /* 0x0045480a01007387 */ /* 0x0001e80000100a00 */
[----:B0-----:R-:W4:Y:S04]  /*5c7b0*/  LDL.LU R10, [R1+0x33f0] ;  /* 0x0033f000010a7983 */ /* 0x001f280000300800 */
[----:B------:R-:W4:Y:S04]  /*5c7c0*/  LDL.LU R11, [R1+0x33ec] ;  /* 0x0033ec00010b7983 */ /* 0x000f280000300800 */
[----:B------:R0:W-:Y:S04]  /*5c7d0*/  STL.64 [R1+0x4540], R8 ;  /* 0x0045400801007387 */ /* 0x0001e80000100a00 */
[----:B0-----:R-:W4:Y:S01]  /*5c7e0*/  LDL.LU R9, [R1+0x33e8] ;  /* 0x0033e80001097983 */ /* 0x001f220000300800 */
        /* <DEDUP_REMOVED lines=10> */
[----:B----4-:R-:W-:-:S03]  /*5c890*/  IMAD R61, R61, 0x100, R9 ;  /* 0x000001003d3d7824 */ /* 0x010fc600078e0209 */
[----:B------:R-:W-:Y:S04]  /*5c8a0*/  STL.64 [R1+0x4538], R6 ;  /* 0x0045380601007387 */ /* 0x000fe80000100a00 */
[----:B------:R0:W-:Y:S01]  /*5c8b0*/  STL.64 [R1+0x4530], R4 ;  /* 0x0045300401007387 */ /* 0x0001e20000100a00 */
[----:B------:R-:W-:Y:S02]  /*5c8c0*/  IMAD R0, R0, 0x100, R38 ;  /* 0x0000010000007824 */ /* 0x000fe400078e0226 */
[----:B0-----:R-:W-:Y:S02]  /*5c8d0*/  IMAD R5, R11, 0x100, R10 ;  /* 0x000001000b057824 */ /* 0x001fe400078e020a */
[----:B------:R-:W-:Y:S01]  /*5c8e0*/  HMMA.16816.F32 R8, R28, R2, R12 ;  /* 0x000000021c08723c */ /* 0x000fe2000000180c */
[----:B------:R-:W-:Y:S01]  /*5c8f0*/  IMAD R4, R39, 0x100, R60 ;  /* 0x0000010027047824 */ /* 0x000fe200078e023c */
[----:B------:R-:W-:-:S02]  /*5c900*/  F2FP.F16.E5M2.UNPACK_B R28, R61 ;  /* 0x0000003dff1c723e */ /* 0x000fc400020004ff */
[----:B------:R-:W-:Y:S02]  /*5c910*/  F2FP.F16.E5M2.UNPACK_B R29, R5 ;  /* 0x00000005ff1d723e */ /* 0x000fe400020004ff */
[----:B------:R-:W-:Y:S02]  /*5c920*/  F2FP.F16.E5M2.UNPACK_B R30, R4 ;  /* 0x00000004ff1e723e */ /* 0x000fe400020004ff */
[----:B------:R-:W-:-:S07]  /*5c930*/  F2FP.F16.E5M2.UNPACK_B R31, R0 ;  /* 0x00000000ff1f723e */ /* 0x000fce00020004ff */
[C---:B------:R-:W-:Y:S04]  /*5c940*/  HMMA.16816.F32 R12, R28.reuse, R36, R16 ;  /* 0x000000241c0c723c */ /* 0x040fe80000001810 */
[----:B------:R-:W-:Y:S04]  /*5c950*/  STL.64 [R1+0xd20], R8 ;  /* 0x000d200801007387 */ /* 0x000fe80000100a00 */
[----:B------:R2:W-:Y:S11]  /*5c960*/  STL.64 [R1+0xd28], R10 ;  /* 0x000d280a01007387 */ /* 0x0005f60000100a00 */
[----:B------:R-:W-:Y:S04]  /*5c970*/  STL.64 [R1+0xe10], R12 ;  /* 0x000e100c01007387 */ /* 0x000fe80000100a00 */
[----:B------:R-:W-:Y:S01]  /*5c980*/  STL.64 [R1+0xe18], R14 ;  /* 0x000e180e01007387 */ /* 0x000fe20000100a00 */
[C---:B--2---:R-:W-:Y:S08]  /*5c990*/  HMMA.16816.F32 R8, R28.reuse, R34, R40 ;  /* 0x000000221c08723c */ /* 0x044ff00000001828 */
[C---:B---3--:R-:W-:Y:S01]  /*5c9a0*/  HMMA.16816.F32 R4, R28.reuse, R32, R44 ;  /* 0x000000201c04723c */ /* 0x048fe2000000182c */
        /* <DEDUP_REMOVED lines=109> */
[----:B------:R-:W2:Y:S01]  /*5d080*/  LDL.LU R15, [R1+0x14cc] ;  /* 0x0014cc00010f7983 */ /* 0x000ea20000300800 */
[----:B----4-:R-:W-:-:S15]  /*5d090*/  HMMA.16816.F32 R4, R28, R10, R4 ;  /* 0x0000000a1c04723c */ /* 0x010fde0000001804 */
[----:B------:R-:W-:-:S04]  /*5d0a0*/  NOP ;  /* 0x0000000000007918 */ /* 0x000fc80000000000 */
[----:B------:R-:W-:Y:S04]  /*5d0b0*/  STL.64 [R1+0xd60], R4 ;  /* 0x000d600401007387 */ /* 0x000fe80000100a00 */
[----:B------:R0:W-:Y:S04]  /*5d0c0*/  STL.64 [R1+0xd68], R6 ;  /* 0x000d680601007387 */ /* 0x0001e80000100a00 */
[----:B0-----:R-:W4:Y:S04]  /*5d0d0*/  LDL.LU.64 R6, [R1+0x4538] ;  /* 0x0045380001067983 */ /* 0x001f280000300a00 */
[----:B------:R-:W3:Y:S01]  /*5d0e0*/  LDL.LU.64 R4, [R1+0x4530] ;  /* 0x0045300001047983 */ /* 0x000ee20000300a00 */
[----:B--2---:R-:W-:Y:S03]  /*5d0f0*/  HMMA.16816.F32 R12, R28, R8, R12 ;  /* 0x000000081c0c723c */ /* 0x004fe6000000180c */
[----:B------:R-:W-:Y:S04]  /*5d100*/  STL.64 [R1+0x44e8], R10 ;  /* 0x0044e80a01007387 */ /* 0x000fe80000100a00 */
[----:B------:R-:W-:-:S12]  /*5d110*/  STL.64 [R1+0x44e0], R8 ;  /* 0x0044e00801007387 */ /* 0x000fd80000100a00 */
[----:B------:R-:W-:Y:S04]  /*5d120*/  STL.64 [R1+0xd50], R12 ;  /* 0x000d500c01007387 */ /* 0x000fe80000100a00 */
[----:B------:R4:W-:Y:S01]  /*5d130*/  STL.64 [R1+0xd58], R14 ;  /* 0x000d580e01007387 */ /* 0x0009e20000100a00 */
[----:B------:R-:W-:Y:S02]  /*5d140*/  IMAD R61, R41, 0x100, R40 ;  /* 0x00000100293d7824 */ /* 0x000fe400078e0228 */
[----:B------:R-:W-:Y:S01]  /*5d150*/  IMAD R0, R0, 0x100, R38 ;  /* 0x0000010000007824 */ /* 0x000fe200078e0226 */
[C---:B----4-:R-:W-:Y:S08]  /*5d160*/  HMMA.16816.F32 R12, R28.reuse, R6, R16 ;  /* 0x000000061c0c723c */ /* 0x050ff00000001810 */
[----:B---3--:R-:W-:Y:S01]  /*5d170*/  HMMA.16816.F32 R8, R28, R4, R20 ;  /* 0x000000041c08723c */ /* 0x008fe20000001814 */
[----:B------:R-:W-:Y:S10]  /*5d180*/  STL.64 [R1+0x4508], R6 ;  /* 0x0045080601007387 */ /* 0x000ff40000100a00 */
[----:B------:R-:W-:Y:S04]  /*5d190*/  STL.64 [R1+0xd40], R12 ;  /* 0x000d400c01007387 */ /* 0x000fe80000100a00 */
[----:B------:R-:W-:Y:S04]  /*5d1a0*/  STL.64 [R1+0xd48], R14 ;  /* 0x000d480e01007387 */ /* 0x000fe80000100a00 */
[----:B------:R0:W-:Y:S04]  /*5d1b0*/  STL.64 [R1+0x4500], R4 ;  /* 0x0045000401007387 */ /* 0x0001e80000100a00 */
[----:B------:R-:W-:Y:S04]  /*5d1c0*/  STL.64 [R1+0xd30], R8 ;  /* 0x000d300801007387 */ /* 0x000fe80000100a00 */
[----:B------:R1:W-:Y:S01]  /*5d1d0*/  STL.64 [R1+0xd38], R10 ;  /* 0x000d380a01007387 */ /* 0x0003e20000100a00 */
[----:B0-----:R-:W-:-:S02]  /*5d1e0*/  IMAD R5, R43, 0x100, R42 ;  /* 0x000001002b057824 */ /* 0x001fc400078e022a */
[----:B------:R-:W-:Y:S01]  /*5d1f0*/  IMAD R4, R39, 0x100, R60 ;  /* 0x0000010027047824 */ /* 0x000fe200078e023c */
[----:B-1----:R-:W-:Y:S01]  /*5d200*/  HMMA.16816.F32 R8, R28, R2, R44 ;  /* 0x000000021c08723c */ /* 0x002fe2000000182c */
[----:B------:R-:W-:Y:S02]  /*5d210*/  F2FP.F16.E5M2.UNPACK_B R28, R61 ;  /* 0x0000003dff1c723e */ /* 0x000fe400020004ff */
[----:B------:R-:W-:Y:S02]  /*5d220*/  F2FP.F16.E5M2.UNPACK_B R29, R5 ;  /* 0x00000005ff1d723e */ /* 0x000fe400020004ff */
[----:B------:R-:W-:Y:S02]  /*5d230*/  F2FP.F16.E5M2.UNPACK_B R30, R4 ;  /* 0x00000004ff1e723e */ /* 0x000fe400020004ff */
[----:B------:R-:W-:-:S07]  /*5d240*/  F2FP.F16.E5M2.UNPACK_B R31, R0 ;  /* 0x00000000ff1f723e */ /* 0x000fce00020004ff */
[C---:B------:R-:W-:Y:S05]  /*5d250*/  HMMA.16816.F32 R12, R28.reuse, R36, R48 ;  /* 0x000000241c0c723c */ /* 0x040fea0000001830 */
[----:B------:R-:W-:Y:S04]  /*5d260*/  STL.64 [R1+0xc10], R8 ;  /* 0x000c100801007387 */ /* 0x000fe80000100a00 */
[----:B------:R0:W-:Y:S01]  /*5d270*/  STL.64 [R1+0xc18], R10 ;  /* 0x000c180a01007387 */ /* 0x0001e20000100a00 */
[C---:B------:R-:W-:Y:S08]  /*5d280*/  HMMA.16816.F32 R4, R28.reuse, R32, R56 ;  /* 0x000000201c04723c */ /* 0x040ff00000001838 */
[C---:B0-----:R-:W-:Y:S01]  /*5d290*/  HMMA.16816.F32 R8, R28.reuse, R34, R52 ;  /* 0x000000221c08723c */ /* 0x041fe20000001834 */
[----:B------:R0:W-:Y:S04]  /*5d2a0*/  STL.64 [R1+0xd10], R12 ;  /* 0x000d100c01007387 */ /* 0x0001e80000100a00 */
[----:B------:R1:W-:Y:S04]  /*5d2b0*/  STL.64 [R1+0xd18], R14 ;  /* 0x000d180e01007387 */ /* 0x0003e80000100a00 */
[----:B------:R-:W2:Y:S10]  /*5d2c0*/  LDL.LU R48, [R1+0x13b0] ;  /* 0x0013b00001307983 */ /* 0x000eb40000300800 */
[----:B------:R-:W-:Y:S04]  /*5d2d0*/  STL.64 [R1+0xd00], R8 ;  /* 0x000d000801007387 */ /* 0x000fe80000100a00 */
[----:B------:R-:W-:Y:S04]  /*5d2e0*/  STL.64 [R1+0xd08], R10 ;  /* 0x000d080a01007387 */ /* 0x000fe80000100a00 */
        /* <DEDUP_REMOVED lines=128> */
[----:B------:R-:W2:Y:S09]  /*5daf0*/  LDL.LU R56, [R1+0x12c0] ;  /* 0x0012c00001387983 */ /* 0x000eb20000300800 */
        /* <DEDUP_REMOVED lines=24> */
[----:B------:R-:W2:Y:S01]  /*5dc80*/  LDL.LU R35, [R1+0x13ac] ;  /* 0x0013ac0001237983 */ /* 0x000ea20000300800 */
[----:B------:R-:W-:-:S02]  /*5dc90*/  IMAD R61, R53, 0x100, R52 ;  /* 0x00000100353d7824 */ /* 0x000fc400078e0234 */
[----:B------:R-:W-:Y:S01]  /*5dca0*/  IMAD R39, R39, 0x100, R54 ;  /* 0x0000010027277824 */ /* 0x000fe200078e0236 */
[----:B------:R-:W3:Y:S01]  /*5dcb0*/  LDL.LU R20, [R1+0x1360] ;  /* 0x0013600001147983 */ /* 0x000ee20000300800 */
[----:B------:R-:W-:Y:S02]  /*5dcc0*/  IMAD R38, R38, 0x100, R55 ;  /* 0x0000010026267824 */ /* 0x000fe400078e0237 */
[----:B------:R-:W-:Y:S01]  /*5dcd0*/  IMAD R0, R0, 0x100, R60 ;  /* 0x0000010000007824 */ /* 0x000fe200078e023c */
[----:B------:R-:W-:Y:S01]  /*5dce0*/  F2FP.F16.E5M2.UNPACK_B R28, R61 ;  /* 0x0000003dff1c723e */ /* 0x000fe200020004ff */
[----:B------:R-:W3:Y:S01]  /*5dcf0*/  LDL.LU R21, [R1+0x1364] ;  /* 0x0013640001157983 */ /* 0x000ee20000300800 */
[----:B------:R-:W-:Y:S02]  /*5dd00*/  F2FP.F16.E5M2.UNPACK_B R29, R39 ;  /* 0x00000027ff1d723e */ /* 0x000fe400020004ff */
[----:B------:R-:W-:Y:S01]  /*5dd10*/  F2FP.F16.E5M2.UNPACK_B R30, R38 ;  /* 0x00000026ff1e723e */ /* 0x000fe200020004ff */
[----:B------:R-:W3:Y:S01]  /*5dd20*/  LDL.LU R22, [R1+0x1368] ;  /* 0x0013680001167983 */ /* 0x000ee20000300800 */
[----:B------:R-:W-:-:S03]  /*5dd30*/  F2FP.F16.E5M2.UNPACK_B R31, R0 ;  /* 0x00000000ff1f723e */ /* 0x000fc600020004ff */
        /* <DEDUP_REMOVED lines=22> */
[----:B------:R-:W-:Y:S01]  /*5dea0*/  STL [R1+0x4450], R3 ;  /* 0x0044500301007387 */ /* 0x000fe20000100800 */
[----:B--2---:R-:W-:-:S15]  /*5deb0*/  HMMA.16816.F32 R32, R28, R36, R32 ;  /* 0x000000241c20723c */ /* 0x004fde0000001820 */
[----:B------:R-:W-:-:S04]  /*5dec0*/  NOP ;  /* 0x0000000000007918 */ /* 0x000fc80000000000 */
[----:B------:R-:W-:Y:S04]  /*5ded0*/  STL.64 [R1+0xc00], R32 ;  /* 0x000c002001007387 */ /* 0x000fe80000100a00 */
[----:B------:R0:W-:Y:S04]  /*5dee0*/  STL.64 [R1+0xc08], R34 ;  /* 0x000c082201007387 */ /* 0x0001e80000100a00 */
[----:B0-----:R-:W2:Y:S04]  /*5def0*/  LDL.LU.64 R34, [R1+0x44c8] ;  /* 0x0044c80001227983 */ /* 0x001ea80000300a00 */
[----:B------:R-:W3:Y:S04]  /*5df00*/  LDL.LU.64 R32, [R1+0x44c0] ;  /* 0x0044c00001207983 */ /* 0x000ee80000300a00 */
[----:B------:R-:W-:Y:S01]  /*5df10*/  STL [R1+0x4458], R37 ;  /* 0x0044582501007387 */ /* 0x000fe20000100800 */
        /* <DEDUP_REMOVED lines=54> */
[----:B------:R-:W-:-:S13]  /*5e280*/  STL.64 [R1+0x4420], R16 ;  /* 0x0044201001007387 */ /* 0x000fda0000100a00 */
        /* <DEDUP_REMOVED lines=76> */
[----:B--2---:R-:W-:-:S03]  /*5e750*/  IMAD R61, R61, 0x100, R37 ;  /* 0x000001003d3d7824 */ /* 0x004fc600078e0225 */
[----:B------:R-:W2:Y:S01]  /*5e760*/  LDL.LU R37, [R1+0x4458] ;  /* 0x0044580001257983 */ /* 0x000ea20000300800 */
[----:B---3--:R-:W-:-:S03]  /*5e770*/  IMAD R39, R39, 0x100, R2 ;  /* 0x0000010027277824 */ /* 0x008fc600078e0202 */
[----:B------:R-:W3:Y:S01]  /*5e780*/  LDL.LU R2, [R1+0x4454] ;  /* 0x0044540001027983 */ /* 0x000ee20000300800 */
[----:B----4-:R-:W-:-:S03]  /*5e790*/  IMAD R38, R38, 0x100, R3 ;  /* 0x0000010026267824 */ /* 0x010fc600078e0203 */
[----:B------:R-:W3:Y:S01]  /*5e7a0*/  LDL.LU R3, [R1+0x4450] ;  /* 0x0044500001037983 */ /* 0x000ee20000300800 */
[----:B------:R-:W-:Y:S01]  /*5e7b0*/  IMAD R0, R0, 0x100, R60 ;  /* 0x0000010000007824 */ /* 0x000fe200078e023c */
[----:B---3--:R-:W-:Y:S02]  /*5e7c0*/  HMMA.16816.F32 R28, R28, R2, R12 ;  /* 0x000000021c1c723c */ /* 0x008fe4000000180c */
[----:B------:R-:W3:Y:S04]  /*5e7d0*/  LDL.LU.64 R14, [R1+0x4448] ;  /* 0x00444800010e7983 */ /* 0x000ee80000300a00 */
[----:B------:R-:W4:Y:S04]  /*5e7e0*/  LDL.LU.64 R12, [R1+0x4440] ;  /* 0x00444000010c7983 */ /* 0x000f280000300a00 */
[----:B------:R-:W-:Y:S04]  /*5e7f0*/  STL [R1+0x43b4], R2 ;  /* 0x0043b40201007387 */ /* 0x000fe80000100800 */
[----:B------:R-:W-:Y:S05]  /*5e800*/  STL [R1+0x43b0], R3 ;  /* 0x0043b00301007387 */ /* 0x000fea0000100800 */
[----:B------:R0:W-:Y:S04]  /*5e810*/  STL.64 [R1+0xa00], R28 ;  /* 0x000a001c01007387 */ /* 0x0001e80000100a00 */
[----:B------:R1:W-:Y:S01]  /*5e820*/  STL.64 [R1+0xa08], R30 ;  /* 0x000a081e01007387 */ /* 0x0003e20000100a00 */
[----:B0-----:R-:W-:-:S02]  /*5e830*/  F2FP.F16.E5M2.UNPACK_B R28, R61 ;  /* 0x0000003dff1c723e */ /* 0x001fc400020004ff */
[----:B------:R-:W-:Y:S02]  /*5e840*/  F2FP.F16.E5M2.UNPACK_B R29, R39 ;  /* 0x00000027ff1d723e */ /* 0x000fe400020004ff */
[----:B-1----:R-:W-:Y:S02]  /*5e850*/  F2FP.F16.E5M2.UNPACK_B R30, R38 ;  /* 0x00000026ff1e723e */ /* 0x002fe400020004ff */
[----:B------:R-:W-:-:S07]  /*5e860*/  F2FP.F16.E5M2.UNPACK_B R31, R0 ;  /* 0x00000000ff1f723e */ /* 0x000fce00020004ff */
        /* <DEDUP_REMOVED lines=31> */
[----:B------:R2:W-:-:S12]  /*5ea60*/  STL.64 [R1+0x43c0], R24 ;  /* 0x0043c01801007387 */ /* 0x0005d80000100a00 */
[----:B------:R-:W-:Y:S04]  /*5ea70*/  STL.64 [R1+0xac0], R32 ;  /* 0x000ac02001007387 */ /* 0x000fe80000100a00 */
[----:B------:R-:W-:Y:S01]  /*5ea80*/  STL.64 [R1+0xac8], R34 ;  /* 0x000ac82201007387 */ /* 0x000fe20000100a00 */
[C---:B--2---:R-:W-:Y:S08]  /*5ea90*/  HMMA.16816.F32 R24, R28.reuse, R22, R4 ;  /* 0x000000161c18723c */ /* 0x044ff00000001804 */
[C---:B----4-:R-:W-:Y:S01]  /*5eaa0*/  HMMA.16816.F32 R4, R28.reuse, R20, R40 ;  /* 0x000000141c04723c */ /* 0x050fe20000001828 */
        /* <DEDUP_REMOVED lines=91> */
[----:B----4-:R-:W-:-:S02]  /*5f060*/  IMAD R61, R61, 0x100, R37 ;  /* 0x000001003d3d7824 */ /* 0x010fc400078e0225 */
[----:B------:R-:W-:Y:S02]  /*5f070*/  IMAD R39, R39, 0x100, R2 ;  /* 0x0000010027277824 */ /* 0x000fe400078e0202 */
[----:B------:R-:W-:Y:S01]  /*5f080*/  IMAD R38, R38, 0x100, R3 ;  /* 0x0000010026267824 */ /* 0x000fe200078e0203 */
        /* <DEDUP_REMOVED lines=22> */
[----:B------:R-:W3:-:S13]  /*5f1f0*/  LDL.LU.64 R32, [R1+0x43a0] ;  /* 0x0043a00001207983 */ /* 0x000eda0000300a00 */
        /* <DEDUP_REMOVED lines=9> */
[----:B------:R3:W-:Y:S01]  /*5f290*/  STL.64 [R1+0x9f8], R6 ;  /* 0x0009f80601007387 */ /* 0x0007e20000100a00 */
[C---:B--2---:R-:W-:Y:S08]  /*5f2a0*/  HMMA.16816.F32 R8, R28.reuse, R34, R8 ;  /* 0x000000221c08723c */ /* 0x044ff00000001808 */
[C---:B---3--:R-:W-:Y:S01]  /*5f2b0*/  HMMA.16816.F32 R4, R28.reuse, R32, R12 ;  /* 0x000000201c04723c */ /* 0x048fe2000000180c */
[----:B------:R-:W-:Y:S10]  /*5f2c0*/  STL.64 [R1+0x4348], R34 ;  /* 0x0043482201007387 */ /* 0x000ff40000100a00 */
[----:B------:R-:W-:Y:S04]  /*5f2d0*/  STL.64 [R1+0x9e0], R8 ;  /* 0x0009e00801007387 */ /* 0x000fe80000100a00 */
[----:B------:R4:W-:Y:S04]  /*5f2e0*/  STL.64 [R1+0x9e8], R10 ;  /* 0x0009e80a01007387 */ /* 0x0009e80000100a00 */
[----:B------:R-:W-:Y:S04]  /*5f2f0*/  STL.64 [R1+0x4340], R32 ;  /* 0x0043402001007387 */ /* 0x000fe80000100a00 */
[----:B------:R-:W-:Y:S01]  /*5f300*/  STL.64 [R1+0x9d0], R4 ;  /* 0x0009d00401007387 */ /* 0x000fe20000100a00 */
[C---:B----4-:R-:W-:Y:S03]  /*5f310*/  HMMA.16816.F32 R8, R28.reuse, R26, R40 ;  /* 0x0000001a1c08723c */ /* 0x050fe60000001828 */
        /* <DEDUP_REMOVED lines=117> */
[----:B------:R-:W2:Y:S01]  /*5fa70*/  LDL.LU.64 R32, [R1+0x4340] ;  /* 0x0043400001207983 */ /* 0x000ea20000300a00 */
[----:B---3--:R-:W-:Y:S03]  /*5fa80*/  HMMA.16816.F32 R8, R28, R4, R8 ;  /* 0x000000041c08723c */ /* 0x008fe60000001808 */
[----:B------:R-:W-:Y:S04]  /*5fa90*/  STL.64 [R1+0x4318], R6 ;  /* 0x0043180601007387 */ /* 0x000fe80000100a00 */
[----:B------:R0:W-:Y:S01]  /*5faa0*/  STL.64 [R1+0x4310], R4 ;  /* 0x0043100401007387 */ /* 0x0001e20000100a00 */
[----:B----4-:R-:W-:-:S02]  /*5fab0*/  IMAD R61, R61, 0x100, R13 ;  /* 0x000001003d3d7824 */ /* 0x010fc400078e020d */
[----:B------:R-:W-:-:S09]  /*5fac0*/  IMAD R0, R0, 0x100, R38 ;  /* 0x0000010000007824 */ /* 0x000fd200078e0226 */
[----:B------:R-:W-:Y:S04]  /*5fad0*/  STL.64 [R1+0x910], R8 ;  /* 0x0009100801007387 */ /* 0x000fe80000100a00 */
[----:B------:R1:W-:Y:S01]  /*5fae0*/  STL.64 [R1+0x918], R10 ;  /* 0x0009180a01007387 */ /* 0x0003e20000100a00 */
[----:B0-----:R-:W-:Y:S02]  /*5faf0*/  IMAD R5, R15, 0x100, R14 ;  /* 0x000001000f057824 */ /* 0x001fe400078e020e */
[----:B------:R-:W-:Y:S01]  /*5fb00*/  IMAD R4, R39, 0x100, R60 ;  /* 0x0000010027047824 */ /* 0x000fe200078e023c */
[----:B-1----:R-:W-:Y:S01]  /*5fb10*/  HMMA.16816.F32 R8, R28, R2, R16 ;  /* 0x000000021c08723c */ /* 0x002fe20000001810 */
[----:B------:R-:W-:Y:S02]  /*5fb20*/  F2FP.F16.E5M2.UNPACK_B R28, R61 ;  /* 0x0000003dff1c723e */ /* 0x000fe400020004ff */
[----:B------:R-:W-:-:S02]  /*5fb30*/  F2FP.F16.E5M2.UNPACK_B R29, R5 ;  /* 0x00000005ff1d723e */ /* 0x000fc400020004ff */
[----:B------:R-:W-:Y:S02]  /*5fb40*/  F2FP.F16.E5M2.UNPACK_B R30, R4 ;  /* 0x00000004ff1e723e */ /* 0x000fe400020004ff */
[----:B------:R-:W-:-:S07]  /*5fb50*/  F2FP.F16.E5M2.UNPACK_B R31, R0 ;  /* 0x00000000ff1f723e */ /* 0x000fce00020004ff */
[C---:B------:R-:W-:Y:S05]  /*5fb60*/  HMMA.16816.F32 R12, R28.reuse, R36, R40 ;  /* 0x000000241c0c723c */ /* 0x040fea0000001828 */
[----:B------:R-:W-:Y:S04]  /*5fb70*/  STL.64 [R1+0x7f0], R8 ;  /* 0x0007f00801007387 */ /* 0x000fe80000100a00 */
[----:B------:R2:W-:Y:S10]  /*5fb80*/  STL.64 [R1+0x7f8], R10 ;  /* 0x0007f80a01007387 */ /* 0x0005f40000100a00 */
[----:B------:R-:W-:Y:S04]  /*5fb90*/  STL.64 [R1+0x8f0], R12 ;  /* 0x0008f00c01007387 */ /* 0x000fe80000100a00 */
[----:B------:R-:W-:Y:S01]  /*5fba0*/  STL.64 [R1+0x8f8], R14 ;  /* 0x0008f80e01007387 */ /* 0x000fe20000100a00 */
[C---:B--2---:R-:W-:Y:S08]  /*5fbb0*/  HMMA.16816.F32 R8, R28.reuse, R34, R44 ;  /* 0x000000221c08723c */ /* 0x044ff0000000182c */
[C---:B------:R-:W-:Y:S01]  /*5fbc0*/  HMMA.16816.F32 R4, R28.reuse, R32, R48 ;  /* 0x000000201c04723c */ /* 0x040fe20000001830 */
        /* <DEDUP_REMOVED lines=63> */
[----:B------:R-:W-:-:S15]  /*5ffc0*/  HMMA.16816.F32 R32, R28, R22, R32 ;  /* 0x000000161c20723c */ /* 0x000fde0000001820 */
        /* <DEDUP_REMOVED lines=39> */
[----:B------:R-:W-:-:S12]  /*60240*/  STL.64 [R1+0x4280], R12 ;  /* 0x0042800c01007387 */ /* 0x000fd80000100a00 */
[----:B------:R-:W-:Y:S04]  /*60250*/  STL.64 [R1+0x850], R16 ;  /* 0x0008501001007387 */ /* 0x000fe80000100a00 */
[----:B------:R2:W-:Y:S01]  /*60260*/  STL.64 [R1+0x858], R18 ;  /* 0x0008581201007387 */ /* 0x0005e20000100a00 */
[----:B----4-:R-:W-:Y:S02]  /*60270*/  IMAD R61, R49, 0x100, R48 ;  /* 0x00000100313d7824 */ /* 0x010fe400078e0230 */
[----:B------:R-:W-:Y:S01]  /*60280*/  IMAD R0, R0, 0x100, R38 ;  /* 0x0000010000007824 */ /* 0x000fe200078e0226 */
[C---:B--2---:R-:W-:Y:S08]  /*60290*/  HMMA.16816.F32 R16, R28.reuse, R10, R20 ;  /* 0x0000000a1c10723c */ /* 0x044ff00000001814 */
[C---:B------:R-:W-:Y:S01]  /*602a0*/  HMMA.16816.F32 R12, R28.reuse, R8, R24 ;  /* 0x000000081c0c723c */ /* 0x040fe20000001818 */
        /* <DEDUP_REMOVED lines=24> */
[----:B------:R-:W-:Y:S04]  /*60430*/  STL.64 [R1+0x6f8], R10 ;  /* 0x0006f80a01007387 */ /* 0x000fe80000100a00 */
[----:B------:R-:W2:Y:S06]  /*60440*/  LDL.LU R52, [R1+0x5e0] ;  /* 0x0005e00001347983 */ /* 0x000eac0000300800 */
        /* <DEDUP_REMOVED lines=112> */
[----:B------:R4:W-:Y:S01]  /*60b50*/  STL.64 [R1+0x768], R22 ;  /* 0x0007681601007387 */ /* 0x0009e20000100a00 */
[----:B------:R-:W-:Y:S02]  /*60b60*/  IMAD R39, R39, 0x100, R60 ;  /* 0x0000010027277824 */ /* 0x000fe400078e023c */
[----:B------:R-:W-:Y:S01]  /*60b70*/  IMAD R38, R0, 0x100, R38 ;  /* 0x0000010000267824 */ /* 0x000fe200078e0226 */
        /* <DEDUP_REMOVED lines=41> */
[----:B------:R-:W3:Y:S04]  /*60e10*/  LDL.LU R11, [R1+0x12c] ;  /* 0x00012c00010b7983 */ /* 0x000ee80000300800 */
        /* <DEDUP_REMOVED lines=638> */
[----:B------:R-:W-:Y:S01]  /*63600*/  STL.64 [R1+0x2f8], R10 ;  /* 0x0002f80a01007387 */ /* 0x000fe20000100a00 */
[----:B0-----:R-:W-:-:S05]  /*63610*/  IMAD R4, R55, 0x100, R54 ;  /* 0x0000010037047824 */ /* 0x001fca00078e0236 */
[----:B------:R0:W-:Y:S02]  /*63620*/  STL [R1+0xf0], R4 ;  /* 0x0000f00401007387 */ /* 0x0001e40000100800 */
[----:B0-----:R-:W-:Y:S02]  /*63630*/  HMMA.16816.F32 R4, R28, R2, R56 ;  /* 0x000000021c04723c */ /* 0x001fe40000001838 */
[----:B------:R-:W2:-:S15]  /*63640*/  LDL.LU R56, [R1+0x1090] ;  /* 0x0010900001387983 */ /* 0x000e9e0000300800 */
[----:B------:R-:W-:Y:S02]  /*63650*/  NOP ;  /* 0x0000000000007918 */ /* 0x000fe40000000000 */
        /* <DEDUP_REMOVED lines=22> */
[----:B------:R-:W3:Y:S04]  /*637c0*/  LDL.LU R32, [R1+0x2c0] ;  /* 0x0002c00001207983 */ /* 0x000ee80000300800 */
[----:B------:R-:W3:Y:S04]  /*637d0*/  LDL.LU R33, [R1+0x2c4] ;  /* 0x0002c40001217983 */ /* 0x000ee80000300800 */
[----:B------:R-:W3:Y:S04]  /*637e0*/  LDL.LU R34, [R1+0x2c8] ;  /* 0x0002c80001227983 */ /* 0x000ee80000300800 */
[----:B------:R-:W3:Y:S01]  /*637f0*/  LDL.LU R35, [R1+0x2cc] ;  /* 0x0002cc0001237983 */ /* 0x000ee20000300800 */
[----:B------:R-:W-:-:S02]  /*63800*/  IMAD R60, R39, 0x100, R60 ;  /* 0x00000100273c7824 */ /* 0x000fc400078e023c */
[----:B------:R-:W-:Y:S01]  /*63810*/  IMAD R39, R0, 0x100, R38 ;  /* 0x0000010000277824 */ /* 0x000fe200078e0226 */
[----:B------:R-:W4:Y:S01]  /*63820*/  LDL.LU R24, [R1+0x2a0] ;  /* 0x0002a00001187983 */ /* 0x000f220000300800 */
[----:B------:R-:W-:Y:S02]  /*63830*/  F2FP.F16.E5M2.UNPACK_B R28, R61 ;  /* 0x0000003dff1c723e */ /* 0x000fe400020004ff */
[----:B------:R-:W-:Y:S01]  /*63840*/  F2FP.F16.E5M2.UNPACK_B R30, R60 ;  /* 0x0000003cff1e723e */ /* 0x000fe200020004ff */
        /* <DEDUP_REMOVED lines=25> */
[----:B------:R-:W-:Y:S04]  /*639e0*/  STL [R1+0x4018], R2 ;  /* 0x0040180201007387 */ /* 0x000fe80000100800 */
[----:B------:R-:W-:Y:S01]  /*639f0*/  STL [R1+0x4014], R3 ;  /* 0x0040140301007387 */ /* 0x000fe20000100800 */
[----:B--2---:R-:W-:-:S02]  /*63a00*/  F2FP.F16.E5M2.UNPACK_B R29, R31 ;  /* 0x0000001fff1d723e */ /* 0x004fc400020004ff */
[----:B------:R-:W-:-:S07]  /*63a10*/  F2FP.F16.E5M2.UNPACK_B R31, R39 ;  /* 0x00000027ff1f723e */ /* 0x000fce00020004ff */
[----:B---3--:R-:W-:-:S15]  /*63a20*/  HMMA.16816.F32 R32, R28, R36, R32 ;  /* 0x000000241c20723c */ /* 0x008fde0000001820 */
        /* <DEDUP_REMOVED lines=52> */
[----:B------:R-:W2:Y:S01]  /*63d70*/  LDL.LU R23, [R1+0x25c] ;  /* 0x00025c0001177983 */ /* 0x000ea20000300800 */
[----:B------:R-:W-:Y:S01]  /*63d80*/  IMAD R61, R0, 0x100, R38 ;  /* 0x00000100003d7824 */ /* 0x000fe200078e0226 */
        /* <DEDUP_REMOVED lines=16> */
[----:B------:R-:W-:Y:S06]  /*63e90*/  STL.64 [R1+0x220], R16 ;  /* 0x0002201001007387 */ /* 0x000fec0000100a00 */
[C---:B------:R-:W-:Y:S01]  /*63ea0*/  HMMA.16816.F32 R20, R28.reuse, R8, R48 ;  /* 0x000000081c14723c */ /* 0x040fe20000001830 */
[----:B------:R0:W-:Y:S07]  /*63eb0*/  STL.64 [R1+0x228], R18 ;  /* 0x0002281201007387 */ /* 0x0001ee0000100a00 */
[C---:B0-----:R-:W-:Y:S03]  /*63ec0*/  HMMA.16816.F32 R16, R28.reuse, R6, R52 ;  /* 0x000000061c10723c */ /* 0x041fe60000001834 */
[----:B------:R-:W-:Y:S04]  /*63ed0*/  STL.64 [R1+0x210], R12 ;  /* 0x0002100c01007387 */ /* 0x000fe80000100a00 */
[----:B------:R0:W-:Y:S02]  /*63ee0*/  STL.64 [R1+0x218], R14 ;  /* 0x0002180e01007387 */ /* 0x0001e40000100a00 */
[----:B0-----:R-:W-:Y:S02]  /*63ef0*/  HMMA.16816.F32 R12, R28, R4, R56 ;  /* 0x000000041c0c723c */ /* 0x001fe40000001838 */
[----:B------:R-:W-:Y:S04]  /*63f00*/  STL.64 [R1+0x200], R20 ;  /* 0x0002001401007387 */ /* 0x000fe80000100a00 */
[----:B------:R-:W-:Y:S04]  /*63f10*/  STL.64 [R1+0x208], R22 ;  /* 0x0002081601007387 */ /* 0x000fe80000100a00 */
[----:B------:R-:W-:Y:S04]  /*63f20*/  STL.64 [R1+0x1f0], R16 ;  /* 0x0001f01001007387 */ /* 0x000fe80000100a00 */
[----:B------:R-:W-:Y:S04]  /*63f30*/  STL.64 [R1+0x1f8], R18 ;  /* 0x0001f81201007387 */ /* 0x000fe80000100a00 */
[----:B------:R-:W2:Y:S04]  /*63f40*/  LDL.LU R48, [R1+0x60] ;  /* 0x0000600001307983 */ /* 0x000ea80000300800 */
        /* <DEDUP_REMOVED lines=48> */
[----:B------:R-:W2:Y:S01]  /*64250*/  LDL.LU R2, [R1+0x4018] ;  /* 0x0040180001027983 */ /* 0x000ea20000300800 */
[----:B---3--:R-:W-:-:S03]  /*64260*/  IMAD R39, R39, 0x100, R3 ;  /* 0x0000010027277824 */ /* 0x008fc600078e0203 */
[----:B------:R-:W2:Y:S01]  /*64270*/  LDL.LU R3, [R1+0x4014] ;  /* 0x0040140001037983 */ /* 0x000ea20000300800 */
[----:B----4-:R-:W-:-:S03]  /*64280*/  IMAD R60, R60, 0x100, R0 ;  /* 0x000001003c3c7824 */ /* 0x010fc600078e0200 */
[----:B------:R-:W3:Y:S01]  /*64290*/  LDL.LU R0, [R1+0x4010] ;  /* 0x0040100001007983 */ /* 0x000ee20000300800 */
[----:B--2---:R-:W-:Y:S03]  /*642a0*/  HMMA.16816.F32 R28, R28, R2, R12 ;  /* 0x000000021c1c723c */ /* 0x004fe6000000180c */
[----:B------:R-:W2:Y:S04]  /*642b0*/  LDL.LU.64 R14, [R1+0x4008] ;  /* 0x00400800010e7983 */ /* 0x000ea80000300a00 */
[----:B------:R-:W4:-:S12]  /*642c0*/  LDL.LU.64 R12, [R1+0x4000] ;  /* 0x00400000010c7983 */ /* 0x000f180000300a00 */
[----:B------:R0:W-:Y:S04]  /*642d0*/  STL.64 [R1+0x170], R28 ;  /* 0x0001701c01007387 */ /* 0x0001e80000100a00 */
[----:B------:R1:W-:Y:S01]  /*642e0*/  STL.64 [R1+0x178], R30 ;  /* 0x0001781e01007387 */ /* 0x0003e20000100a00 */
[----:B0-----:R-:W-:Y:S02]  /*642f0*/  F2FP.F16.E5M2.UNPACK_B R28, R61 ;  /* 0x0000003dff1c723e */ /* 0x001fe400020004ff */
[----:B------:R-:W-:Y:S02]  /*64300*/  F2FP.F16.E5M2.UNPACK_B R29, R38 ;  /* 0x00000026ff1d723e */ /* 0x000fe400020004ff */
[----:B-1----:R-:W-:Y:S02]  /*64310*/  F2FP.F16.E5M2.UNPACK_B R30, R39 ;  /* 0x00000027ff1e723e */ /* 0x002fe400020004ff */
[----:B------:R-:W-:Y:S01]  /*64320*/  F2FP.F16.E5M2.UNPACK_B R31, R60 ;  /* 0x0000003cff1f723e */ /* 0x000fe200020004ff */
[----:B------:R-:W2:Y:S04]  /*64330*/  LDL.LU R38, [R1+0x3ff8] ;  /* 0x003ff80001267983 */ /* 0x000ea80000300800 */
[----:B------:R-:W2:Y:S04]  /*64340*/  LDL.LU R61, [R1+0x178c] ;  /* 0x00178c00013d7983 */ /* 0x000ea80000300800 */
[----:B------:R-:W2:Y:S04]  /*64350*/  LDL.LU R39, [R1+0x3ff4] ;  /* 0x003ff40001277983 */ /* 0x000ea80000300800 */
[----:B------:R-:W2:Y:S01]  /*64360*/  LDL.LU R60, [R1+0x3ff0] ;  /* 0x003ff000013c7983 */ /* 0x000ea20000300800 */
[----:B------:R-:W-:-:S15]  /*64370*/  HMMA.16816.F32 R32, R28, R36, R32 ;  /* 0x000000241c20723c */ /* 0x000fde0000001820 */
[----:B------:R-:W-:-:S04]  /*64380*/  NOP ;  /* 0x0000000000007918 */ /* 0x000fc80000000000 */
[----:B------:R-:W-:Y:S04]  /*64390*/  STL.64 [R1+0x160], R32 ;  /* 0x0001602001007387 */ /* 0x000fe80000100a00 */
[----:B------:R0:W-:Y:S04]  /*643a0*/  STL.64 [R1+0x168], R34 ;  /* 0x0001682201007387 */ /* 0x0001e80000100a00 */
[----:B0-----:R-:W2:Y:S04]  /*643b0*/  LDL.LU.64 R34, [R1+0x3fe8] ;  /* 0x003fe80001227983 */ /* 0x001ea80000300a00 */
[----:B------:R-:W3:Y:S04]  /*643c0*/  LDL.LU.64 R32, [R1+0x3fe0] ;  /* 0x003fe00001207983 */ /* 0x000ee80000300a00 */
[----:B------:R-:W3:Y:S04]  /*643d0*/  LDL.LU R36, [R1+0x359c] ;  /* 0x00359c0001247983 */ /* 0x000ee80000300800 */
[----:B------:R-:W4:Y:S01]  /*643e0*/  LDL.LU R37, [R1+0x1788] ;  /* 0x0017880001257983 */ /* 0x000f220000300800 */
[C---:B--2---:R-:W-:Y:S08]  /*643f0*/  HMMA.16816.F32 R16, R28.reuse, R34, R16 ;  /* 0x000000221c10723c */ /* 0x044ff00000001810 */
[C---:B---3--:R-:W-:Y:S11]  /*64400*/  HMMA.16816.F32 R24, R28.reuse, R32, R24 ;  /* 0x000000201c18723c */ /* 0x048ff60000001818 */
[----:B------:R-:W-:Y:S04]  /*64410*/  STL.64 [R1+0x150], R16 ;  /* 0x0001501001007387 */ /* 0x000fe80000100a00 */
[----:B------:R0:W-:Y:S04]  /*64420*/  STL.64 [R1+0x158], R18 ;  /* 0x0001581201007387 */ /* 0x0001e80000100a00 */
[----:B0-----:R-:W2:Y:S04]  /*64430*/  LDL.LU.64 R18, [R1+0x3fd8] ;  /* 0x003fd80001127983 */ /* 0x001ea80000300a00 */
[----:B------:R-:W3:Y:S04]  /*64440*/  LDL.LU.64 R16, [R1+0x3fd0] ;  /* 0x003fd00001107983 */ /* 0x000ee80000300a00 */
[----:B------:R-:W2:Y:S04]  /*64450*/  LDL.LU R34, [R1+0x3594] ;  /* 0x0035940001227983 */ /* 0x000ea80000300800 */
[----:B------:R-:W2:Y:S04]  /*64460*/  LDL.LU R35, [R1+0x35a0] ;  /* 0x0035a00001237983 */ /* 0x000ea80000300800 */
[----:B------:R-:W-:Y:S04]  /*64470*/  STL.64 [R1+0x140], R24 ;  /* 0x0001401801007387 */ /* 0x000fe80000100a00 */
[----:B------:R0:W-:Y:S04]  /*64480*/  STL.64 [R1+0x148], R26 ;  /* 0x0001481a01007387 */ /* 0x0001e80000100a00 */
[----:B0-----:R-:W2:Y:S04]  /*64490*/  LDL.LU.64 R26, [R1+0x3fc8] ;  /* 0x003fc800011a7983 */ /* 0x001ea80000300a00 */
[----:B------:R-:W3:Y:S04]  /*644a0*/  LDL.LU.64 R24, [R1+0x3fc0] ;  /* 0x003fc00001187983 */ /* 0x000ee80000300a00 */
        /* <DEDUP_REMOVED lines=8> */
[C---:B---3--:R-:W-:Y:S03]  /*64530*/  HMMA.16816.F32 R40, R28.reuse, R24, R40 ;  /* 0x000000181c28723c */ /* 0x048fe60000001828 */
[----:B------:R-:W3:Y:S04]  /*64540*/  LDL.LU R26, [R1+0x3584] ;  /* 0x00358400011a7983 */ /* 0x000ee80000300800 */
[----:B------:R-:W3:Y:S01]  /*64550*/  LDL.LU R27, [R1+0x3590] ;  /* 0x00359000011b7983 */ /* 0x000ee20000300800 */
[C---:B------:R-:W-:Y:S11]  /*64560*/  HMMA.16816.F32 R52, R28.reuse, R18, R52 ;  /* 0x000000121c34723c */ /* 0x040ff60000001834 */
[----:B------:R-:W-:Y:S04]  /*64570*/  STL.64 [R1+0x110], R40 ;  /* 0x0001102801007387 */ /* 0x000fe80000100a00 */
[----:B------:R0:W-:Y:S04]  /*64580*/  STL.64 [R1+0x118], R42 ;  /* 0x0001182a01007387 */ /* 0x0001e80000100a00 */
[----:B0-----:R-:W3:Y:S04]  /*64590*/  LDL.LU.64 R42, [R1+0x3fa8] ;  /* 0x003fa800012a7983 */ /* 0x001ee80000300a00 */
[----:B------:R-:W3:Y:S04]  /*645a0*/  LDL.LU.64 R40, [R1+0x3fa0] ;  /* 0x003fa00001287983 */ /* 0x000ee80000300a00 */
[----:B------:R-:W3:Y:S01]  /*645b0*/  LDL.LU R25, [R1+0x3588] ;  /* 0x0035880001197983 */ /* 0x000ee20000300800 */
[C---:B------:R-:W-:Y:S08]  /*645c0*/  HMMA.16816.F32 R16, R28.reuse, R16, R56 ;  /* 0x000000101c10723c */ /* 0x040ff00000001838 */
[C---:B--2---:R-:W-:Y:S08]  /*645d0*/  HMMA.16816.F32 R44, R28.reuse, R22, R44 ;  /* 0x000000161c2c723c */ /* 0x044ff0000000182c */
[----:B----4-:R-:W-:Y:S11]  /*645e0*/  HMMA.16816.F32 R20, R28, R20, R48 ;  /* 0x000000141c14723c */ /* 0x010ff60000001830 */
[----:B------:R-:W-:Y:S04]  /*645f0*/  STL.64 [R1+0x100], R44 ;  /* 0x0001002c01007387 */ /* 0x000fe80000100a00 */
[----:B------:R0:W-:Y:S04]  /*64600*/  STL.64 [R1+0x108], R46 ;  /* 0x0001082e01007387 */ /* 0x0001e80000100a00 */
[----:B0-----:R-:W2:Y:S04]  /*64610*/  LDL.LU.64 R46, [R1+0x3f98] ;  /* 0x003f9800012e7983 */ /* 0x001ea80000300a00 */
[----:B------:R-:W2:Y:S04]  /*64620*/  LDL.LU.64 R44, [R1+0x3f90] ;  /* 0x003f9000012c7983 */ /* 0x000ea80000300a00 */
[----:B------:R-:W4:Y:S04]  /*64630*/  LDL.LU.64 R50, [R1+0x3f88] ;  /* 0x003f880001327983 */ /* 0x000f280000300a00 */
[----:B------:R-:W4:Y:S04]  /*64640*/  LDL.LU.64 R48, [R1+0x3f80] ;  /* 0x003f800001307983 */ /* 0x000f280000300a00 */
        /* <DEDUP_REMOVED lines=8> */
[----:B0-----:R-:W3:Y:S04]  /*646d0*/  LDL.LU.64 R54, [R1+0x3f78] ;  /* 0x003f780001367983 */ /* 0x001ee80000300a00 */
[----:B------:R-:W3:Y:S04]  /*646e0*/  LDL.LU.64 R52, [R1+0x3f70] ;  /* 0x003f700001347983 */ /* 0x000ee80000300a00 */
[----:B------:R-:W3:Y:S04]  /*646f0*/  LDL.LU.64 R58, [R1+0x3f68] ;  /* 0x003f6800013a7983 */ /* 0x000ee80000300a00 */
[----:B------:R-:W3:Y:S04]  /*64700*/  LDL.LU.64 R56, [R1+0x3f60] ;  /* 0x003f600001387983 */ /* 0x000ee80000300a00 */
[----:B------:R0:W-:Y:S04]  /*64710*/  STL.64 [R1+0xd0], R16 ;  /* 0x0000d01001007387 */ /* 0x0001e80000100a00 */
[----:B------:R1:W-:Y:S01]  /*64720*/  STL.64 [R1+0xd8], R18 ;  /* 0x0000d81201007387 */ /* 0x0003e20000100a00 */
[----:B0-----:R-:W-:-:S02]  /*64730*/  IMAD.MOV.U32 R16, RZ, RZ, R60 ;  /* 0x000000ffff107224 */ /* 0x001fc400078e003c */
[----:B------:R-:W-:Y:S02]  /*64740*/  IMAD.MOV.U32 R17, RZ, RZ, R39 ;  /* 0x000000ffff117224 */ /* 0x000fe400078e0027 */
[----:B-1----:R-:W-:Y:S02]  /*64750*/  IMAD.MOV.U32 R18, RZ, RZ, R38 ;  /* 0x000000ffff127224 */ /* 0x002fe400078e0026 */
[----:B------:R-:W-:-:S07]  /*64760*/  IMAD.MOV.U32 R19, RZ, RZ, R0 ;  /* 0x000000ffff137224 */ /* 0x000fce00078e0000 */
[----:B------:R-:W-:-:S15]  /*64770*/  HMMA.16816.F32 R16, R28, R14, R16 ;  /* 0x0000000e1c10723c */ /* 0x000fde0000001810 */
[----:B------:R-:W-:-:S04]  /*64780*/  NOP ;  /* 0x0000000000007918 */ /* 0x000fc80000000000 */
[----:B------:R-:W-:Y:S04]  /*64790*/  STL.64 [R1+0xb0], R16 ;  /* 0x0000b01001007387 */ /* 0x000fe80000100a00 */
[----:B------:R3:W-:Y:S01]  /*647a0*/  STL.64 [R1+0xb8], R18 ;  /* 0x0000b81201007387 */ /* 0x0007e20000100a00 */
[----:B--2---:R-:W-:-:S15]  /*647b0*/  HMMA.16816.F32 R12, R28, R12, R20 ;  /* 0x0000000c1c0c723c */ /* 0x004fde0000001814 */
[----:B------:R-:W-:-:S04]  /*647c0*/  NOP ;  /* 0x0000000000007918 */ /* 0x000fc80000000000 */
[----:B------:R-:W-:Y:S04]  /*647d0*/  STL.64 [R1+0x80], R12 ;  /* 0x0000800c01007387 */ /* 0x000fe80000100a00 */
[----:B------:R4:W-:Y:S01]  /*647e0*/  STL.64 [R1+0x88], R14 ;  /* 0x0000880e01007387 */ /* 0x0009e20000100a00 */
[C---:B---3--:R-:W-:Y:S08]  /*647f0*/  HMMA.16816.F32 R16, R28.reuse, R10, R56 ;  /* 0x0000000a1c10723c */ /* 0x048ff00000001838 */
[C---:B------:R-:W-:Y:S08]  /*64800*/  HMMA.16816.F32 R8, R28.reuse, R8, R52 ;  /* 0x000000081c08723c */ /* 0x040ff00000001834 */
[C---:B------:R-:W-:Y:S08]  /*64810*/  HMMA.16816.F32 R56, R28.reuse, R4, R44 ;  /* 0x000000041c38723c */ /* 0x040ff0000000182c */
[----:B----4-:R-:W-:Y:S01]  /*64820*/  HMMA.16816.F32 R12, R28, R6, R48 ;  /* 0x000000061c0c723c */ /* 0x010fe20000001830 */
[----:B------:R-:W-:Y:S04]  /*64830*/  STL.64 [R1+0x60], R16 ;  /* 0x0000601001007387 */ /* 0x000fe80000100a00 */
[----:B------:R-:W-:Y:S04]  /*64840*/  STL.64 [R1+0x68], R18 ;  /* 0x0000681201007387 */ /* 0x000fe80000100a00 */
[----:B------:R0:W-:Y:S04]  /*64850*/  STL.64 [R1+0x40], R8 ;  /* 0x0000400801007387 */ /* 0x0001e80000100a00 */
[----:B------:R1:W-:Y:S06]  /*64860*/  STL.64 [R1+0x48], R10 ;  /* 0x0000480a01007387 */ /* 0x0003ec0000100a00 */
[----:B------:R-:W-:-:S02]  /*64870*/  IMAD.MOV.U32 R60, RZ, RZ, R13 ;  /* 0x000000ffff3c7224 */ /* 0x000fc400078e000d */
[----:B------:R-:W-:-:S03]  /*64880*/  IMAD.MOV.U32 R0, RZ, RZ, R12 ;  /* 0x000000ffff007224 */ /* 0x000fc600078e000c */
[----:B------:R-:W-:Y:S04]  /*64890*/  STL [R1+0x3914], R60 ;  /* 0x0039143c01007387 */ /* 0x000fe80000100800 */
[----:B------:R-:W-:Y:S04]  /*648a0*/  STL [R1+0x3910], R0 ;  /* 0x0039100001007387 */ /* 0x000fe80000100800 */
[----:B------:R-:W-:Y:S04]  /*648b0*/  STL.64 [R1+0x3790], R58 ;  /* 0x0037903a01007387 */ /* 0x000fe80000100a00 */
[----:B------:R-:W-:Y:S04]  /*648c0*/  STL.64 [R1+0x3788], R56 ;  /* 0x0037883801007387 */ /* 0x000fe80000100a00 */
[----:B------:R-:W2:Y:S04]  /*648d0*/  LDL.LU R44, [R1] ;  /* 0x00000000012c7983 */ /* 0x000ea80000300800 */
[----:B------:R-:W2:Y:S04]  /*648e0*/  LDL.LU R45, [R1+0x4] ;  /* 0x00000400012d7983 */ /* 0x000ea80000300800 */
[----:B------:R-:W2:Y:S01]  /*648f0*/  LDL.LU R46, [R1+0x8] ;  /* 0x00000800012e7983 */ /* 0x000ea20000300800 */
[----:B------:R-:W-:-:S03]  /*64900*/  IMAD R6, R34, 0x100, R33 ;  /* 0x0000010022067824 */ /* 0x000fc600078e0221 */
[----:B------:R-:W2:Y:S04]  /*64910*/  LDL.LU R47, [R1+0xc] ;  /* 0x00000c00012f7983 */ /* 0x000ea80000300800 */
[----:B------:R-:W3:Y:S04]  /*64920*/  LDL.LU R34, [R1+0x1798] ;  /* 0x0017980001227983 */ /* 0x000ee80000300800 */
[----:B------:R-:W4:Y:S04]  /*64930*/  LDL.LU R52, [R1+0x1a0] ;  /* 0x0001a00001347983 */ /* 0x000f280000300800 */
[----:B------:R-:W4:Y:S04]  /*64940*/  LDL.LU R53, [R1+0x1a4] ;  /* 0x0001a40001357983 */ /* 0x000f280000300800 */
[----:B------:R-:W4:Y:S01]  /*64950*/  LDL.LU R54, [R1+0x1a8] ;  /* 0x0001a80001367983 */ /* 0x000f220000300800 */
[----:B------:R-:W-:-:S03]  /*64960*/  IMAD R7, R36, 0x100, R35 ;  /* 0x0000010024077824 */ /* 0x000fc600078e0223 */
[----:B------:R-:W4:Y:S01]  /*64970*/  LDL.LU R55, [R1+0x1ac] ;  /* 0x0001ac0001377983 */ /* 0x000f220000300800 */
[----:B------:R-:W-:-:S03]  /*64980*/  IMAD R5, R32, 0x100, R27 ;  /* 0x0000010020057824 */ /* 0x000fc600078e021b */
[----:B------:R-:W2:Y:S04]  /*64990*/  LDL.LU R35, [R1+0x179c] ;  /* 0x00179c0001237983 */ /* 0x000ea80000300800 */
[----:B------:R-:W4:Y:S04]  /*649a0*/  LDL.LU R32, [R1+0x17a8] ;  /* 0x0017a80001207983 */ /* 0x000f280000300800 */
[----:B0-----:R-:W4:Y:S04]  /*649b0*/  LDL.LU R8, [R1+0x50] ;  /* 0x0000500001087983 */ /* 0x001f280000300800 */
[----:B------:R-:W4:Y:S04]  /*649c0*/  LDL.LU R9, [R1+0x54] ;  /* 0x0000540001097983 */ /* 0x000f280000300800 */
[----:B-1----:R-:W4:Y:S04]  /*649d0*/  LDL.LU R10, [R1+0x58] ;  /* 0x00005800010a7983 */ /* 0x002f280000300800 */
[----:B------:R-:W4:Y:S01]  /*649e0*/  LDL.LU R11, [R1+0x5c] ;  /* 0x00005c00010b7983 */ /* 0x000f220000300800 */
[----:B------:R-:W-:-:S03]  /*649f0*/  IMAD R4, R26, 0x100, R25 ;  /* 0x000001001a047824 */ /* 0x000fc600078e0219 */
[----:B------:R-:W4:Y:S04]  /*64a00*/  LDL.LU R33, [R1+0x17ac] ;  /* 0x0017ac0001217983 */ /* 0x000f280000300800 */
[----:B------:R-:W4:Y:S01]  /*64a10*/  LDL.LU R26, [R1+0x17b8] ;  /* 0x0017b800011a7983 */ /* 0x000f220000300800 */
[----:B------:R-:W-:-:S03]  /*64a20*/  IMAD.MOV.U32 R16, RZ, RZ, R40 ;  /* 0x000000ffff107224 */ /* 0x000fc600078e0028 */
[----:B------:R-:W4:Y:S01]  /*64a30*/  LDL.LU R40, [R1+0x3f5c] ;  /* 0x003f5c0001287983 */ /* 0x000f220000300800 */
[----:B------:R-:W-:Y:S02]  /*64a40*/  IMAD.MOV.U32 R17, RZ, RZ, R41 ;  /* 0x000000ffff117224 */ /* 0x000fe400078e0029 */
[----:B------:R-:W-:Y:S01]  /*64a50*/  IMAD.MOV.U32 R18, RZ, RZ, R42 ;  /* 0x000000ffff127224 */ /* 0x000fe200078e002a */
[----:B------:R-:W4:Y:S04]  /*64a60*/  LDL.LU R41, [R1+0x3f58] ;  /* 0x003f580001297983 */ /* 0x000f280000300800 */
[----:B------:R-:W4:Y:S01]  /*64a70*/  LDL.LU R42, [R1+0x3f54] ;  /* 0x003f5400012a7983 */ /* 0x000f220000300800 */
[----:B------:R-:W-:-:S03]  /*64a80*/  IMAD.MOV.U32 R19, RZ, RZ, R43 ;  /* 0x000000ffff137224 */ /* 0x000fc600078e002b */
[----:B------:R-:W4:Y:S04]  /*64a90*/  LDL.LU R43, [R1+0x3f50] ;  /* 0x003f5000012b7983 */ /* 0x000f280000300800 */
[----:B------:R-:W4:Y:S04]  /*64aa0*/  LDL.LU R27, [R1+0x17bc] ;  /* 0x0017bc00011b7983 */ /* 0x000f280000300800 */
[----:B------:R-:W4:Y:S04]  /*64ab0*/  LDL.LU R24, [R1+0x17c8] ;  /* 0x0017c80001187983 */ /* 0x000f280000300800 */
[----:B------:R-:W4:Y:S01]  /*64ac0*/  LDL.LU R12, [R1+0x1b0] ;  /* 0x0001b000010c7983 */ /* 0x000f220000300800 */
[----:B------:R-:W-:-:S03]  /*64ad0*/  IMAD.MOV.U32 R39, RZ, RZ, R14 ;  /* 0x000000ffff277224 */ /* 0x000fc600078e000e */
[----:B------:R-:W4:Y:S01]  /*64ae0*/  LDL.LU R13, [R1+0x1b4] ;  /* 0x0001b400010d7983 */ /* 0x000f220000300800 */
[----:B------:R-:W-:-:S03]  /*64af0*/  IMAD.MOV.U32 R38, RZ, RZ, R15 ;  /* 0x000000ffff267224 */ /* 0x000fc600078e000f */
[----:B------:R-:W4:Y:S04]  /*64b00*/  LDL.LU R14, [R1+0x1b8] ;  /* 0x0001b800010e7983 */ /* 0x000f280000300800 */
[----:B------:R-:W4:Y:S04]  /*64b10*/  LDL.LU R15, [R1+0x1bc] ;  /* 0x0001bc00010f7983 */ /* 0x000f280000300800 */
[----:B------:R-:W4:Y:S01]  /*64b20*/  LDL.LU R25, [R1+0x17cc] ;  /* 0x0017cc0001197983 */ /* 0x000f220000300800 */
[----:B------:R-:W-:Y:S02]  /*64b30*/  F2FP.F16.E5M2.UNPACK_B R36, R37.H1 ;  /* 0x00000025ff24723e */ /* 0x000fe400030004ff */
[----:B------:R-:W-:Y:S01]  /*64b40*/  F2FP.F16.E5M2.UNPACK_B R37, R61.H1 ;  /* 0x0000003dff25723e */ /* 0x000fe200030004ff */
[----:B------:R-:W4:Y:S04]  /*64b50*/  LDL.LU R23, [R1+0x17d8] ;  /* 0x0017d80001177983 */ /* 0x000f280000300800 */
[----:B------:R-:W4:Y:S01]  /*64b60*/  LDL.LU R61, [R1+0x17dc] ;  /* 0x0017dc00013d7983 */ /* 0x000f220000300800 */
[----:B---3--:R-:W-:-:S02]  /*64b70*/  F2FP.F16.E5M2.UNPACK_B R34, R34.H1 ;  /* 0x00000022ff22723e */ /* 0x008fc400030004ff */
[----:B--2---:R-:W-:Y:S02]  /*64b80*/  F2FP.F16.E5M2.UNPACK_B R35, R35.H1 ;  /* 0x00000023ff23723e */ /* 0x004fe400030004ff */
[----:B----4-:R-:W-:Y:S02]  /*64b90*/  F2FP.F16.E5M2.UNPACK_B R32, R32.H1 ;  /* 0x00000020ff20723e */ /* 0x010fe400030004ff */
[----:B------:R-:W-:Y:S01]  /*64ba0*/  F2FP.F16.E5M2.UNPACK_B R33, R33.H1 ;  /* 0x00000021ff21723e */ /* 0x000fe200030004ff */
[----:B------:R-:W-:Y:S01]  /*64bb0*/  HMMA.16816.F32 R48, R28, R2, R40 ;  /* 0x000000021c30723c */ /* 0x000fe20000001828 */
[----:B------:R-:W-:Y:S02]  /*64bc0*/  F2FP.F16.E5M2.UNPACK_B R28, R4 ;  /* 0x00000004ff1c723e */ /* 0x000fe400020004ff */
[----:B------:R-:W-:Y:S02]  /*64bd0*/  F2FP.F16.E5M2.UNPACK_B R29, R5 ;  /* 0x00000005ff1d723e */ /* 0x000fe400020004ff */
[----:B------:R-:W-:-:S02]  /*64be0*/  F2FP.F16.E5M2.UNPACK_B R30, R6 ;  /* 0x00000006ff1e723e */ /* 0x000fc400020004ff */
[----:B------:R-:W-:Y:S02]  /*64bf0*/  F2FP.F16.E5M2.UNPACK_B R31, R7 ;  /* 0x00000007ff1f723e */ /* 0x000fe400020004ff */
[----:B------:R-:W-:Y:S02]  /*64c00*/  F2FP.F16.E5M2.UNPACK_B R26, R26.H1 ;  /* 0x0000001aff1a723e */ /* 0x000fe400030004ff */
[----:B------:R-:W-:-:S03]  /*64c10*/  F2FP.F16.E5M2.UNPACK_B R27, R27.H1 ;  /* 0x0000001bff1b723e */ /* 0x000fc600030004ff */
[C---:B------:R-:W-:Y:S08]  /*64c20*/  HMMA.16816.F32 R40, R28.reuse, R36, R44 ;  /* 0x000000241c28723c */ /* 0x040ff0000000182c */
[C---:B------:R-:W-:Y:S08]  /*64c30*/  HMMA.16816.F32 R44, R28.reuse, R34, R8 ;  /* 0x000000221c2c723c */ /* 0x040ff00000001808 */
[C---:B------:R-:W-:Y:S08]  /*64c40*/  HMMA.16816.F32 R52, R28.reuse, R32, R52 ;  /* 0x000000201c34723c */ /* 0x040ff00000001834 */
[----:B------:R-:W-:Y:S01]  /*64c50*/  HMMA.16816.F32 R4, R28, R26, R12 ;  /* 0x0000001a1c04723c */ /* 0x000fe2000000180c */
[----:B------:R-:W-:Y:S04]  /*64c60*/  STL.64 [R1+0x37a0], R50 ;  /* 0x0037a03201007387 */ /* 0x000fe80000100a00 */
[----:B------:R-:W-:Y:S04]  /*64c70*/  STL.64 [R1+0x3798], R48 ;  /* 0x0037983001007387 */ /* 0x000fe80000100a00 */
[----:B------:R-:W-:Y:S04]  /*64c80*/  STL.64 [R1+0x3f28], R38 ;  /* 0x003f282601007387 */ /* 0x000fe80000100a00 */
[----:B------:R-:W-:Y:S01]  /*64c90*/  STL.64 [R1+0x3f20], R36 ;  /* 0x003f202401007387 */ /* 0x000fe20000100a00 */
[----:B------:R-:W-:-:S02]  /*64ca0*/  F2FP.F16.E5M2.UNPACK_B R24, R24.H1 ;  /* 0x00000018ff18723e */ /* 0x000fc400030004ff */
[----:B------:R-:W-:Y:S01]  /*64cb0*/  F2FP.F16.E5M2.UNPACK_B R25, R25.H1 ;  /* 0x00000019ff19723e */ /* 0x000fe200030004ff */
[----:B------:R-:W-:Y:S04]  /*64cc0*/  STL.64 [R1+0x37b8], R42 ;  /* 0x0037b82a01007387 */ /* 0x000fe80000100a00 */
[----:B------:R-:W-:Y:S04]  /*64cd0*/  STL.64 [R1+0x37b0], R40 ;  /* 0x0037b02801007387 */ /* 0x000fe80000100a00 */
[----:B------:R-:W-:Y:S04]  /*64ce0*/  STL.64 [R1+0x37c8], R46 ;  /* 0x0037c82e01007387 */ /* 0x000fe80000100a00 */
[----:B------:R-:W-:Y:S04]  /*64cf0*/  STL.64 [R1+0x37c0], R44 ;  /* 0x0037c02c01007387 */ /* 0x000fe80000100a00 */
[----:B------:R-:W-:Y:S04]  /*64d00*/  STL.64 [R1+0x3f10], R34 ;  /* 0x003f102201007387 */ /* 0x000fe80000100a00 */
[----:B------:R-:W-:Y:S04]  /*64d10*/  STL.64 [R1+0x3f08], R32 ;  /* 0x003f082001007387 */ /* 0x000fe80000100a00 */
[----:B------:R-:W-:Y:S04]  /*64d20*/  STL.64 [R1+0x37d8], R54 ;  /* 0x0037d83601007387 */ /* 0x000fe80000100a00 */
[----:B------:R-:W-:Y:S04]  /*64d30*/  STL.64 [R1+0x37d0], R52 ;  /* 0x0037d03401007387 */ /* 0x000fe80000100a00 */
[----:B------:R-:W-:Y:S04]  /*64d40*/  STL [R1+0x3f30], R26 ;  /* 0x003f301a01007387 */ /* 0x000fe80000100800 */
[----:B------:R-:W-:Y:S04]  /*64d50*/  STL [R1+0x3f18], R27 ;  /* 0x003f181b01007387 */ /* 0x000fe80000100800 */
[----:B------:R-:W-:Y:S04]  /*64d60*/  STL.64 [R1], R4 ;  /* 0x0000000401007387 */ /* 0x000fe80000100a00 */
[----:B------:R0:W-:Y:S02]  /*64d70*/  STL.64 [R1+0x8], R6 ;  /* 0x0000080601007387 */ /* 0x0001e40000100a00 */
[----:B0-----:R-:W-:Y:S02]  /*64d80*/  HMMA.16816.F32 R4, R28, R24, R16 ;  /* 0x000000181c04723c */ /* 0x001fe40000001810 */
[----:B------:R-:W-:Y:S04]  /*64d90*/  STL [R1+0x3f38], R24 ;  /* 0x003f381801007387 */ /* 0x000fe80000100800 */
[----:B------:R-:W-:-:S13]  /*64da0*/  STL [R1+0x3f34], R25 ;  /* 0x003f341901007387 */ /* 0x000fda0000100800 */
[----:B------:R0:W-:Y:S04]  /*64db0*/  STL.64 [R1+0x10], R4 ;  /* 0x0000100401007387 */ /* 0x0001e80000100a00 */
[----:B------:R1:W-:Y:S04]  /*64dc0*/  STL.64 [R1+0x18], R6 ;  /* 0x0000180601007387 */ /* 0x0003e80000100a00 */
        /* <DEDUP_REMOVED lines=52> */
[----:B------:R-:W-:-:S02]  /*65110*/  F2FP.F16.E5M2.UNPACK_B R22, R23.H1 ;  /* 0x00000017ff16723e */ /* 0x000fc400030004ff */
[----:B------:R-:W-:Y:S01]  /*65120*/  F2FP.F16.E5M2.UNPACK_B R23, R61.H1 ;  /* 0x0000003dff17723e */ /* 0x000fe200030004ff */
[----:B------:R-:W4:Y:S04]  /*65130*/  LDL.LU R60, [R1+0x1868] ;  /* 0x00186800013c7983 */ /* 0x000f280000300800 */
[----:B------:R-:W4:Y:S04]  /*65140*/  LDL.LU R61, [R1+0x186c] ;  /* 0x00186c00013d7983 */ /* 0x000f280000300800 */
[----:B------:R-:W-:Y:S01]  /*65150*/  STL [R1+0x3f3c], R23 ;  /* 0x003f3c1701007387 */ /* 0x000fe20000100800 */
[----:B--2---:R-:W-:Y:S01]  /*65160*/  HMMA.16816.F32 R24, R28, R22, R24 ;  /* 0x000000161c18723c */ /* 0x004fe20000001818 */
[----:B------:R-:W-:-:S02]  /*65170*/  F2FP.F16.E5M2.UNPACK_B R20, R20.H1 ;  /* 0x00000014ff14723e */ /* 0x000fc400030004ff */
[----:B---3--:R-:W-:Y:S02]  /*65180*/  F2FP.F16.E5M2.UNPACK_B R21, R21.H1 ;  /* 0x00000015ff15723e */ /* 0x008fe400030004ff */
[----:B----4-:R-:W-:-:S14]  /*65190*/  F2FP.F16.E5M2.UNPACK_B R18, R18.H1 ;  /* 0x00000012ff12723e */ /* 0x010fdc00030004ff */
[----:B------:R-:W-:Y:S04]  /*651a0*/  STL.64 [R1+0x30], R24 ;  /* 0x0000301801007387 */ /* 0x000fe80000100a00 */
[----:B------:R0:W-:Y:S02]  /*651b0*/  STL.64 [R1+0x38], R26 ;  /* 0x0000381a01007387 */ /* 0x0001e40000100a00 */
[----:B0-----:R-:W-:Y:S01]  /*651c0*/  HMMA.16816.F32 R24, R28, R20, R52 ;  /* 0x000000141c18723c */ /* 0x001fe20000001834 */
[----:B------:R-:W-:Y:S02]  /*651d0*/  F2FP.F16.E5M2.UNPACK_B R19, R19.H1 ;  /* 0x00000013ff13723e */ /* 0x000fe400030004ff */
[----:B------:R-:W-:Y:S02]  /*651e0*/  F2FP.F16.E5M2.UNPACK_B R16, R16.H1 ;  /* 0x00000010ff10723e */ /* 0x000fe400030004ff */
[----:B------:R-:W-:-:S14]  /*651f0*/  F2FP.F16.E5M2.UNPACK_B R17, R17.H1 ;  /* 0x00000011ff11723e */ /* 0x000fdc00030004ff */
[----:B------:R-:W-:Y:S04]  /*65200*/  STL.64 [R1+0x50], R24 ;  /* 0x0000501801007387 */ /* 0x000fe80000100a00 */
[----:B------:R0:W-:Y:S02]  /*65210*/  STL.64 [R1+0x58], R26 ;  /* 0x0000581a01007387 */ /* 0x0001e40000100a00 */
[----:B0-----:R-:W-:Y:S01]  /*65220*/  HMMA.16816.F32 R24, R28, R18, R32 ;  /* 0x000000121c18723c */ /* 0x001fe20000001820 */
[----:B------:R-:W-:Y:S02]  /*65230*/  F2FP.F16.E5M2.UNPACK_B R14, R14.H1 ;  /* 0x0000000eff0e723e */ /* 0x000fe400030004ff */
[----:B------:R-:W-:-:S15]  /*65240*/  F2FP.F16.E5M2.UNPACK_B R15, R15.H1 ;  /* 0x0000000fff0f723e */ /* 0x000fde00030004ff */
[----:B------:R-:W-:Y:S01]  /*65250*/  NOP ;  /* 0x0000000000007918 */ /* 0x000fe20000000000 */
[----:B------:R-:W-:Y:S04]  /*65260*/  STL.64 [R1+0x70], R24 ;  /* 0x0000701801007387 */ /* 0x000fe80000100a00 */
[----:B------:R0:W-:Y:S04]  /*65270*/  STL.64 [R1+0x78], R26 ;  /* 0x0000781a01007387 */ /* 0x0001e80000100a00 */
[----:B------:R-:W-:Y:S04]  /*65280*/  STL.64 [R1+0x3f48], R18 ;  /* 0x003f481201007387 */ /* 0x000fe80000100a00 */
[----:B------:R1:W-:Y:S01]  /*65290*/  STL.64 [R1+0x3f40], R16 ;  /* 0x003f401001007387 */ /* 0x0003e20000100a00 */
[C---:B0-----:R-:W-:Y:S08]  /*652a0*/  HMMA.16816.F32 R24, R28.reuse, R16, R44 ;  /* 0x000000101c18723c */ /* 0x041ff0000000182c */
[----:B-1----:R-:W-:Y:S01]  /*652b0*/  HMMA.16816.F32 R16, R28, R14, R40 ;  /* 0x0000000e1c10723c */ /* 0x002fe20000001828 */
[----:B------:R-:W-:-:S02]  /*652c0*/  F2FP.F16.E5M2.UNPACK_B R12, R12.H1 ;  /* 0x0000000cff0c723e */ /* 0x000fc400030004ff */
[----:B------:R-:W-:-:S08]  /*652d0*/  F2FP.F16.E5M2.UNPACK_B R13, R13.H1 ;  /* 0x0000000dff0d723e */ /* 0x000fd000030004ff */
[----:B------:R-:W-:Y:S04]  /*652e0*/  STL.64 [R1+0x90], R24 ;  /* 0x0000901801007387 */ /* 0x000fe80000100a00 */
[----:B------:R-:W-:Y:S04]  /*652f0*/  STL.64 [R1+0x98], R26 ;  /* 0x0000981a01007387 */ /* 0x000fe80000100a00 */
[----:B------:R-:W-:Y:S04]  /*65300*/  STL.64 [R1+0xa0], R16 ;  /* 0x0000a01001007387 */ /* 0x000fe80000100a00 */
[----:B------:R0:W-:Y:S02]  /*65310*/  STL.64 [R1+0xa8], R18 ;  /* 0x0000a81201007387 */ /* 0x0001e40000100a00 */
[----:B0-----:R-:W-:Y:S01]  /*65320*/  HMMA.16816.F32 R16, R28, R12, R36 ;  /* 0x0000000c1c10723c */ /* 0x001fe20000001824 */
[----:B------:R-:W-:-:S02]  /*65330*/  F2FP.F16.E5M2.UNPACK_B R10, R10.H1 ;  /* 0x0000000aff0a723e */ /* 0x000fc400030004ff */
[----:B------:R-:W-:Y:S02]  /*65340*/  F2FP.F16.E5M2.UNPACK_B R11, R11.H1 ;  /* 0x0000000bff0b723e */ /* 0x000fe400030004ff */
[----:B------:R-:W-:-:S14]  /*65350*/  F2FP.F16.E5M2.UNPACK_B R8, R8.H1 ;  /* 0x00000008ff08723e */ /* 0x000fdc00030004ff */
[----:B------:R-:W-:Y:S04]  /*65360*/  STL.64 [R1+0xc0], R16 ;  /* 0x0000c01001007387 */ /* 0x000fe80000100a00 */
[----:B------:R0:W-:Y:S02]  /*65370*/  STL.64 [R1+0xc8], R18 ;  /* 0x0000c81201007387 */ /* 0x0001e40000100a00 */
[----:B0-----:R-:W-:Y:S01]  /*65380*/  HMMA.16816.F32 R16, R28, R10, R4 ;  /* 0x0000000a1c10723c */ /* 0x001fe20000001804 */
[----:B------:R-:W-:Y:S02]  /*65390*/  F2FP.F16.E5M2.UNPACK_B R9, R9.H1 ;  /* 0x00000009ff09723e */ /* 0x000fe400030004ff */
[----:B------:R-:W-:Y:S02]  /*653a0*/  F2FP.F16.E5M2.UNPACK_B R6, R3.H1 ;  /* 0x00000003ff06723e */ /* 0x000fe400030004ff */
[----:B------:R-:W-:-:S14]  /*653b0*/  F2FP.F16.E5M2.UNPACK_B R7, R0.H1 ;  /* 0x00000000ff07723e */ /* 0x000fdc00030004ff */
[----:B------:R-:W-:Y:S04]  /*653c0*/  STL.64 [R1+0x130], R16 ;  /* 0x0001301001007387 */ /* 0x000fe80000100a00 */
[----:B------:R0:W-:Y:S04]  /*653d0*/  STL.64 [R1+0x138], R18 ;  /* 0x0001381201007387 */ /* 0x0001e80000100a00 */
[----:B------:R-:W-:Y:S04]  /*653e0*/  STL.64 [R1+0x3ef0], R10 ;  /* 0x003ef00a01007387 */ /* 0x000fe80000100a00 */
[----:B------:R1:W-:Y:S01]  /*653f0*/  STL.64 [R1+0x3ee8], R8 ;  /* 0x003ee80801007387 */ /* 0x0003e20000100a00 */
[C---:B0-----:R-:W-:Y:S08]  /*65400*/  HMMA.16816.F32 R16, R28.reuse, R8, R48 ;  /* 0x000000081c10723c */ /* 0x041ff00000001830 */
[----:B-1----:R-:W-:Y:S11]  /*65410*/  HMMA.16816.F32 R8, R28, R6, R56 ;  /* 0x000000061c08723c */ /* 0x002ff60000001838 */
[----:B------:R0:W-:Y:S04]  /*65420*/  STL.64 [R1+0x1a0], R16 ;  /* 0x0001a01001007387 */ /* 0x0001e80000100a00 */
[----:B------:R1:W-:Y:S04]  /*65430*/  STL.64 [R1+0x1a8], R18 ;  /* 0x0001a81201007387 */ /* 0x0003e80000100a00 */
[----:B------:R-:W2:Y:S04]  /*65440*/  LDL.LU R48, [R1+0xfb0] ;  /* 0x000fb00001307983 */ /* 0x000ea80000300800 */
        /* <DEDUP_REMOVED lines=18> */
[----:B------:R-:W2:Y:S01]  /*65570*/  LDL.LU R3, [R1+0x187c] ;  /* 0x00187c0001037983 */ /* 0x000ea20000300800 */
[----:B------:R-:W-:-:S03]  /*65580*/  F2FP.F16.E5M2.UNPACK_B R5, R61.H1 ;  /* 0x0000003dff05723e */ /* 0x000fc600030004ff */
[----:B------:R-:W2:Y:S04]  /*65590*/  LDL.LU R23, [R1+0x35a8] ;  /* 0x0035a80001177983 */ /* 0x000ea80000300800 */
[----:B------:R-:W2:Y:S04]  /*655a0*/  LDL.LU R61, [R1+0x35a4] ;  /* 0x0035a400013d7983 */ /* 0x000ea80000300800 */
[----:B------:R-:W2:Y:S04]  /*655b0*/  LDL.LU R24, [R1+0x35b0] ;  /* 0x0035b00001187983 */ /* 0x000ea80000300800 */
[----:B------:R-:W2:Y:S01]  /*655c0*/  LDL.LU R27, [R1+0x35ac] ;  /* 0x0035ac00011b7983 */ /* 0x000ea20000300800 */
[----:B------:R-:W-:-:S03]  /*655d0*/  F2FP.F16.E5M2.UNPACK_B R4, R60.H1 ;  /* 0x0000003cff04723e */ /* 0x000fc600030004ff */
        /* <DEDUP_REMOVED lines=24> */
[----:B--2---:R-:W-:Y:S01]  /*65760*/  HMMA.16816.F32 R16, R28, R4, R16 ;  /* 0x000000041c10723c */ /* 0x004fe20000001810 */
[----:B------:R-:W-:-:S02]  /*65770*/  F2FP.F16.E5M2.UNPACK_B R2, R2.H1 ;  /* 0x00000002ff02723e */ /* 0x000fc400030004ff */
[----:B------:R-:W-:Y:S01]  /*65780*/  F2FP.F16.E5M2.UNPACK_B R3, R3.H1 ;  /* 0x00000003ff03723e */ /* 0x000fe200030004ff */
[----:B------:R-:W-:Y:S02]  /*65790*/  IMAD R61, R61, 0x100, R23 ;  /* 0x000001003d3d7824 */ /* 0x000fe400078e0217 */
[----:B------:R-:W-:-:S13]  /*657a0*/  IMAD R27, R27, 0x100, R24 ;  /* 0x000001001b1b7824 */ /* 0x000fda00078e0218 */
[----:B------:R-:W-:Y:S04]  /*657b0*/  STL.64 [R1+0x1d0], R16 ;  /* 0x0001d01001007387 */ /* 0x000fe80000100a00 */
[----:B------:R0:W-:Y:S01]  /*657c0*/  STL.64 [R1+0x1d8], R18 ;  /* 0x0001d81201007387 */ /* 0x0001e20000100a00 */
[----:B------:R-:W-:Y:S02]  /*657d0*/  IMAD R60, R60, 0x100, R25 ;  /* 0x000001003c3c7824 */ /* 0x000fe400078e0219 */
[----:B------:R-:W-:Y:S01]  /*657e0*/  IMAD R0, R0, 0x100, R26 ;  /* 0x0000010000007824 */ /* 0x000fe200078e021a */
[----:B0-----:R-:W2:Y:S04]  /*657f0*/  LDL.LU.64 R18, [R1+0x3f48] ;  /* 0x003f480001127983 */ /* 0x001ea80000300a00 */
[----:B------:R-:W2:Y:S04]  /*65800*/  LDL.LU.64 R16, [R1+0x3f40] ;  /* 0x003f400001107983 */ /* 0x000ea80000300a00 */
[----:B------:R-:W-:Y:S04]  /*65810*/  STL.64 [R1+0x3ed0], R6 ;  /* 0x003ed00601007387 */ /* 0x000fe80000100a00 */
[----:B------:R0:W-:Y:S01]  /*65820*/  STL.64 [R1+0x3ec8], R4 ;  /* 0x003ec80401007387 */ /* 0x0001e20000100a00 */
[----:B------:R-:W-:Y:S03]  /*65830*/  HMMA.16816.F32 R28, R28, R2, R36 ;  /* 0x000000021c1c723c */ /* 0x000fe60000001824 */
[----:B0-----:R-:W2:Y:S04]  /*65840*/  LDL.LU R4, [R1+0x1000] ;  /* 0x0010000001047983 */ /* 0x001ea80000300800 */
[----:B------:R-:W2:Y:S04]  /*65850*/  LDL.LU R5, [R1+0x1004] ;  /* 0x0010040001057983 */ /* 0x000ea80000300800 */
[----:B------:R-:W2:Y:S04]  /*65860*/  LDL.LU R6, [R1+0x1008] ;  /* 0x0010080001067983 */ /* 0x000ea80000300800 */
[----:B------:R-:W2:Y:S04]  /*65870*/  LDL.LU R7, [R1+0x100c] ;  /* 0x00100c0001077983 */ /* 0x000ea80000300800 */
[----:B------:R-:W2:Y:S04]  /*65880*/  LDL.LU R23, [R1+0x3f3c] ;  /* 0x003f3c0001177983 */ /* 0x000ea80000300800 */
[----:B------:R-:W2:Y:S04]  /*65890*/  LDL.LU R24, [R1+0x3f38] ;  /* 0x003f380001187983 */ /* 0x000ea80000300800 */
[----:B------:R-:W2:Y:S04]  /*658a0*/  LDL.LU R25, [R1+0x3f34] ;  /* 0x003f340001197983 */ /* 0x000ea80000300800 */
[----:B------:R-:W3:Y:S04]  /*658b0*/  LDL.LU R26, [R1+0x3f30] ;  /* 0x003f3000011a7983 */ /* 0x000ee80000300800 */
[----:B------:R-:W2:Y:S04]  /*658c0*/  LDL.LU.64 R38, [R1+0x3f28] ;  /* 0x003f280001267983 */ /* 0x000ea80000300a00 */
[----:B------:R-:W4:Y:S04]  /*658d0*/  LDL.LU.64 R36, [R1+0x3f20] ;  /* 0x003f200001247983 */ /* 0x000f280000300a00 */
[----:B------:R0:W-:Y:S04]  /*658e0*/  STL.64 [R1+0x1c0], R28 ;  /* 0x0001c01c01007387 */ /* 0x0001e80000100a00 */
[----:B------:R1:W-:Y:S01]  /*658f0*/  STL.64 [R1+0x1c8], R30 ;  /* 0x0001c81e01007387 */ /* 0x0003e20000100a00 */
[----:B0-----:R-:W-:-:S02]  /*65900*/  F2FP.F16.E5M2.UNPACK_B R28, R61 ;  /* 0x0000003dff1c723e */ /* 0x001fc400020004ff */
[----:B------:R-:W-:Y:S02]  /*65910*/  F2FP.F16.E5M2.UNPACK_B R29, R27 ;  /* 0x0000001bff1d723e */ /* 0x000fe400020004ff */
[----:B-1----:R-:W-:Y:S02]  /*65920*/  F2FP.F16.E5M2.UNPACK_B R30, R60 ;  /* 0x0000003cff1e723e */ /* 0x002fe400020004ff */
[----:B------:R-:W-:Y:S01]  /*65930*/  F2FP.F16.E5M2.UNPACK_B R31, R0 ;  /* 0x00000000ff1f723e */ /* 0x000fe200020004ff */
[----:B------:R-:W3:Y:S06]  /*65940*/  LDL.LU R27, [R1+0x3f18] ;  /* 0x003f1800011b7983 */ /* 0x000eec0000300800 */
[----:B----4-:R-:W-:-:S15]  /*65950*/  HMMA.16816.F32 R32, R28, R36, R32 ;  /* 0x000000241c20723c */ /* 0x010fde0000001820 */
[----:B------:R-:W-:-:S04]  /*65960*/  NOP ;  /* 0x0000000000007918 */ /* 0x000fc80000000000 */
[----:B------:R-:W-:Y:S04]  /*65970*/  STL.64 [R1+0x2e0], R32 ;  /* 0x0002e02001007387 */ /* 0x000fe80000100a00 */
[----:B------:R0:W-:Y:S04]  /*65980*/  STL.64 [R1+0x2e8], R34 ;  /* 0x0002e82201007387 */ /* 0x0001e80000100a00 */
[----:B0-----:R-:W4:Y:S04]  /*65990*/  LDL.LU.64 R34, [R1+0x3f10] ;  /* 0x003f100001227983 */ /* 0x001f280000300a00 */
        /* <DEDUP_REMOVED lines=8> */
[C---:B----4-:R-:W-:Y:S08]  /*65a20*/  HMMA.16816.F32 R4, R28.reuse, R32, R4 ;  /* 0x000000201c04723c */ /* 0x050ff00000001804 */
[----:B--2---:R-:W-:Y:S01]  /*65a30*/  HMMA.16816.F32 R36, R28, R34, R36 ;  /* 0x000000221c24723c */ /* 0x004fe20000001824 */
        /* <DEDUP_REMOVED lines=11> */
[----:B------:R-:W-:Y:S01]  /*65af0*/  STL.64 [R1+0x3ed8], R24 ;  /* 0x003ed81801007387 */ /* 0x000fe20000100a00 */
[C---:B0-----:R-:W-:Y:S04]  /*65b00*/  HMMA.16816.F32 R8, R28.reuse, R22, R44 ;  /* 0x000000161c08723c */ /* 0x041fe8000000182c */
[----:B------:R-:W-:Y:S04]  /*65b10*/  STL.64 [R1+0xe30], R4 ;  /* 0x000e300401007387 */ /* 0x000fe80000100a00 */
[----:B------:R0:W-:Y:S02]  /*65b20*/  STL.64 [R1+0xe38], R6 ;  /* 0x000e380601007387 */ /* 0x0001e40000100a00 */
[C---:B0-----:R-:W-:Y:S02]  /*65b30*/  HMMA.16816.F32 R4, R28.reuse, R20, R40 ;  /* 0x000000141c04723c */ /* 0x041fe40000001828 */
[----:B------:R-:W-:Y:S07]  /*65b40*/  STL.64 [R1+0x3f00], R22 ;  /* 0x003f001601007387 */ /* 0x000fee0000100a00 */
[----:B------:R-:W-:Y:S04]  /*65b50*/  STL.64 [R1+0x15f0], R8 ;  /* 0x0015f00801007387 */ /* 0x000fe80000100a00 */
[----:B------:R0:W-:Y:S04]  /*65b60*/  STL.64 [R1+0x15f8], R10 ;  /* 0x0015f80a01007387 */ /* 0x0001e80000100a00 */
[----:B------:R-:W-:Y:S01]  /*65b70*/  STL.64 [R1+0x3ef8], R20 ;  /* 0x003ef81401007387 */ /* 0x000fe20000100a00 */
[C---:B0-----:R-:W-:Y:S03]  /*65b80*/  HMMA.16816.F32 R8, R28.reuse, R18, R48 ;  /* 0x000000121c08723c */ /* 0x041fe60000001830 */
[----:B------:R-:W-:Y:S04]  /*65b90*/  STL.64 [R1+0x15e0], R4 ;  /* 0x0015e00401007387 */ /* 0x000fe80000100a00 */
[----:B------:R0:W-:Y:S02]  /*65ba0*/  STL.64 [R1+0x15e8], R6 ;  /* 0x0015e80601007387 */ /* 0x0001e40000100a00 */
[C---:B0-----:R-:W-:Y:S02]  /*65bb0*/  HMMA.16816.F32 R4, R28.reuse, R16, R56 ;  /* 0x000000101c04723c */ /* 0x041fe40000001838 */
[----:B------:R-:W2:Y:S08]  /*65bc0*/  LDL.LU R56, [R1+0xee0] ;  /* 0x000ee00001387983 */ /* 0x000eb00000300800 */
[----:B------:R0:W-:Y:S04]  /*65bd0*/  STL.64 [R1+0x15d0], R8 ;  /* 0x0015d00801007387 */ /* 0x0001e80000100a00 */
[----:B------:R1:W-:Y:S05]  /*65be0*/  STL.64 [R1+0x15d8], R10 ;  /* 0x0015d80a01007387 */ /* 0x0003ea0000100a00 */
        /* <DEDUP_REMOVED lines=68> */
[----:B0-----:R-:W4:Y:S04]  /*66030*/  LDL.LU R12, [R1+0x35d0] ;  /* 0x0035d000010c7983 */ /* 0x001f280000300800 */
        /* <DEDUP_REMOVED lines=25> */
[----:B------:R0:W-:Y:S01]  /*661d0*/  STL.64 [R1+0x3e58], R4 ;  /* 0x003e580401007387 */ /* 0x0001e20000100a00 */
[----:B----4-:R-:W-:-:S02]  /*661e0*/  IMAD R61, R61, 0x100, R11 ;  /* 0x000001003d3d7824 */ /* 0x010fc400078e020b */
[----:B------:R-:W-:Y:S01]  /*661f0*/  IMAD R0, R60, 0x100, R0 ;  /* 0x000001003c007824 */ /* 0x000fe200078e0200 */
[----:B------:R-:W-:Y:S02]  /*66200*/  HMMA.16816.F32 R8, R28, R2, R16 ;  /* 0x000000021c08723c */ /* 0x000fe40000001810 */
[----:B------:R-:W-:Y:S02]  /*66210*/  F2FP.F16.E5M2.UNPACK_B R28, R61 ;  /* 0x0000003dff1c723e */ /* 0x000fe400020004ff */
[----:B------:R-:W-:Y:S01]  /*66220*/  F2FP.F16.E5M2.UNPACK_B R31, R0 ;  /* 0x00000000ff1f723e */ /* 0x000fe200020004ff */
[----:B0-----:R-:W-:Y:S02]  /*66230*/  IMAD R5, R13, 0x100, R12 ;  /* 0x000001000d057824 */ /* 0x001fe400078e020c */
[----:B------:R-:W-:-:S03]  /*66240*/  IMAD R4, R15, 0x100, R14 ;  /* 0x000001000f047824 */ /* 0x000fc600078e020e */
[----:B------:R-:W-:Y:S02]  /*66250*/  F2FP.F16.E5M2.UNPACK_B R29, R5 ;  /* 0x00000005ff1d723e */ /* 0x000fe400020004ff */
[----:B------:R-:W-:-:S07]  /*66260*/  F2FP.F16.E5M2.UNPACK_B R30, R4 ;  /* 0x00000004ff1e723e */ /* 0x000fce00020004ff */
[----:B------:R-:W-:Y:S04]  /*66270*/  STL.64 [R1+0xf40], R8 ;  /* 0x000f400801007387 */ /* 0x000fe80000100a00 */
[----:B------:R0:W-:Y:S01]  /*66280*/  STL.64 [R1+0xf48], R10 ;  /* 0x000f480a01007387 */ /* 0x0001e20000100a00 */
[C---:B--2---:R-:W-:Y:S03]  /*66290*/  HMMA.16816.F32 R4, R28.reuse, R36, R52 ;  /* 0x000000241c04723c */ /* 0x044fe60000001834 */
[----:B------:R-:W-:Y:S04]  /*662a0*/  STL.64 [R1+0x3e80], R38 ;  /* 0x003e802601007387 */ /* 0x000fe80000100a00 */
[----:B------:R-:W-:Y:S01]  /*662b0*/  STL.64 [R1+0x3e78], R36 ;  /* 0x003e782401007387 */ /* 0x000fe20000100a00 */
[C---:B0-----:R-:W-:Y:S11]  /*662c0*/  HMMA.16816.F32 R8, R28.reuse, R34, R44 ;  /* 0x000000221c08723c */ /* 0x041ff6000000182c */
[----:B------:R-:W-:Y:S04]  /*662d0*/  STL.64 [R1+0xe20], R4 ;  /* 0x000e200401007387 */ /* 0x000fe80000100a00 */
[----:B------:R3:W-:Y:S02]  /*662e0*/  STL.64 [R1+0xe28], R6 ;  /* 0x000e280601007387 */ /* 0x0007e40000100a00 */
[C---:B---3--:R-:W-:Y:S02]  /*662f0*/  HMMA.16816.F32 R4, R28.reuse, R32, R40 ;  /* 0x000000201c04723c */ /* 0x048fe40000001828 */
[----:B------:R-:W-:Y:S04]  /*66300*/  STL.64 [R1+0x3ea0], R34 ;  /* 0x003ea02201007387 */ /* 0x000fe80000100a00 */
[----:B------:R-:W-:Y:S04]  /*66310*/  STL.64 [R1+0x1550], R8 ;  /* 0x0015500801007387 */ /* 0x000fe80000100a00 */
[----:B------:R0:W-:Y:S04]  /*66320*/  STL.64 [R1+0x1558], R10 ;  /* 0x0015580a01007387 */ /* 0x0001e80000100a00 */
[----:B------:R-:W-:Y:S01]  /*66330*/  STL.64 [R1+0x3e98], R32 ;  /* 0x003e982001007387 */ /* 0x000fe20000100a00 */
[C---:B0-----:R-:W-:Y:S04]  /*66340*/  HMMA.16816.F32 R8, R28.reuse, R26, R48 ;  /* 0x0000001a1c08723c */ /* 0x041fe80000001830 */
[----:B------:R-:W-:Y:S04]  /*66350*/  STL.64 [R1+0x1540], R4 ;  /* 0x0015400401007387 */ /* 0x000fe80000100a00 */
[----:B------:R0:W-:Y:S04]  /*66360*/  STL.64 [R1+0x1548], R6 ;  /* 0x0015480601007387 */ /* 0x0001e80000100a00 */
[----:B------:R-:W2:Y:S01]  /*66370*/  LDL.LU R52, [R1+0xe40] ;  /* 0x000e400001347983 */ /* 0x000ea20000300800 */
[C---:B0-----:R-:W-:Y:S06]  /*66380*/  HMMA.16816.F32 R4, R28.reuse, R24, R56 ;  /* 0x000000181c04723c */ /* 0x041fec0000001838 */
[----:B------:R0:W-:Y:S04]  /*66390*/  STL.64 [R1+0x1530], R8 ;  /* 0x0015300801007387 */ /* 0x0001e80000100a00 */
[----:B------:R1:W-:Y:S09]  /*663a0*/  STL.64 [R1+0x1538], R10 ;  /* 0x0015380a01007387 */ /* 0x0003f20000100a00 */
        /* <DEDUP_REMOVED lines=96> */
[----:B------:R-:W-:-:S02]  /*669b0*/  IMAD R61, R47, 0x100, R46 ;  /* 0x000001002f3d7824 */ /* 0x000fc400078e022e */
[----:B------:R-:W-:Y:S01]  /*669c0*/  IMAD R0, R60, 0x100, R0 ;  /* 0x000001003c007824 */ /* 0x000fe200078e0200 */
        /* <DEDUP_REMOVED lines=8> */
[C---:B0-----:R-:W-:Y:S08]  /*66a50*/  HMMA.16816.F32 R12, R28.reuse, R6, R24 ;  /* 0x000000061c0c723c */ /* 0x041ff00000001818 */
        /* <DEDUP_REMOVED lines=154> */
[----:B------:R-:W-:-:S15]  /*67400*/  STL [R1+0x3dc0], R7 ;  /* 0x003dc00701007387 */ /* 0x000fde0000100800 */
        /* <DEDUP_REMOVED lines=52> */
[----:B------:R-:W3:Y:S01]  /*67750*/  LDL.LU R57, [R1+0xc54] ;  /* 0x000c540001397983 */ /* 0x000ee20000300800 */
[----:B------:R-:W-:-:S03]  /*67760*/  IMAD R0, R0, 0x100, R59 ;  /* 0x0000010000007824 */ /* 0x000fc600078e023b */
[----:B------:R-:W3:Y:S04]  /*67770*/  LDL.LU R58, [R1+0xc58] ;  /* 0x000c5800013a7983 */ /* 0x000ee80000300800 */
[----:B------:R-:W3:Y:S01]  /*67780*/  LDL.LU R59, [R1+0xc5c] ;  /* 0x000c5c00013b7983 */ /* 0x000ee20000300800 */
[----:B--2---:R-:W-:Y:S03]  /*67790*/  HMMA.16816.F32 R28, R28, R2, R36 ;  /* 0x000000021c1c723c */ /* 0x004fe60000001824 */
[----:B------:R-:W2:Y:S04]  /*677a0*/  LDL.LU.64 R38, [R1+0x3dd0] ;  /* 0x003dd00001267983 */ /* 0x000ea80000300a00 */
[----:B------:R-:W3:Y:S04]  /*677b0*/  LDL.LU.64 R36, [R1+0x3dc8] ;  /* 0x003dc80001247983 */ /* 0x000ee80000300a00 */
[----:B------:R-:W-:Y:S04]  /*677c0*/  STL [R1+0x3d34], R2 ;  /* 0x003d340201007387 */ /* 0x000fe80000100800 */
[----:B------:R-:W-:Y:S04]  /*677d0*/  STL [R1+0x3d30], R3 ;  /* 0x003d300301007387 */ /* 0x000fe80000100800 */
[----:B------:R0:W-:Y:S04]  /*677e0*/  STL.64 [R1+0xd20], R28 ;  /* 0x000d201c01007387 */ /* 0x0001e80000100a00 */
[----:B------:R1:W-:Y:S01]  /*677f0*/  STL.64 [R1+0xd28], R30 ;  /* 0x000d281e01007387 */ /* 0x0003e20000100a00 */
[----:B0-----:R-:W-:-:S02]  /*67800*/  F2FP.F16.E5M2.UNPACK_B R28, R61 ;  /* 0x0000003dff1c723e */ /* 0x001fc400020004ff */
[----:B------:R-:W-:Y:S02]  /*67810*/  F2FP.F16.E5M2.UNPACK_B R29, R7 ;  /* 0x00000007ff1d723e */ /* 0x000fe400020004ff */
[----:B-1----:R-:W-:Y:S02]  /*67820*/  F2FP.F16.E5M2.UNPACK_B R30, R60 ;  /* 0x0000003cff1e723e */ /* 0x002fe400020004ff */
[----:B------:R-:W-:Y:S01]  /*67830*/  F2FP.F16.E5M2.UNPACK_B R31, R0 ;  /* 0x00000000ff1f723e */ /* 0x000fe200020004ff */
[----:B------:R-:W2:Y:S06]  /*67840*/  LDL.LU R7, [R1+0x3dc0] ;  /* 0x003dc00001077983 */ /* 0x000eac0000300800 */
        /* <DEDUP_REMOVED lines=34> */
[----:B------:R-:W-:Y:S04]  /*67a70*/  STL [R1+0x3d38], R26 ;  /* 0x003d381a01007387 */ /* 0x000fe80000100800 */
[----:B------:R-:W-:Y:S04]  /*67a80*/  STL [R1+0x3d18], R27 ;  /* 0x003d181b01007387 */ /* 0x000fe80000100800 */
[----:B------:R-:W-:Y:S04]  /*67a90*/  STL.64 [R1+0x1360], R20 ;  /* 0x0013601401007387 */ /* 0x000fe80000100a00 */
[----:B------:R0:W-:Y:S04]  /*67aa0*/  STL.64 [R1+0x1368], R22 ;  /* 0x0013681601007387 */ /* 0x0001e80000100a00 */
[----:B0-----:R-:W2:Y:S04]  /*67ab0*/  LDL.LU.64 R22, [R1+0x3d78] ;  /* 0x003d780001167983 */ /* 0x001ea80000300a00 */
[----:B------:R-:W4:Y:S04]  /*67ac0*/  LDL.LU.64 R20, [R1+0x3d70] ;  /* 0x003d700001147983 */ /* 0x000f280000300a00 */
[----:B------:R-:W-:Y:S01]  /*67ad0*/  STL [R1+0x3d3c], R25 ;  /* 0x003d3c1901007387 */ /* 0x000fe20000100800 */
[----:B--2---:R-:W-:-:S15]  /*67ae0*/  HMMA.16816.F32 R16, R28, R22, R16 ;  /* 0x000000161c10723c */ /* 0x004fde0000001810 */
[----:B------:R-:W-:-:S04]  /*67af0*/  NOP ;  /* 0x0000000000007918 */ /* 0x000fc80000000000 */
[----:B------:R-:W-:Y:S04]  /*67b00*/  STL.64 [R1+0x1350], R16 ;  /* 0x0013501001007387 */ /* 0x000fe80000100a00 */
[----:B------:R0:W-:Y:S04]  /*67b10*/  STL.64 [R1+0x1358], R18 ;  /* 0x0013581201007387 */ /* 0x0001e80000100a00 */
[----:B0-----:R-:W2:Y:S04]  /*67b20*/  LDL.LU.64 R18, [R1+0x3d68] ;  /* 0x003d680001127983 */ /* 0x001ea80000300a00 */
[----:B------:R-:W3:Y:S01]  /*67b30*/  LDL.LU.64 R16, [R1+0x3d60] ;  /* 0x003d600001107983 */ /* 0x000ee20000300a00 */
[----:B----4-:R-:W-:Y:S03]  /*67b40*/  HMMA.16816.F32 R32, R28, R20, R32 ;  /* 0x000000141c20723c */ /* 0x010fe60000001820 */
[----:B------:R-:W-:Y:S04]  /*67b50*/  STL.64 [R1+0x3d48], R22 ;  /* 0x003d481601007387 */ /* 0x000fe80000100a00 */
[----:B------:R-:W-:-:S12]  /*67b60*/  STL.64 [R1+0x3d40], R20 ;  /* 0x003d401401007387 */ /* 0x000fd80000100a00 */
[----:B------:R-:W-:Y:S04]  /*67b70*/  STL.64 [R1+0x1340], R32 ;  /* 0x0013402001007387 */ /* 0x000fe80000100a00 */
[----:B------:R2:W-:Y:S02]  /*67b80*/  STL.64 [R1+0x1348], R34 ;  /* 0x0013482201007387 */ /* 0x0005e40000100a00 */
[C---:B--2---:R-:W-:Y:S02]  /*67b90*/  HMMA.16816.F32 R32, R28.reuse, R18, R36 ;  /* 0x000000121c20723c */ /* 0x044fe40000001824 */
[----:B------:R-:W-:Y:S06]  /*67ba0*/  STL.64 [R1+0x3d58], R18 ;  /* 0x003d581201007387 */ /* 0x000fec0000100a00 */
[C---:B---3--:R-:W-:Y:S11]  /*67bb0*/  HMMA.16816.F32 R20, R28.reuse, R16, R52 ;  /* 0x000000101c14723c */ /* 0x048ff60000001834 */
[----:B------:R-:W-:Y:S04]  /*67bc0*/  STL.64 [R1+0x1330], R32 ;  /* 0x0013302001007387 */ /* 0x000fe80000100a00 */
[----:B------:R-:W-:Y:S04]  /*67bd0*/  STL.64 [R1+0x1338], R34 ;  /* 0x0013382201007387 */ /* 0x000fe80000100a00 */
[----:B------:R0:W-:Y:S02]  /*67be0*/  STL.64 [R1+0x3d50], R16 ;  /* 0x003d501001007387 */ /* 0x0001e40000100a00 */
[C---:B0-----:R-:W-:Y:S08]  /*67bf0*/  HMMA.16816.F32 R16, R28.reuse, R14, R44 ;  /* 0x0000000e1c10723c */ /* 0x041ff0000000182c */
[C---:B------:R-:W-:Y:S01]  /*67c00*/  HMMA.16816.F32 R32, R28.reuse, R12, R40 ;  /* 0x0000000c1c20723c */ /* 0x040fe20000001828 */
[----:B------:R-:W-:Y:S04]  /*67c10*/  STL.64 [R1+0x1320], R20 ;  /* 0x0013201401007387 */ /* 0x000fe80000100a00 */
[----:B------:R0:W-:Y:S03]  /*67c20*/  STL.64 [R1+0x1328], R22 ;  /* 0x0013281601007387 */ /* 0x0001e60000100a00 */
[C---:B0-----:R-:W-:Y:S03]  /*67c30*/  HMMA.16816.F32 R20, R28.reuse, R10, R48 ;  /* 0x0000000a1c14723c */ /* 0x041fe60000001830 */
[----:B------:R-:W-:Y:S04]  /*67c40*/  STL.64 [R1+0x1310], R16 ;  /* 0x0013101001007387 */ /* 0x000fe80000100a00 */
[----:B------:R0:W-:Y:S02]  /*67c50*/  STL.64 [R1+0x1318], R18 ;  /* 0x0013181201007387 */ /* 0x0001e40000100a00 */
[C---:B0-----:R-:W-:Y:S02]  /*67c60*/  HMMA.16816.F32 R16, R28.reuse, R8, R56 ;  /* 0x000000081c10723c */ /* 0x041fe40000001838 */
        /* <DEDUP_REMOVED lines=57> */
[----:B---3--:R-:W-:Y:S01]  /*68000*/  HMMA.16816.F32 R16, R28, R6, R16 ;  /* 0x000000061c10723c */ /* 0x008fe20000001810 */
[----:B----4-:R-:W-:-:S15]  /*68010*/  IMAD R61, R61, 0x100, R25 ;  /* 0x000001003d3d7824 */ /* 0x010fde00078e0219 */
[----:B------:R-:W-:-:S03]  /*68020*/  NOP ;  /* 0x0000000000007918 */ /* 0x000fc60000000000 */
[----:B------:R-:W-:Y:S04]  /*68030*/  STL.64 [R1+0x12d0], R16 ;  /* 0x0012d01001007387 */ /* 0x000fe80000100a00 */
[----:B------:R0:W-:Y:S04]  /*68040*/  STL.64 [R1+0x12d8], R18 ;  /* 0x0012d81201007387 */ /* 0x0001e80000100a00 */
[----:B0-----:R-:W2:Y:S04]  /*68050*/  LDL.LU.64 R18, [R1+0x3d58] ;  /* 0x003d580001127983 */ /* 0x001ea80000300a00 */
[----:B------:R-:W3:Y:S04]  /*68060*/  LDL.LU.64 R16, [R1+0x3d50] ;  /* 0x003d500001107983 */ /* 0x000ee80000300a00 */
[----:B------:R-:W-:Y:S04]  /*68070*/  STL.64 [R1+0x12c0], R20 ;  /* 0x0012c01401007387 */ /* 0x000fe80000100a00 */
[----:B------:R0:W-:Y:S01]  /*68080*/  STL.64 [R1+0x12c8], R22 ;  /* 0x0012c81601007387 */ /* 0x0001e20000100a00 */
[----:B------:R-:W-:-:S02]  /*68090*/  IMAD R27, R27, 0x100, R26 ;  /* 0x000001001b1b7824 */ /* 0x000fc400078e021a */
[----:B------:R-:W-:Y:S01]  /*680a0*/  IMAD R60, R60, 0x100, R2 ;  /* 0x000001003c3c7824 */ /* 0x000fe200078e0202 */
[----:B0-----:R-:W4:Y:S04]  /*680b0*/  LDL.LU.64 R22, [R1+0x3d48] ;  /* 0x003d480001167983 */ /* 0x001f280000300a00 */
[----:B------:R-:W2:Y:S04]  /*680c0*/  LDL.LU.64 R20, [R1+0x3d40] ;  /* 0x003d400001147983 */ /* 0x000ea80000300a00 */
[----:B------:R-:W-:Y:S04]  /*680d0*/  STL.64 [R1+0x3cd0], R6 ;  /* 0x003cd00601007387 */ /* 0x000fe80000100a00 */
[----:B------:R0:W-:Y:S01]  /*680e0*/  STL.64 [R1+0x3cc8], R4 ;  /* 0x003cc80401007387 */ /* 0x0001e20000100a00 */
[----:B------:R-:W-:-:S03]  /*680f0*/  IMAD R0, R0, 0x100, R3 ;  /* 0x0000010000007824 */ /* 0x000fc600078e0203 */
[----:B0-----:R-:W2:Y:S04]  /*68100*/  LDL.LU R4, [R1+0xbe0] ;  /* 0x000be00001047983 */ /* 0x001ea80000300800 */
[----:B------:R-:W2:Y:S04]  /*68110*/  LDL.LU R5, [R1+0xbe4] ;  /* 0x000be40001057983 */ /* 0x000ea80000300800 */
[----:B------:R-:W2:Y:S04]  /*68120*/  LDL.LU R6, [R1+0xbe8] ;  /* 0x000be80001067983 */ /* 0x000ea80000300800 */
[----:B------:R-:W2:Y:S04]  /*68130*/  LDL.LU R7, [R1+0xbec] ;  /* 0x000bec0001077983 */ /* 0x000ea80000300800 */
[----:B------:R-:W2:Y:S04]  /*68140*/  LDL.LU R25, [R1+0x3d3c] ;  /* 0x003d3c0001197983 */ /* 0x000ea80000300800 */
[----:B------:R-:W2:Y:S04]  /*68150*/  LDL.LU R26, [R1+0x3d38] ;  /* 0x003d3800011a7983 */ /* 0x000ea80000300800 */
[----:B------:R-:W2:Y:S04]  /*68160*/  LDL.LU R2, [R1+0x3d34] ;  /* 0x003d340001027983 */ /* 0x000ea80000300800 */
[----:B------:R-:W2:Y:S02]  /*68170*/  LDL.LU R3, [R1+0x3d30] ;  /* 0x003d300001037983 */ /* 0x000ea40000300800 */
        /* <DEDUP_REMOVED lines=8> */
[----:B------:R-:W-:Y:S01]  /*68200*/  F2FP.F16.E5M2.UNPACK_B R31, R0 ;  /* 0x00000000ff1f723e */ /* 0x000fe200020004ff */
[----:B------:R-:W3:Y:S06]  /*68210*/  LDL.LU R27, [R1+0x3d18] ;  /* 0x003d1800011b7983 */ /* 0x000eec0000300800 */
        /* <DEDUP_REMOVED lines=13> */
[C---:B--2---:R-:W-:Y:S08]  /*682f0*/  HMMA.16816.F32 R4, R28.reuse, R32, R4 ;  /* 0x000000201c04723c */ /* 0x044ff00000001804 */
[----:B----4-:R-:W-:Y:S01]  /*68300*/  HMMA.16816.F32 R36, R28, R34, R36 ;  /* 0x000000221c24723c */ /* 0x010fe20000001824 */
        /* <DEDUP_REMOVED lines=1398> */
[----:B------:R0:W-:Y:S04]  /*6da70*/  STL.64 [R1+0x3868], R14 ;  /* 0x0038680e01007387 */ /* 0x0001e80000100a00 */
[----:B0-----:R-:W2:Y:S04]  /*6da80*/  LDL.LU R14, [R1+0x3760] ;  /* 0x00376000010e7983 */ /* 0x001ea80000300800 */
[----:B------:R-:W2:Y:S04]  /*6da90*/  LDL.LU R15, [R1+0x375c] ;  /* 0x00375c00010f7983 */ /* 0x000ea80000300800 */
[----:B------:R0:W-:Y:S04]  /*6daa0*/  STL.64 [R1+0x3860], R12 ;  /* 0x0038600c01007387 */ /* 0x0001e80000100a00 */
[----:B0-----:R-:W2:Y:S04]  /*6dab0*/  LDL.LU R12, [R1+0x3758] ;  /* 0x00375800010c7983 */ /* 0x001ea80000300800 */
        /* <DEDUP_REMOVED lines=26> */
[----:B------:R0:W-:Y:S04]  /*6dc60*/  STL.64 [R1+0x3828], R6 ;  /* 0x0038280601007387 */ /* 0x0001e80000100a00 */
[----:B------:R1:W-:Y:S01]  /*6dc70*/  STL.64 [R1+0x3820], R4 ;  /* 0x0038200401007387 */ /* 0x0003e20000100a00 */
[----:B----4-:R-:W-:-:S02]  /*6dc80*/  IMAD R61, R61, 0x100, R9 ;  /* 0x000001003d3d7824 */ /* 0x010fc400078e0209 */
[----:B0-----:R-:W-:Y:S02]  /*6dc90*/  IMAD R6, R11, 0x100, R10 ;  /* 0x000001000b067824 */ /* 0x001fe400078e020a */
[----:B-1----:R-:W-:Y:S02]  /*6dca0*/  IMAD R5, R13, 0x100, R12 ;  /* 0x000001000d057824 */ /* 0x002fe400078e020c */
[----:B------:R-:W-:Y:S01]  /*6dcb0*/  IMAD R4, R15, 0x100, R14 ;  /* 0x000001000f047824 */ /* 0x000fe200078e020e */
[----:B------:R-:W-:Y:S01]  /*6dcc0*/  HMMA.16816.F32 R8, R28, R2, R16 ;  /* 0x000000021c08723c */ /* 0x000fe20000001810 */
[----:B------:R-:W-:Y:S02]  /*6dcd0*/  F2FP.F16.E5M2.UNPACK_B R28, R61 ;  /* 0x0000003dff1c723e */ /* 0x000fe400020004ff */
[----:B------:R-:W-:Y:S02]  /*6dce0*/  F2FP.F16.E5M2.UNPACK_B R29, R6 ;  /* 0x00000006ff1d723e */ /* 0x000fe400020004ff */
[----:B------:R-:W-:-:S02]  /*6dcf0*/  F2FP.F16.E5M2.UNPACK_B R30, R5 ;  /* 0x00000005ff1e723e */ /* 0x000fc400020004ff */
[----:B------:R-:W-:-:S12]  /*6dd00*/  F2FP.F16.E5M2.UNPACK_B R31, R4 ;  /* 0x00000004ff1f723e */ /* 0x000fd800020004ff */
        /* <DEDUP_REMOVED lines=18> */
[----:B------:R0:W-:Y:S04]  /*6de30*/  STL.64 [R1+0x1610], R8 ;  /* 0x0016100801007387 */ /* 0x0001e80000100a00 */
[----:B------:R1:W-:Y:S04]  /*6de40*/  STL.64 [R1+0x1618], R10 ;  /* 0x0016180a01007387 */ /* 0x0003e80000100a00 */
[----:B------:R-:W-:Y:S04]  /*6de50*/  STL.64 [R1+0x3870], R24 ;  /* 0x0038701801007387 */ /* 0x000fe80000100a00 */
        /* <DEDUP_REMOVED lines=116> */
[----:B0-----:R-:W3:Y:S04]  /*6e5a0*/  LDL.LU R8, [R1+0x1f0] ;  /* 0x0001f00001087983 */ /* 0x001ee80000300800 */
[----:B------:R-:W3:Y:S04]  /*6e5b0*/  LDL.LU R9, [R1+0x1f4] ;  /* 0x0001f40001097983 */ /* 0x000ee80000300800 */
[----:B------:R-:W3:Y:S04]  /*6e5c0*/  LDL.LU R10, [R1+0x1f8] ;  /* 0x0001f800010a7983 */ /* 0x000ee80000300800 */
[----:B------:R-:W3:Y:S01]  /*6e5d0*/  LDL.LU R11, [R1+0x1fc] ;  /* 0x0001fc00010b7983 */ /* 0x000ee20000300800 */
[----:B----4-:R-:W-:Y:S01]  /*6e5e0*/  IMAD R61, R61, 0x100, R17 ;  /* 0x000001003d3d7824 */ /* 0x010fe200078e0211 */
[C---:B--2---:R-:W-:Y:S08]  /*6e5f0*/  HMMA.16816.F32 R12, R28.reuse, R4, R12 ;  /* 0x000000041c0c723c */ /* 0x044ff0000000180c */
[----:B---3--:R-:W-:-:S15]  /*6e600*/  HMMA.16816.F32 R8, R28, R6, R8 ;  /* 0x000000061c08723c */ /* 0x008fde0000001808 */
[----:B------:R-:W-:-:S04]  /*6e610*/  NOP ;  /* 0x0000000000007918 */ /* 0x000fc80000000000 */
[----:B------:R0:W-:Y:S04]  /*6e620*/  STL.64 [R1+0x1720], R8 ;  /* 0x0017200801007387 */ /* 0x0001e80000100a00 */
[----:B------:R1:W-:Y:S04]  /*6e630*/  STL.64 [R1+0x1728], R10 ;  /* 0x0017280a01007387 */ /* 0x0003e80000100a00 */
[----:B------:R-:W-:Y:S04]  /*6e640*/  STL.64 [R1+0x1710], R12 ;  /* 0x0017100c01007387 */ /* 0x000fe80000100a00 */
[----:B------:R2:W-:Y:S01]  /*6e650*/  STL.64 [R1+0x1718], R14 ;  /* 0x0017180e01007387 */ /* 0x0005e20000100a00 */
[----:B0-----:R-:W-:-:S02]  /*6e660*/  IMAD R9, R21, 0x100, R20 ;  /* 0x0000010015097824 */ /* 0x001fc400078e0214 */
[----:B-1----:R-:W-:Y:S02]  /*6e670*/  IMAD R10, R19, 0x100, R18 ;  /* 0x00000100130a7824 */ /* 0x002fe400078e0212 */
[----:B------:R-:W-:Y:S01]  /*6e680*/  IMAD R8, R23, 0x100, R22 ;  /* 0x0000010017087824 */ /* 0x000fe200078e0216 */
[----:B--2---:R-:W-:Y:S01]  /*6e690*/  HMMA.16816.F32 R12, R28, R2, R52 ;  /* 0x000000021c0c723c */ /* 0x004fe20000001834 */
[----:B------:R-:W-:Y:S02]  /*6e6a0*/  F2FP.F16.E5M2.UNPACK_B R28, R61 ;  /* 0x0000003dff1c723e */ /* 0x000fe400020004ff */
[----:B------:R-:W-:Y:S02]  /*6e6b0*/  F2FP.F16.E5M2.UNPACK_B R30, R9 ;  /* 0x00000009ff1e723e */ /* 0x000fe400020004ff */
[----:B------:R-:W-:Y:S02]  /*6e6c0*/  F2FP.F16.E5M2.UNPACK_B R29, R10 ;  /* 0x0000000aff1d723e */ /* 0x000fe400020004ff */
[----:B------:R-:W-:-:S07]  /*6e6d0*/  F2FP.F16.E5M2.UNPACK_B R31, R8 ;  /* 0x00000008ff1f723e */ /* 0x000fce00020004ff */
[C---:B------:R-:W-:Y:S08]  /*6e6e0*/  HMMA.16816.F32 R8, R28.reuse, R36, R44 ;  /* 0x000000241c08723c */ /* 0x040ff0000000182c */
[C---:B------:R-:W-:Y:S01]  /*6e6f0*/  HMMA.16816.F32 R16, R28.reuse, R34, R40 ;  /* 0x000000221c10723c */ /* 0x040fe20000001828 */
[----:B------:R-:W-:Y:S04]  /*6e700*/  STL.64 [R1+0x1690], R12 ;  /* 0x0016900c01007387 */ /* 0x000fe80000100a00 */
[----:B------:R0:W-:Y:S06]  /*6e710*/  STL.64 [R1+0x1698], R14 ;  /* 0x0016980e01007387 */ /* 0x0001ec0000100a00 */
        /* <DEDUP_REMOVED lines=59> */
[----:B0-----:R-:W2:Y:S04]  /*6ead0*/  LDL.LU.64 R22, [R1+0x3818] ;  /* 0x0038180001167983 */ /* 0x001ea80000300a00 */
[----:B------:R-:W4:Y:S04]  /*6eae0*/  LDL.LU.64 R20, [R1+0x3810] ;  /* 0x0038100001147983 */ /* 0x000f280000300a00 */
[----:B------:R-:W3:Y:S04]  /*6eaf0*/  LDL.LU R24, [R1+0x18b4] ;  /* 0x0018b40001187983 */ /* 0x000ee80000300800 */
[----:B------:R-:W3:Y:S01]  /*6eb00*/  LDL.LU R25, [R1+0x18e8] ;  /* 0x0018e80001197983 */ /* 0x000ee20000300800 */
[C---:B--2---:R-:W-:Y:S08]  /*6eb10*/  HMMA.16816.F32 R8, R28.reuse, R22, R8 ;  /* 0x000000161c08723c */ /* 0x044ff00000001808 */
[C---:B----4-:R-:W-:Y:S11]  /*6eb20*/  HMMA.16816.F32 R16, R28.reuse, R20, R16 ;  /* 0x000000141c10723c */ /* 0x050ff60000001810 */
[----:B------:R-:W-:Y:S04]  /*6eb30*/  STL.64 [R1+0xe60], R8 ;  /* 0x000e600801007387 */ /* 0x000fe80000100a00 */
[----:B------:R0:W-:Y:S04]  /*6eb40*/  STL.64 [R1+0xe68], R10 ;  /* 0x000e680a01007387 */ /* 0x0001e80000100a00 */
[----:B0-----:R-:W2:Y:S04]  /*6eb50*/  LDL.LU.64 R10, [R1+0x3808] ;  /* 0x00380800010a7983 */ /* 0x001ea80000300a00 */
[----:B------:R-:W4:Y:S04]  /*6eb60*/  LDL.LU.64 R8, [R1+0x3800] ;  /* 0x0038000001087983 */ /* 0x000f280000300a00 */
        /* <DEDUP_REMOVED lines=14> */
[C---:B---3--:R-:W-:Y:S08]  /*6ec50*/  HMMA.16816.F32 R52, R28.reuse, R16, R52 ;  /* 0x000000101c34723c */ /* 0x048ff00000001834 */
[C---:B------:R-:W-:Y:S01]  /*6ec60*/  HMMA.16816.F32 R48, R28.reuse, R10, R48 ;  /* 0x0000000a1c30723c */ /* 0x040fe20000001830 */
[----:B------:R-:W3:Y:S04]  /*6ec70*/  LDL.LU R18, [R1+0x18b8] ;  /* 0x0018b80001127983 */ /* 0x000ee80000300800 */
[----:B------:R-:W3:Y:S06]  /*6ec80*/  LDL.LU R19, [R1+0x18c0] ;  /* 0x0018c00001137983 */ /* 0x000eec0000300800 */
[----:B------:R-:W-:Y:S04]  /*6ec90*/  STL.64 [R1+0xfb0], R52 ;  /* 0x000fb03401007387 */ /* 0x000fe80000100a00 */
[----:B------:R0:W-:Y:S04]  /*6eca0*/  STL.64 [R1+0xfb8], R54 ;  /* 0x000fb83601007387 */ /* 0x0001e80000100a00 */
[----:B0-----:R1:W5:Y:S04]  /*6ecb0*/  LDL.LU.64 R54, [R1+0x37d8] ;  /* 0x0037d80001367983 */ /* 0x0013680000300a00 */
[----:B------:R1:W5:Y:S04]  /*6ecc0*/  LDL.LU.64 R52, [R1+0x37d0] ;  /* 0x0037d00001347983 */ /* 0x0003680000300a00 */
[----:B------:R-:W3:Y:S01]  /*6ecd0*/  LDL.LU R17, [R1+0x1b20] ;  /* 0x001b200001117983 */ /* 0x000ee20000300800 */
[C---:B----4-:R-:W-:Y:S08]  /*6ece0*/  HMMA.16816.F32 R8, R28.reuse, R8, R56 ;  /* 0x000000081c08723c */ /* 0x050ff00000001838 */
[C---:B--2---:R-:W-:Y:S08]  /*6ecf0*/  HMMA.16816.F32 R44, R28.reuse, R14, R44 ;  /* 0x0000000e1c2c723c */ /* 0x044ff0000000182c */
[----:B------:R-:W-:Y:S11]  /*6ed00*/  HMMA.16816.F32 R12, R28, R12, R40 ;  /* 0x0000000c1c0c723c */ /* 0x000ff60000001828 */
[----:B------:R-:W-:Y:S04]  /*6ed10*/  STL.64 [R1+0xe10], R44 ;  /* 0x000e102c01007387 */ /* 0x000fe80000100a00 */
[----:B------:R0:W-:Y:S04]  /*6ed20*/  STL.64 [R1+0xe18], R46 ;  /* 0x000e182e01007387 */ /* 0x0001e80000100a00 */
[----:B0-----:R1:W5:Y:S04]  /*6ed30*/  LDL.LU.64 R46, [R1+0x37c8] ;  /* 0x0037c800012e7983 */ /* 0x0013680000300a00 */
[----:B------:R1:W5:Y:S04]  /*6ed40*/  LDL.LU.64 R44, [R1+0x37c0] ;  /* 0x0037c000012c7983 */ /* 0x0003680000300a00 */
[----:B------:R1:W5:Y:S04]  /*6ed50*/  LDL.LU.64 R42, [R1+0x37b8] ;  /* 0x0037b800012a7983 */ /* 0x0003680000300a00 */
[----:B------:R1:W5:Y:S04]  /*6ed60*/  LDL.LU.64 R40, [R1+0x37b0] ;  /* 0x0037b00001287983 */ /* 0x0003680000300a00 */
[----:B------:R0:W-:Y:S04]  /*6ed70*/  STL.64 [R1+0xe00], R12 ;  /* 0x000e000c01007387 */ /* 0x0001e80000100a00 */
[----:B------:R-:W-:Y:S01]  /*6ed80*/  STL.64 [R1+0xe08], R14 ;  /* 0x000e080e01007387 */ /* 0x000fe20000100a00 */
[----:B0-----:R-:W-:-:S03]  /*6ed90*/  IMAD.MOV.U32 R12, RZ, RZ, R0 ;  /* 0x000000ffff0c7224 */ /* 0x001fc600078e0000 */
[----:B------:R1:W5:Y:S04]  /*6eda0*/  LDL.LU R0, [R1+0x37a8] ;  /* 0x0037a80001007983 */ /* 0x0003680000300800 */
[----:B------:R-:W-:Y:S04]  /*6edb0*/  STL.64 [R1+0xdf0], R48 ;  /* 0x000df03001007387 */ /* 0x000fe80000100a00 */
[----:B------:R0:W-:Y:S04]  /*6edc0*/  STL.64 [R1+0xdf8], R50 ;  /* 0x000df83201007387 */ /* 0x0001e80000100a00 */
[----:B0-----:R-:W2:Y:S04]  /*6edd0*/  LDL.LU.64 R50, [R1+0x37a0] ;  /* 0x0037a00001327983 */ /* 0x001ea80000300a00 */
[----:B------:R-:W2:Y:S04]  /*6ede0*/  LDL.LU.64 R48, [R1+0x3798] ;  /* 0x0037980001307983 */ /* 0x000ea80000300a00 */
[----:B------:R-:W4:Y:S04]  /*6edf0*/  LDL.LU.64 R58, [R1+0x3790] ;  /* 0x00379000013a7983 */ /* 0x000f280000300a00 */
[----:B------:R-:W4:Y:S01]  /*6ee00*/  LDL.LU.64 R56, [R1+0x3788] ;  /* 0x0037880001387983 */ /* 0x000f220000300a00 */
[----:B------:R-:W-:-:S02]  /*6ee10*/  IMAD.MOV.U32 R13, RZ, RZ, R60 ;  /* 0x000000ffff0d7224 */ /* 0x000fc400078e003c */
[----:B------:R-:W-:Y:S02]  /*6ee20*/  IMAD.MOV.U32 R14, RZ, RZ, R39 ;  /* 0x000000ffff0e7224 */ /* 0x000fe400078e0027 */
[----:B------:R-:W-:Y:S01]  /*6ee30*/  IMAD.MOV.U32 R15, RZ, RZ, R38 ;  /* 0x000000ffff0f7224 */ /* 0x000fe200078e0026 */
[----:B------:R-:W-:Y:S04]  /*6ee40*/  STL.64 [R1+0xde0], R8 ;  /* 0x000de00801007387 */ /* 0x000fe80000100a00 */
[----:B------:R4:W-:Y:S01]  /*6ee50*/  STL.64 [R1+0xde8], R10 ;  /* 0x000de80a01007387 */ /* 0x0009e20000100a00 */
[----:B---3--:R-:W-:Y:S01]  /*6ee60*/  VIADD R17, R17, 0x1 ;  /* 0x0000000111117836 */ /* 0x008fe20000000000 */
[----:B------:R-:W-:Y:S02]  /*6ee70*/  IADD3 R18, P4, PT, R18, UR22, RZ ;  /* 0x0000001612127c10 */ /* 0x000fe4000ff9e0ff */
[----:B------:R-:W-:-:S02]  /*6ee80*/  IADD3 R19, P5, PT, R19, UR22, RZ ;  /* 0x0000001613137c10 */ /* 0x000fc4000ffbe0ff */
[----:B------:R-:W-:Y:S01]  /*6ee90*/  IADD3 R20, P6, PT, R20, UR22, RZ ;  /* 0x0000001614147c10 */ /* 0x000fe2000ffde0ff */
[----:B------:R-:W-:Y:S01]  /*6eea0*/  HMMA.16816.F32 R12, R28, R6, R12 ;  /* 0x000000061c0c723c */ /* 0x000fe2000000180c */
[----:B------:R-:W-:Y:S02]  /*6eeb0*/  IADD3 R21, P1, PT, R21, UR22, RZ ;  /* 0x0000001615157c10 */ /* 0x000fe4000ff3e0ff */
[----:B------:R-:W-:Y:S02]  /*6eec0*/  IADD3 R22, P2, PT, R22, UR22, RZ ;  /* 0x0000001616167c10 */ /* 0x000fe4000ff5e0ff */
[----:B------:R-:W-:Y:S02]  /*6eed0*/  IADD3 R23, P3, PT, R23, UR22, RZ ;  /* 0x0000001617177c10 */ /* 0x000fe4000ff7e0ff */
[----:B------:R-:W-:Y:S02]  /*6eee0*/  IADD3.X R24, PT, PT, R24, UR57, RZ, P4, !PT ;  /* 0x0000003918187c10 */ /* 0x000fe4000a7fe4ff */
[----:B------:R-:W-:-:S02]  /*6eef0*/  IADD3 R25, P4, PT, R25, UR22, RZ ;  /* 0x0000001619197c10 */ /* 0x000fc4000ff9e0ff */
[----:B------:R-:W-:Y:S02]  /*6ef00*/  IADD3.X R26, PT, PT, R26, UR57, RZ, P5, !PT ;  /* 0x000000391a1a7c10 */ /* 0x000fe4000affe4ff */
[----:B------:R-:W-:Y:S01]  /*6ef10*/  IADD3 R27, P5, PT, R27, UR22, RZ ;  /* 0x000000161b1b7c10 */ /* 0x000fe2000ffbe0ff */
[----:B------:R-:W0:Y:S05]  /*6ef20*/  LDC R60, c[0x0][0x3ac] ;  /* 0x0000eb00ff3c7b82 */ /* 0x000e2a0000000800 */
[----:B------:R-:W-:Y:S04]  /*6ef30*/  STL.64 [R1+0xdd0], R12 ;  /* 0x000dd00c01007387 */ /* 0x000fe80000100a00 */
[----:B------:R-:W-:Y:S01]  /*6ef40*/  STL.64 [R1+0xdd8], R14 ;  /* 0x000dd80e01007387 */ /* 0x000fe20000100a00 */
[----:B------:R-:W-:-:S02]  /*6ef50*/  IADD3.X R32, PT, PT, R32, UR57, RZ, P6, !PT ;  /* 0x0000003920207c10 */ /* 0x000fc4000b7fe4ff */
[----:B------:R-:W-:Y:S02]  /*6ef60*/  IADD3 R33, P6, PT, R33, UR22, RZ ;  /* 0x0000001621217c10 */ /* 0x000fe4000ffde0ff */
[----:B------:R-:W-:Y:S02]  /*6ef70*/  IADD3.X R34, PT, PT, R34, UR57, RZ, P1, !PT ;  /* 0x0000003922227c10 */ /* 0x000fe40008ffe4ff */
[----:B------:R-:W-:Y:S02]  /*6ef80*/  IADD3 R35, P1, PT, R35, UR22, RZ ;  /* 0x0000001623237c10 */ /* 0x000fe4000ff3e0ff */
[----:B------:R-:W-:Y:S02]  /*6ef90*/  IADD3.X R36, PT, PT, R36, UR57, RZ, P2, !PT ;  /* 0x0000003924247c10 */ /* 0x000fe400097fe4ff */
[----:B------:R-:W-:Y:S02]  /*6efa0*/  IADD3 R37, P2, PT, R37, UR22, RZ ;  /* 0x0000001625257c10 */ /* 0x000fe4000ff5e0ff */
[----:B------:R-:W-:-:S02]  /*6efb0*/  IADD3.X R61, PT, PT, R61, UR57, RZ, P3, !PT ;  /* 0x000000393d3d7c10 */ /* 0x000fc40009ffe4ff */
[----:B------:R-:W-:Y:S01]  /*6efc0*/  ISETP.NE.U32.AND P0, PT, R17, UR20, PT ;  /* 0x0000001411007c0c */ /* 0x000fe2000bf05070 */
[C---:B----4-:R-:W-:Y:S08]  /*6efd0*/  HMMA.16816.F32 R8, R28.reuse, R4, R56 ;  /* 0x000000041c08723c */ /* 0x050ff00000001838 */
[----:B--2---:R-:W-:Y:S11]  /*6efe0*/  HMMA.16816.F32 R4, R28, R2, R48 ;  /* 0x000000021c04723c */ /* 0x004ff60000001830 */
[----:B------:R-:W-:Y:S04]  /*6eff0*/  STL.64 [R1+0xcc0], R8 ;  /* 0x000cc00801007387 */ /* 0x000fe80000100a00 */
[----:B------:R-:W-:Y:S04]  /*6f000*/  STL.64 [R1+0xcc8], R10 ;  /* 0x000cc80a01007387 */ /* 0x000fe80000100a00 */
[----:B------:R-:W-:Y:S04]  /*6f010*/  STL [R1+0x1b20], R17 ;  /* 0x001b201101007387 */ /* 0x000fe80000100800 */
[----:B------:R-:W-:Y:S04]  /*6f020*/  STL.64 [R1+0x1750], R4 ;  /* 0x0017500401007387 */ /* 0x000fe80000100a00 */
[----:B------:R2:W-:Y:S04]  /*6f030*/  STL.64 [R1+0x1758], R6 ;  /* 0x0017580601007387 */ /* 0x0005e80000100a00 */
[----:B------:R3:W-:Y:S04]  /*6f040*/  STL [R1+0x18b8], R18 ;  /* 0x0018b81201007387 */ /* 0x0007e80000100800 */
        /* <DEDUP_REMOVED lines=13> */
[----:B------:R-:W4:Y:S04]  /*6f120*/  LDL.LU R58, [R1+0x2bcc] ;  /* 0x002bcc00013a7983 */ /* 0x000f280000300800 */
[----:B------:R0:W-:Y:S04]  /*6f130*/  STL [R1+0x18d4], R36 ;  /* 0x0018d42401007387 */ /* 0x0001e80000100800 */
[----:B------:R-:W4:Y:S04]  /*6f140*/  LDL.LU R59, [R1+0x18e4] ;  /* 0x0018e400013b7983 */ /* 0x000f280000300800 */
[----:B------:R0:W-:Y:S04]  /*6f150*/  STL [R1+0x2bd4], R37 ;  /* 0x002bd42501007387 */ /* 0x0001e80000100800 */
[----:B--2---:R-:W2:Y:S04]  /*6f160*/  LDL.LU R6, [R1+0x2bc4] ;  /* 0x002bc40001067983 */ /* 0x004ea80000300800 */
[----:B------:R0:W-:Y:S04]  /*6f170*/  STL [R1+0x18dc], R61 ;  /* 0x0018dc3d01007387 */ /* 0x0001e80000100800 */
        /* <DEDUP_REMOVED lines=28> */
[----:B------:R-:W-:-:S02]  /*6f340*/  IADD3 R58, P3, PT, R58, UR22, RZ ;  /* 0x000000163a3a7c10 */ /* 0x000fc4000ff7e0ff */
[----:B------:R-:W-:Y:S02]  /*6f350*/  IADD3.X R59, PT, PT, R59, UR57, RZ, P4, !PT ;  /* 0x000000393b3b7c10 */ /* 0x000fe4000a7fe4ff */
[----:B--2---:R-:W-:Y:S02]  /*6f360*/  IADD3 R6, P4, PT, R6, UR22, RZ ;  /* 0x0000001606067c10 */ /* 0x004fe4000ff9e0ff */
[----:B------:R-:W-:Y:S02]  /*6f370*/  IADD3.X R7, PT, PT, R7, UR57, RZ, P5, !PT ;  /* 0x0000003907077c10 */ /* 0x000fe4000affe4ff */
[----:B------:R-:W-:Y:S01]  /*6f380*/  IADD3 R8, P5, PT, R8, UR22, RZ ;  /* 0x0000001608087c10 */ /* 0x000fe2000ffbe0ff */
[----:B------:R0:W-:Y:S01]  /*6f390*/  STL [R1+0x2bcc], R58 ;  /* 0x002bcc3a01007387 */ /* 0x0001e20000100800 */
[----:B------:R-:W-:-:S03]  /*6f3a0*/  IADD3.X R9, PT, PT, R9, UR57, RZ, P6, !PT ;  /* 0x0000003909097c10 */ /* 0x000fc6000b7fe4ff */
[----:B------:R2:W-:Y:S01]  /*6f3b0*/  STL [R1+0x18e4], R59 ;  /* 0x0018e43b01007387 */ /* 0x0005e20000100800 */
[----:B------:R-:W-:-:S03]  /*6f3c0*/  IADD3 R10, P6, PT, R10, UR22, RZ ;  /* 0x000000160a0a7c10 */ /* 0x000fc6000ffde0ff */
        /* <DEDUP_REMOVED lines=15> */
[----:B---3--:R-:W-:-:S03]  /*6f4c0*/  IADD3 R18, P4, PT, R18, UR22, RZ ;  /* 0x0000001612127c10 */ /* 0x008fc6000ff9e0ff */
[----:B------:R3:W-:Y:S01]  /*6f4d0*/  STL [R1+0x2ba4], R14 ;  /* 0x002ba40e01007387 */ /* 0x0007e20000100800 */
[----:B----4-:R-:W-:-:S03]  /*6f4e0*/  IADD3.X R19, PT, PT, R19, UR57, RZ, P5, !PT ;  /* 0x0000003913137c10 */ /* 0x010fc6000affe4ff */
        /* <DEDUP_REMOVED lines=24> */
[----:B------:R0:W-:Y:S04]  /*6f670*/  STL [R1+0x2b98], R27 ;  /* 0x002b981b01007387 */ /* 0x0001e80000100800 */
[----:B------:R0:W-:Y:S01]  /*6f680*/  STL [R1+0x2b6c], R32 ;  /* 0x002b6c2001007387 */ /* 0x0001e20000100800 */
[----:B------:R-:W-:-:S03]  /*6f690*/  IADD3 R36, P5, PT, R36, UR22, RZ ;  /* 0x0000001624247c10 */ /* 0x000fc6000ffbe0ff */
[----:B------:R0:W-:Y:S01]  /*6f6a0*/  STL [R1+0x2b90], R33 ;  /* 0x002b902101007387 */ /* 0x0001e20000100800 */
[----:B------:R-:W-:-:S03]  /*6f6b0*/  IADD3.X R37, PT, PT, R37, UR57, RZ, P6, !PT ;  /* 0x0000003925257c10 */ /* 0x000fc6000b7fe4ff */
[----:B------:R1:W-:Y:S04]  /*6f6c0*/  STL [R1+0x2b64], R34 ;  /* 0x002b642201007387 */ /* 0x0003e80000100800 */
[----:B------:R1:W-:Y:S01]  /*6f6d0*/  STL [R1+0x2b88], R35 ;  /* 0x002b882301007387 */ /* 0x0003e20000100800 */
[----:B------:R-:W-:-:S03]  /*6f6e0*/  IADD3 R61, P6, PT, R61, UR22, RZ ;  /* 0x000000163d3d7c10 */ /* 0x000fc6000ffde0ff */
[----:B0-----:R-:W4:Y:S04]  /*6f6f0*/  LDL.LU R58, [R1+0x2b78] ;  /* 0x002b7800013a7983 */ /* 0x001f280000300800 */
[----:B------:R0:W-:Y:S04]  /*6f700*/  STL [R1+0x2b5c], R36 ;  /* 0x002b5c2401007387 */ /* 0x0001e80000100800 */
[----:B--2---:R-:W2:Y:S04]  /*6f710*/  LDL.LU R59, [R1+0x2b4c] ;  /* 0x002b4c00013b7983 */ /* 0x004ea80000300800 */
[----:B------:R0:W-:Y:S04]  /*6f720*/  STL [R1+0x2b80], R37 ;  /* 0x002b802501007387 */ /* 0x0001e80000100800 */
[----:B------:R-:W2:Y:S04]  /*6f730*/  LDL.LU R6, [R1+0x2b70] ;  /* 0x002b700001067983 */ /* 0x000ea80000300800 */
        /* <DEDUP_REMOVED lines=24> */
[----:B-1----:R-:W4:Y:S04]  /*6f8c0*/  LDL.LU R34, [R1+0x2b10] ;  /* 0x002b100001227983 */ /* 0x002f280000300800 */
[----:B------:R-:W4:Y:S04]  /*6f8d0*/  LDL.LU R35, [R1+0x2ae4] ;  /* 0x002ae40001237983 */ /* 0x000f280000300800 */
[----:B0-----:R-:W4:Y:S04]  /*6f8e0*/  LDL.LU R36, [R1+0x2b08] ;  /* 0x002b080001247983 */ /* 0x001f280000300800 */
[----:B------:R-:W4:Y:S04]  /*6f8f0*/  LDL.LU R37, [R1+0x2adc] ;  /* 0x002adc0001257983 */ /* 0x000f280000300800 */
[----:B------:R-:W4:Y:S01]  /*6f900*/  LDL.LU R61, [R1+0x2b00] ;  /* 0x002b0000013d7983 */ /* 0x000f220000300800 */
[----:B------:R-:W-:-:S02]  /*6f910*/  IADD3.X R58, PT, PT, R58, UR57, RZ, P1, !PT ;  /* 0x000000393a3a7c10 */ /* 0x000fc40008ffe4ff */
[----:B--2---:R-:W-:Y:S02]  /*6f920*/  IADD3 R59, P1, PT, R59, UR22, RZ ;  /* 0x000000163b3b7c10 */ /* 0x004fe4000ff3e0ff */
[----:B------:R-:W-:Y:S02]  /*6f930*/  IADD3.X R6, PT, PT, R6, UR57, RZ, P2, !PT ;  /* 0x0000003906067c10 */ /* 0x000fe400097fe4ff */
[----:B------:R-:W-:Y:S02]  /*6f940*/  IADD3 R7, P2, PT, R7, UR22, RZ ;  /* 0x0000001607077c10 */ /* 0x000fe4000ff5e0ff */
[----:B------:R-:W-:Y:S01]  /*6f950*/  IADD3.X R8, PT, PT, R8, UR57, RZ, P3, !PT ;  /* 0x0000003908087c10 */ /* 0x000fe20009ffe4ff */
        /* <DEDUP_REMOVED lines=11> */
[----:B---3--:R-:W-:-:S03]  /*6fa10*/  IADD3.X R14, PT, PT, R14, UR57, RZ, P6, !PT ;  /* 0x000000390e0e7c10 */ /* 0x008fc6000b7fe4ff */
[----:B------:R3:W-:Y:S01]  /*6fa20*/  STL [R1+0x2b60], R10 ;  /* 0x002b600a01007387 */ /* 0x0007e20000100800 */
[----:B----4-:R-:W-:-:S03]  /*6fa30*/  IADD3 R15, P6, PT, R15, UR22, RZ ;  /* 0x000000160f0f7c10 */ /* 0x010fc6000ffde0ff */
        /* <DEDUP_REMOVED lines=32> */
[----:B------:R0:W-:Y:S04]  /*6fc40*/  STL [R1+0x2af4], R27 ;  /* 0x002af41b01007387 */ /* 0x0001e80000100800 */
[----:B------:R0:W-:Y:S01]  /*6fc50*/  STL [R1+0x2b18], R32 ;  /* 0x002b182001007387 */ /* 0x0001e20000100800 */
[----:B------:R-:W-:-:S03]  /*6fc60*/  IADD3.X R36, PT, PT, R36, UR57, RZ, P3, !PT ;  /* 0x0000003924247c10 */ /* 0x000fc60009ffe4ff */
[----:B------:R0:W-:Y:S01]  /*6fc70*/  STL [R1+0x2aec], R33 ;  /* 0x002aec2101007387 */ /* 0x0001e20000100800 */
[----:B------:R-:W-:-:S03]  /*6fc80*/  IADD3 R37, P3, PT, R37, UR22, RZ ;  /* 0x0000001625257c10 */ /* 0x000fc6000ff7e0ff */
[----:B------:R1:W-:Y:S04]  /*6fc90*/  STL [R1+0x2b10], R34 ;  /* 0x002b102201007387 */ /* 0x0003e80000100800 */
[----:B------:R1:W-:Y:S01]  /*6fca0*/  STL [R1+0x2ae4], R35 ;  /* 0x002ae42301007387 */ /* 0x0003e20000100800 */
[----:B------:R-:W-:-:S03]  /*6fcb0*/  IADD3.X R61, PT, PT, R61, UR57, RZ, P4, !PT ;  /* 0x000000393d3d7c10 */ /* 0x000fc6000a7fe4ff */
[----:B0-----:R-:W4:Y:S04]  /*6fcc0*/  LDL.LU R58, [R1+0x2ad4] ;  /* 0x002ad400013a7983 */ /* 0x001f280000300800 */
[----:B------:R0:W-:Y:S04]  /*6fcd0*/  STL [R1+0x2b08], R36 ;  /* 0x002b082401007387 */ /* 0x0001e80000100800 */
[----:B-1----:R-:W4:Y:S04]  /*6fce0*/  LDL.LU R59, [R1+0x2af8] ;  /* 0x002af800013b7983 */ /* 0x002f280000300800 */
[----:B------:R1:W-:Y:S04]  /*6fcf0*/  STL [R1+0x2adc], R37 ;  /* 0x002adc2501007387 */ /* 0x0003e80000100800 */
[----:B--2---:R-:W2:Y:S04]  /*6fd00*/  LDL.LU R6, [R1+0x2acc] ;  /* 0x002acc0001067983 */ /* 0x004ea80000300800 */
[----:B------:R0:W-:Y:S04]  /*6fd10*/  STL [R1+0x2b00], R61 ;  /* 0x002b003d01007387 */ /* 0x0001e80000100800 */
        /* <DEDUP_REMOVED lines=26> */
[----:B-1----:R-:W4:Y:S04]  /*6fec0*/  LDL.LU R37, [R1+0x2a88] ;  /* 0x002a880001257983 */ /* 0x002f280000300800 */
        /* <DEDUP_REMOVED lines=62> */
[----:B-1----:R-:W4:Y:S04]  /*702b0*/  LDL.LU R59, [R1+0x2a54] ;  /* 0x002a5400013b7983 */ /* 0x002f280000300800 */
[----:B------:R1:W-:Y:S04]  /*702c0*/  STL [R1+0x2a88], R37 ;  /* 0x002a882501007387 */ /* 0x0003e80000100800 */
[----:B--2---:R-:W2:Y:S04]  /*702d0*/  LDL.LU R6, [R1+0x2a78] ;  /* 0x002a780001067983 */ /* 0x004ea80000300800 */
[----:B------:R0:W-:Y:S04]  /*702e0*/  STL [R1+0x2a5c], R61 ;  /* 0x002a5c3d01007387 */ /* 0x0001e80000100800 */
        /* <DEDUP_REMOVED lines=28> */
[----:B------:R-:W-:-:S02]  /*704b0*/  IADD3.X R58, PT, PT, R58, UR57, RZ, P2, !PT ;  /* 0x000000393a3a7c10 */ /* 0x000fc400097fe4ff */
[----:B------:R-:W-:Y:S02]  /*704c0*/  IADD3 R59, P2, PT, R59, UR22, RZ ;  /* 0x000000163b3b7c10 */ /* 0x000fe4000ff5e0ff */
[----:B--2---:R-:W-:Y:S02]  /*704d0*/  IADD3.X R6, PT, PT, R6, UR57, RZ, P3, !PT ;  /* 0x0000003906067c10 */ /* 0x004fe40009ffe4ff */
[----:B---3--:R-:W-:Y:S02]  /*704e0*/  IADD3 R7, P3, PT, R7, UR22, RZ ;  /* 0x0000001607077c10 */ /* 0x008fe4000ff7e0ff */
[----:B----4-:R-:W-:Y:S01]  /*704f0*/  IADD3.X R8, PT, PT, R8, UR57, RZ, P4, !PT ;  /* 0x0000003908087c10 */ /* 0x010fe2000a7fe4ff */
        /* <DEDUP_REMOVED lines=91> */
[----:B---3--:R-:W-:Y:S02]  /*70ab0*/  IADD3.X R7, PT, PT, R7, UR57, RZ, P1, !PT ;  /* 0x0000003907077c10 */ /* 0x008fe40008ffe4ff */
[----:B----4-:R-:W-:Y:S01]  /*70ac0*/  IADD3 R8, P1, PT, R8, UR22, RZ ;  /* 0x0000001608087c10 */ /* 0x010fe2000ff3e0ff */
        /* <DEDUP_REMOVED lines=2599> */
[----:B------:R-:W-:-:S05]  /*7ad40*/  IMAD.SHL.U32 R60, R60, 0x40, RZ ;  /* 0x000000403c3c7824 */ /* 0x000fca00078e00ff */
[----:B------:R-:W-:Y:S02]  /*7ad50*/  SHF.R.S32.HI R38, RZ, 0x1f, R60 ;  /* 0x0000001fff267819 */ /* 0x000fe4000001143c */
[----:B------:R-:W-:Y:S02]  /*7ad60*/  IADD3 R58, P1, PT, R58, UR22, RZ ;  /* 0x000000163a3a7c10 */ /* 0x000fe4000ff3e0ff */
        /* <DEDUP_REMOVED lines=15> */
[----:B------:R-:W-:-:S03]  /*7ae60*/  IADD3 R14, P6, PT, R60, R14, RZ ;  /* 0x0000000e3c0e7210 */ /* 0x000fc60007fde0ff */
        /* <DEDUP_REMOVED lines=21> */
[----:B------:R-:W-:-:S03]  /*7afc0*/  IMAD.X R25, R38, 0x1, R25, P6 ;  /* 0x0000000126197824 */ /* 0x000fc600030e0619 */
        /* <DEDUP_REMOVED lines=12> */
[----:B------:R0:W-:Y:S04]  /*7b090*/  STL [R1+0x33cc], R27 ;  /* 0x0033cc1b01007387 */ /* 0x0001e80000100800 */
[----:B------:R0:W-:Y:S01]  /*7b0a0*/  STL [R1+0x3040], R32 ;  /* 0x0030402001007387 */ /* 0x0001e20000100800 */
[----:B------:R-:W-:-:S03]  /*7b0b0*/  IADD3 R36, P3, PT, R60, R36, RZ ;  /* 0x000000243c247210 */ /* 0x000fc60007f7e0ff */
[----:B------:R0:W-:Y:S01]  /*7b0c0*/  STL [R1+0x1c24], R33 ;  /* 0x001c242101007387 */ /* 0x0001e20000100800 */
[----:B------:R-:W-:-:S03]  /*7b0d0*/  IMAD.X R37, R38, 0x1, R37, P4 ;  /* 0x0000000126257824 */ /* 0x000fc600020e0625 */
[----:B------:R1:W-:Y:S04]  /*7b0e0*/  STL [R1+0x303c], R34 ;  /* 0x00303c2201007387 */ /* 0x0003e80000100800 */
[----:B------:R1:W-:Y:S01]  /*7b0f0*/  STL [R1+0x2be8], R35 ;  /* 0x002be82301007387 */ /* 0x0003e20000100800 */
[----:B------:R-:W-:-:S03]  /*7b100*/  IADD3 R61, P4, PT, R60, R61, RZ ;  /* 0x0000003d3c3d7210 */ /* 0x000fc60007f9e0ff */
        /* <DEDUP_REMOVED lines=34> */
[----:B------:R-:W-:Y:S01]  /*7b330*/  IMAD.X R58, R38, 0x1, R58, P5 ;  /* 0x00000001263a7824 */ /* 0x000fe200028e063a */
[----:B------:R-:W-:Y:S01]  /*7b340*/  IADD3 R59, P5, PT, R60, R59, RZ ;  /* 0x0000003b3c3b7210 */ /* 0x000fe20007fbe0ff */
[----:B--2---:R-:W-:Y:S01]  /*7b350*/  IMAD.X R6, R38, 0x1, R6, P6 ;  /* 0x0000000126067824 */ /* 0x004fe200030e0606 */
[----:B---3--:R-:W-:Y:S01]  /*7b360*/  IADD3 R7, P6, PT, R60, R7, RZ ;  /* 0x000000073c077210 */ /* 0x008fe20007fde0ff */
[----:B----4-:R-:W-:Y:S01]  /*7b370*/  IMAD.X R8, R38, 0x1, R8, P1 ;  /* 0x0000000126087824 */ /* 0x010fe200008e0608 */
        /* <DEDUP_REMOVED lines=46> */
[----:B------:R0:W-:Y:S04]  /*7b660*/  STL [R1+0x2fd4], R27 ;  /* 0x002fd41b01007387 */ /* 0x0001e80000100800 */
[----:B------:R0:W-:Y:S01]  /*7b670*/  STL [R1+0x2ff8], R32 ;  /* 0x002ff82001007387 */ /* 0x0001e20000100800 */
[----:B------:R-:W-:-:S03]  /*7b680*/  IMAD.X R36, R38, 0x1, R36, P1 ;  /* 0x0000000126247824 */ /* 0x000fc600008e0624 */
[----:B------:R0:W-:Y:S01]  /*7b690*/  STL [R1+0x2fcc], R33 ;  /* 0x002fcc2101007387 */ /* 0x0001e20000100800 */
[----:B------:R-:W-:-:S03]  /*7b6a0*/  IADD3 R37, P1, PT, R60, R37, RZ ;  /* 0x000000253c257210 */ /* 0x000fc60007f3e0ff */
[----:B------:R1:W-:Y:S04]  /*7b6b0*/  STL [R1+0x2ff0], R34 ;  /* 0x002ff02201007387 */ /* 0x0003e80000100800 */
[----:B------:R1:W-:Y:S01]  /*7b6c0*/  STL [R1+0x2fc4], R35 ;  /* 0x002fc42301007387 */ /* 0x0003e20000100800 */
[----:B------:R-:W-:-:S03]  /*7b6d0*/  IMAD.X R61, R38, 0x1, R61, P2 ;  /* 0x00000001263d7824 */ /* 0x000fc600010e063d */
        /* <DEDUP_REMOVED lines=34> */
[----:B------:R-:W-:Y:S01]  /*7b900*/  IADD3 R58, P2, PT, R60, R58, RZ ;  /* 0x0000003a3c3a7210 */ /* 0x000fe20007f5e0ff */
[----:B------:R-:W-:Y:S01]  /*7b910*/  IMAD.X R59, R38, 0x1, R59, P3 ;  /* 0x00000001263b7824 */ /* 0x000fe200018e063b */
[----:B--2---:R-:W-:Y:S01]  /*7b920*/  IADD3 R6, P3, PT, R60, R6, RZ ;  /* 0x000000063c067210 */ /* 0x004fe20007f7e0ff */
[----:B---3--:R-:W-:Y:S01]  /*7b930*/  IMAD.X R7, R38, 0x1, R7, P4 ;  /* 0x0000000126077824 */ /* 0x008fe200020e0607 */
[----:B----4-:R-:W-:Y:S01]  /*7b940*/  IADD3 R8, P4, PT, R60, R8, RZ ;  /* 0x000000083c087210 */ /* 0x010fe20007f9e0ff */
        /* <DEDUP_REMOVED lines=1297> */
[----:B------:R-:W0:Y:S02]  /*80a60*/  S2R R39, SR_TID.X ;  /* 0x0000000000277919 */ /* 0x000e240000002100 */
[----:B0-----:R-:W-:-:S04]  /*80a70*/  LOP3.LUT R39, R39, 0x1f, RZ, 0xc0, !PT ;  /* 0x0000001f27277812 */ /* 0x001fc800078ec0ff */
[----:B------:R-:W-:Y:S02]  /*80a80*/  LOP3.LUT R39, R39, 0x10, RZ, 0x3c, !PT ;  /* 0x0000001027277812 */ /* 0x000fe400078e3cff */
        /* <DEDUP_REMOVED lines=40> */
[----:B------:R-:W-:Y:S01]  /*80d10*/  IADD3 R26, P2, PT, R60, R26, RZ ;  /* 0x0000001a3c1a7210 */ /* 0x000fe20007f5e0ff */
[----:B------:R-:W-:Y:S02]  /*80d20*/  IMAD.X R27, R38, 0x1, R27, P3 ;  /* 0x00000001261b7824 */ /* 0x000fe400018e061b */
[----:B------:R1:W-:Y:S01]  /*80d30*/  STL [R1+0x33c4], R22 ;  /* 0x0033c41601007387 */ /* 0x0003e20000100800 */
[----:B------:R-:W-:-:S03]  /*80d40*/  IADD3 R32, P3, PT, R60, R32, RZ ;  /* 0x000000203c207210 */ /* 0x000fc60007f7e0ff */
[----:B------:R1:W-:Y:S04]  /*80d50*/  STL [R1+0x3378], R23 ;  /* 0x0033781701007387 */ /* 0x0003e80000100800 */
[----:B------:R1:W-:Y:S01]  /*80d60*/  STL [R1+0x33d4], R24 ;  /* 0x0033d41801007387 */ /* 0x0003e20000100800 */
[----:B------:R-:W-:-:S03]  /*80d70*/  IMAD.X R33, R38, 0x1, R33, P4 ;  /* 0x0000000126217824 */ /* 0x000fc600020e0621 */
        /* <DEDUP_REMOVED lines=10> */
[----:B------:R1:W-:Y:S04]  /*80e20*/  STL [R1+0x3398], R34 ;  /* 0x0033982201007387 */ /* 0x0003e80000100800 */
[----:B------:R1:W-:Y:S04]  /*80e30*/  STL [R1+0x3394], R35 ;  /* 0x0033942301007387 */ /* 0x0003e80000100800 */
[----:B------:R1:W-:Y:S04]  /*80e40*/  STL [R1+0x33b4], R61 ;  /* 0x0033b43d01007387 */ /* 0x0003e80000100800 */
[----:B------:R1:W-:Y:S04]  /*80e50*/  STL [R1+0x33a8], R36 ;  /* 0x0033a82401007387 */ /* 0x0003e80000100800 */
[----:B------:R1:W-:Y:S01]  /*80e60*/  STL [R1+0x33a4], R37 ;  /* 0x0033a42501007387 */ /* 0x0003e20000100800 */
[----:B------:R-:W-:Y:S05]  /*80e70*/  @P0 BRA `(.L_x_1) ;  /* 0xfffffa0c00800947 */ /* 0x000fea000383ffff */
.L_x_0:
[----:B------:R-:W2:Y:S01]  /*80e80*/  LDL R3, [R1+0x1894] ;  /* 0x0018940001037983 */ /* 0x000ea20000100800 */
[----:B------:R-:W2:Y:S01]  /*80e90*/  LDCU UR42, c[0x0][0x3b4] ;  /* 0x00007680ff2a77ac */ /* 0x000ea20008000800 */
[----:B-1----:R-:W1:Y:S02]  /*80ea0*/  LDC R6, c[0x0][0x3b4] ;  /* 0x0000ed00ff067b82 */ /* 0x002e640000000800 */
[----:B------:R-:W3:Y:S01]  /*80eb0*/  LDL R2, [R1+0x1898] ;  /* 0x0018980001027983 */ /* 0x000ee20000100800 */
[----:B------:R-:W3:Y:S03]  /*80ec0*/  LDCU UR44, c[0x0][0x3b4] ;  /* 0x00007680ff2c77ac */ /* 0x000ee60008000800 */
[----:B-----5:R-:W-:Y:S01]  /*80ed0*/  STL.64 [R1+0x37d0], R18 ;  /* 0x0037d01201007387 */ /* 0x020fe20000100a00 */
[----:B------:R-:W4:Y:S01]  /*80ee0*/  LDCU.64 UR46, c[0x0][0x390] ;  /* 0x00007200ff2e77ac */ /* 0x000f220008000a00 */
[----:B------:R-:W0:Y:S02]  /*80ef0*/  LDC R8, c[0x0][0x3b4] ;  /* 0x0000ed00ff087b82 */ /* 0x000e240000000800 */
[----:B------:R0:W-:Y:S01]  /*80f00*/  STL.64 [R1+0x37c8], R22 ;  /* 0x0037c81601007387 */ /* 0x0001e20000100a00 */
[----:B------:R-:W0:Y:S03]  /*80f10*/  LDCU.64 UR36, c[0x0][0x390] ;  /* 0x00007200ff2477ac */ /* 0x000e260008000a00 */
[----:B------:R-:W-:Y:S01]  /*80f20*/  STL [R1+0x37c4], R16 ;  /* 0x0037c41001007387 */ /* 0x000fe20000100800 */
[----:B------:R-:W0:Y:S01]  /*80f30*/  LDCU.64 UR40, c[0x0][0x390] ;  /* 0x00007200ff2877ac */ /* 0x000e220008000a00 */
[----:B------:R-:W0:Y:S02]  /*80f40*/  LDC R10, c[0x0][0x3b4] ;  /* 0x0000ed00ff0a7b82 */ /* 0x000e240000000800 */
[----:B------:R-:W4:Y:S01]  /*80f50*/  LDL R24, [R1+0x1884] ;  /* 0x0018840001187983 */ /* 0x000f220000100800 */
[----:B------:R-:W0:Y:S01]  /*80f60*/  LDCU UR74, c[0x0][0x3b8] ;  /* 0x00007700ff4a77ac */ /* 0x000e220008000800 */
[----:B------:R-:W0:Y:S04]  /*80f70*/  LDCU UR5, c[0x0][0x3b8] ;  /* 0x00007700ff0577ac */ /* 0x000e280008000800 */
[----:B------:R-:W0:Y:S01]  /*80f80*/  LDC R12, c[0x0][0x3b4] ;  /* 0x0000ed00ff0c7b82 */ /* 0x000e220000000800 */
[----:B------:R-:W0:Y:S01]  /*80f90*/  LDCU UR6, c[0x0][0x3b8] ;  /* 0x00007700ff0677ac */ /* 0x000e220008000800 */
[----:B------:R-:W0:Y:S06]  /*80fa0*/  LDCU UR7, c[0x0][0x3b8] ;  /* 0x00007700ff0777ac */ /* 0x000e2c0008000800 */
[----:B------:R-:W0:Y:S01]  /*80fb0*/  LDC R15, c[0x0][0x3b4] ;  /* 0x0000ed00ff0f7b82 */ /* 0x000e220000000800 */
[----:B------:R-:W0:Y:S01]  /*80fc0*/  LDCU UR8, c[0x0][0x3b8] ;  /* 0x00007700ff0877ac */ /* 0x000e220008000800 */
[----:B------:R-:W0:Y:S06]  /*80fd0*/  LDCU UR9, c[0x0][0x3b8] ;  /* 0x00007700ff0977ac */ /* 0x000e2c0008000800 */
[----:B------:R-:W0:Y:S01]  /*80fe0*/  LDC R57, c[0x0][0x3b4] ;  /* 0x0000ed00ff397b82 */ /* 0x000e220000000800 */
        /* <DEDUP_REMOVED lines=54> */
[----:B------:R-:W-:Y:S01]  /*81350*/  UMOV UR4, 0x400 ;  /* 0x0000040000047882 */ /* 0x000fe20000000000 */
[----:B--2---:R-:W-:Y:S01]  /*81360*/  IMAD R3, R3, UR42, RZ ;  /* 0x0000002a03037c24 */ /* 0x004fe2000f8e02ff */
[----:B------:R-:W2:Y:S01]  /*81370*/  LDCU.64 UR42, c[0x0][0x390] ;  /* 0x00007200ff2a77ac */ /* 0x000ea20008000a00 */
[----:B---3--:R-:W-:-:S03]  /*81380*/  IMAD R4, R2, UR44, RZ ;  /* 0x0000002c02047c24 */ /* 0x008fc6000f8e02ff */
[C---:B0---4-:R-:W-:Y:S01]  /*81390*/  IADD3 R0, P0, PT, R3.reuse, UR46, RZ ;  /* 0x0000002e03007c10 */ /* 0x051fe2000ff1e0ff */
[----:B------:R-:W0:Y:S01]  /*813a0*/  LDCU.64 UR44, c[0x0][0x390] ;  /* 0x00007200ff2c77ac */ /* 0x000e220008000a00 */
[----:B-1----:R-:W-:Y:S02]  /*813b0*/  IMAD R6, R6, 0x40, R3 ;  /* 0x0000004006067824 */ /* 0x002fe400078e0203 */
[----:B------:R-:W-:Y:S01]  /*813c0*/  LEA.HI.X.SX32 R3, R3, UR47, 0x1, P0 ;  /* 0x0000002f03037c11 */ /* 0x000fe200080f0eff */
[----:B------:R-:W1:Y:S01]  /*813d0*/  LDCU.64 UR46, c[0x0][0x390] ;  /* 0x00007200ff2e77ac */ /* 0x000e620008000a00 */
[----:B------:R-:W-:Y:S01]  /*813e0*/  IADD3 R2, P1, PT, R4, UR36, RZ ;  /* 0x0000002404027c10 */ /* 0x000fe2000ff3e0ff */
[----:B------:R-:W-:Y:S01]  /*813f0*/  IMAD R8, R8, 0x20, R6 ;  /* 0x0000002008087824 */ /* 0x000fe200078e0206 */
[----:B------:R-:W-:Y:S01]  /*81400*/  IADD3 R5, P0, PT, R6, UR40, RZ ;  /* 0x0000002806057c10 */ /* 0x000fe2000ff1e0ff */
[----:B------:R-:W3:Y:S01]  /*81410*/  LDCU UR40, c[0x0][0x398] ;  /* 0x00007300ff2877ac */ /* 0x000ee20008000800 */
[----:B------:R-:W-:Y:S01]  /*81420*/  LEA.HI.X.SX32 R4, R4, UR37, 0x1, P1 ;  /* 0x0000002504047c11 */ /* 0x000fe200088f0eff */
[----:B------:R-:W4:Y:S01]  /*81430*/  LDCU.64 UR36, c[0x0][0x390] ;  /* 0x00007200ff2477ac */ /* 0x000f220008000a00 */
[----:B------:R-:W-:Y:S01]  /*81440*/  LEA.HI.X.SX32 R6, R6, UR41, 0x1, P0 ;  /* 0x0000002906067c11 */ /* 0x000fe200080f0eff */
[----:B------:R-:W-:Y:S01]  /*81450*/  IMAD R10, R10, 0x20, R8 ;  /* 0x000000200a0a7824 */ /* 0x000fe200078e0208 */
[----:B--2---:R-:W-:Y:S01]  /*81460*/  IADD3 R7, P0, PT, R8, UR42, RZ ;  /* 0x0000002a08077c10 */ /* 0x004fe2000ff1e0ff */
[----:B------:R-:W-:Y:S01]  /*81470*/  IMAD R14, R24, UR74, RZ ;  /* 0x0000004a180e7c24 */ /* 0x000fe2000f8e02ff */
[----:B------:R-:W-:Y:S01]  /*81480*/  F2FP.SATFINITE.E5M2.F32.PACK_AB_MERGE_C R23, R41, R40, RZ ;  /* 0x000000282917723e */ /* 0x000fe200048060ff */
[----:B------:R-:W-:Y:S01]  /*81490*/  IMAD R12, R12, 0x20, R10 ;  /* 0x000000200c0c7824 */ /* 0x000fe200078e020a */
[----:B------:R-:W-:-:S02]  /*814a0*/  LEA.HI.X.SX32 R8, R8, UR43, 0x1, P0 ;  /* 0x0000002b08087c11 */ /* 0x000fc400080f0eff */
[----:B------:R-:W-:Y:S01]  /*814b0*/  F2FP.SATFINITE.E5M2.F32.PACK_AB_MERGE_C R39, R55, R54, RZ ;  /* 0x000000363727723e */ /* 0x000fe200048060ff */
[----:B------:R-:W-:Y:S01]  /*814c0*/  IMAD R15, R15, 0x20, R12 ;  /* 0x000000200f0f7824 */ /* 0x000fe200078e020c */
[----:B0-----:R-:W-:Y:S01]  /*814d0*/  IADD3 R9, P0, PT, R10, UR44, RZ ;  /* 0x0000002c0a097c10 */ /* 0x001fe2000ff1e0ff */
[----:B------:R-:W-:Y:S01]  /*814e0*/  VIADD R24, R24, 0x55 ;  /* 0x0000005518187836 */ /* 0x000fe20000000000 */
[----:B------:R-:W-:Y:S01]  /*814f0*/  LOP3.LUT R17, R17, 0x7fffffff, RZ, 0xc0, !PT ;  /* 0x7fffffff11117812 */ /* 0x000fe200078ec0ff */
[----:B------:R-:W-:Y:S01]  /*81500*/  IMAD R57, R57, 0x20, R15 ;  /* 0x0000002039397824 */ /* 0x000fe200078e020f */
[----:B------:R-:W-:Y:S01]  /*81510*/  LEA.HI.X.SX32 R10, R10, UR45, 0x1, P0 ;  /* 0x0000002d0a0a7c11 */ /* 0x000fe200080f0eff */
[----:B------:R-:W0:Y:S01]  /*81520*/  LDCU UR41, c[0x0][0x398] ;  /* 0x00007300ff2977ac */ /* 0x000e220008000800 */
[----:B-1----:R-:W-:Y:S02]  /*81530*/  IADD3 R11, P0, PT, R12, UR46, RZ ;  /* 0x0000002e0c0b7c10 */ /* 0x002fe4000ff1e0ff */
[----:B------:R-:W-:Y:S01]  /*81540*/  LOP3.LUT R20, R20, 0xfffffffb, RZ, 0xc0, !PT ;  /* 0xfffffffb14147812 */ /* 0x000fe200078ec0ff */
[----:B------:R-:W1:Y:S01]  /*81550*/  LDCU UR42, c[0x0][0x398] ;  /* 0x00007300ff2a77ac */ /* 0x000e620008000800 */
[----:B------:R-:W-:-:S02]  /*81560*/  LEA.HI.X.SX32 R12, R12, UR47, 0x1, P0 ;  /* 0x0000002f0c0c7c11 */ /* 0x000fc400080f0eff */
[C---:B----4-:R-:W-:Y:S01]  /*81570*/  IADD3 R13, P0, PT, R15.reuse, UR36, RZ ;  /* 0x000000240f0d7c10 */ /* 0x050fe2000ff1e0ff */
[----:B------:R-:W2:Y:S04]  /*81580*/  LDCU UR43, c[0x0][0x398] ;  /* 0x00007300ff2b77ac */ /* 0x000ea80008000800 */
[----:B------:R4:W-:Y:S01]  /*81590*/  STL.64 [R1+0x38f0], R12 ;  /* 0x0038f00c01007387 */ /* 0x0009e20000100a00 */
[----:B------:R-:W0:Y:S03]  /*815a0*/  LDCU UR44, c[0x0][0x398] ;  /* 0x00007300ff2c77ac */ /* 0x000e260008000800 */
[----:B------:R1:W-:Y:S01]  /*815b0*/  STL [R1+0x120], R14 ;  /* 0x0001200e01007387 */ /* 0x0003e20000100800 */
[----:B------:R-:W0:Y:S01]  /*815c0*/  LDCU UR46, c[0x0][0x398] ;  /* 0x00007300ff2e77ac */ /* 0x000e220008000800 */
[----:B------:R-:W0:Y:S01]  /*815d0*/  LDCU UR45, c[0x0][0x398] ;  /* 0x00007300ff2d77ac */ /* 0x000e220008000800 */
[----:B----4-:R-:W-:Y:S01]  /*815e0*/  VIADD R12, R14, UR5 ;  /* 0x000000050e0c7c36 */ /* 0x010fe20008000000 */
[----:B------:R-:W4:Y:S01]  /*815f0*/  S2UR UR75, SR_CgaCtaId ;  /* 0x00000000004b79c3 */ /* 0x000f220000008800 */
[----:B-1----:R-:W-:Y:S01]  /*81600*/  LEA.HI.X.SX32 R14, R15, UR37, 0x1, P0 ;  /* 0x000000250f0e7c11 */ /* 0x002fe200080f0eff */
[----:B------:R-:W1:Y:S02]  /*81610*/  LDCU UR36, c[0x0][0x398] ;  /* 0x00007300ff2477ac */ /* 0x000e640008000800 */
[----:B------:R0:W-:Y:S01]  /*81620*/  STL [R1+0x11c], R12 ;  /* 0x00011c0c01007387 */ /* 0x0001e20000100800 */
[----:B------:R-:W1:Y:S01]  /*81630*/  LDCU UR5, c[0x0][0x398] ;  /* 0x00007300ff0577ac */ /* 0x000e620008000800 */
[----:B------:R-:W1:Y:S01]  /*81640*/  LDCU UR47, c[0x0][0x398] ;  /* 0x00007300ff2f77ac */ /* 0x000e620008000800 */
[----:B0-----:R-:W-:Y:S01]  /*81650*/  VIADD R12, R12, UR6 ;  /* 0x000000060c0c7c36 */ /* 0x001fe20008000000 */
[----:B------:R-:W0:Y:S04]  /*81660*/  LDCU UR74, c[0x0][0x398] ;  /* 0x00007300ff4a77ac */ /* 0x000e280008000800 */
[----:B------:R1:W-:Y:S01]  /*81670*/  STL [R1+0x118], R12 ;  /* 0x0001180c01007387 */ /* 0x0003e20000100800 */
[----:B------:R-:W0:Y:S01]  /*81680*/  LDCU UR6, c[0x0][0x398] ;  /* 0x00007300ff0677ac */ /* 0x000e220008000800 */
[----:B----4-:R-:W-:Y:S01]  /*81690*/  ULEA UR4, UR75, UR4, 0x18 ;  /* 0x000000044b047291 */ /* 0x010fe2000f8ec0ff */
[----:B------:R-:W4:Y:S01]  /*816a0*/  LDCU UR75, c[0x0][0x398] ;  /* 0x00007300ff4b77ac */ /* 0x000f220008000800 */
[----:B-1----:R-:W-:Y:S01]  /*816b0*/  VIADD R12, R12, UR7 ;  /* 0x000000070c0c7c36 */ /* 0x002fe20008000000 */
[----:B------:R-:W1:Y:S04]  /*816c0*/  LDCU UR7, c[0x0][0x398] ;  /* 0x00007300ff0777ac */ /* 0x000e680008000800 */
[----:B------:R0:W-:Y:S01]  /*816d0*/  STL [R1+0x114], R12 ;  /* 0x0001140c01007387 */ /* 0x0001e20000100800 */
[----:B------:R-:W1:Y:S01]  /*816e0*/  LDCU UR37, c[0x0][0x398] ;  /* 0x00007300ff2577ac */ /* 0x000e620008000800 */
[----:B0-----:R-:W-:Y:S01]  /*816f0*/  VIADD R12, R12, UR8 ;  /* 0x000000080c0c7c36 */ /* 0x001fe20008000000 */
[----:B------:R-:W0:Y:S04]  /*81700*/  LDCU UR8, c[0x0][0x398] ;  /* 0x00007300ff0877ac */ /* 0x000e280008000800 */
[----:B------:R1:W-:Y:S02]  /*81710*/  STL [R1+0x110], R12 ;  /* 0x0001100c01007387 */ /* 0x0003e40000100800 */
[----:B-1----:R-:W-:Y:S01]  /*81720*/  VIADD R12, R12, UR9 ;  /* 0x000000090c0c7c36 */ /* 0x002fe20008000000 */
[----:B------:R-:W1:Y:S04]  /*81730*/  LDCU UR9, c[0x0][0x398] ;  /* 0x00007300ff0977ac */ /* 0x000e680008000800 */
[----:B------:R0:W-:Y:S02]  /*81740*/  STL [R1+0x10c], R12 ;  /* 0x00010c0c01007387 */ /* 0x0001e40000100800 */
[----:B0-----:R-:W-:Y:S01]  /*81750*/  VIADD R12, R12, UR10 ;  /* 0x0000000a0c0c7c36 */ /* 0x001fe20008000000 */
[----:B------:R-:W0:Y:S04]  /*81760*/  LDCU UR10, c[0x0][0x398] ;  /* 0x00007300ff0a77ac */ /* 0x000e280008000800 */
[----:B------:R1:W-:Y:S02]  /*81770*/  STL [R1+0x108], R12 ;  /* 0x0001080c01007387 */ /* 0x0003e40000100800 */
[----:B-1----:R-:W-:Y:S01]  /*81780*/  VIADD R12, R12, UR11 ;  /* 0x0000000b0c0c7c36 */ /* 0x002fe20008000000 */
[----:B------:R-:W1:Y:S04]  /*81790*/  LDCU UR11, c[0x0][0x398] ;  /* 0x00007300ff0b77ac */ /* 0x000e680008000800 */
[----:B------:R0:W-:Y:S02]  /*817a0*/  STL [R1+0x104], R12 ;  /* 0x0001040c01007387 */ /* 0x0001e40000100800 */
[----:B0-----:R-:W-:-:S05]  /*817b0*/  VIADD R12, R12, UR12 ;  /* 0x0000000c0c0c7c36 */ /* 0x001fca0008000000 */
[----:B------:R0:W-:Y:S02]  /*817c0*/  STL [R1+0x100], R12 ;  /* 0x0001000c01007387 */ /* 0x0001e40000100800 */
[----:B0-----:R-:W-:Y:S01]  /*817d0*/  VIADD R12, R12, UR13 ;  /* 0x0000000d0c0c7c36 */ /* 0x001fe20008000000 */
[----:B------:R-:W0:Y:S04]  /*817e0*/  LDCU.64 UR12, c[0x0][0x390] ;  /* 0x00007200ff0c77ac */ /* 0x000e280008000a00 */
[----:B------:R1:W-:Y:S02]  /*817f0*/  STL [R1+0xfc], R12 ;  /* 0x0000fc0c01007387 */ /* 0x0003e40000100800 */
[----:B-1----:R-:W-:Y:S01]  /*81800*/  VIADD R12, R12, UR14 ;  /* 0x0000000e0c0c7c36 */ /* 0x002fe20008000000 */
[----:B------:R-:W1:Y:S04]  /*81810*/  LDCU UR14, c[0x0][0x398] ;  /* 0x00007300ff0e77ac */ /* 0x000e680008000800 */
[----:B------:R0:W-:Y:S02]  /*81820*/  STL [R1+0xf8], R12 ;  /* 0x0000f80c01007387 */ /* 0x0001e40000100800 */
[----:B0-----:R-:W-:Y:S01]  /*81830*/  VIADD R12, R12, UR15 ;  /* 0x0000000f0c0c7c36 */ /* 0x001fe20008000000 */
[----:B------:R-:W-:Y:S01]  /*81840*/  IADD3 R15, P0, PT, R57, UR12, RZ ;  /* 0x0000000c390f7c10 */ /* 0x000fe2000ff1e0ff */
[----:B------:R-:W0:Y:S03]  /*81850*/  LDCU UR15, c[0x0][0x3b8] ;  /* 0x00007700ff0f77ac */ /* 0x000e260008000800 */
[----:B------:R1:W-:Y:S01]  /*81860*/  STL [R1+0xf4], R12 ;  /* 0x0000f40c01007387 */ /* 0x0003e20000100800 */
[----:B------:R-:W0:Y:S01]  /*81870*/  LDCU UR12, c[0x0][0x398] ;  /* 0x00007300ff0c77ac */ /* 0x000e220008000800 */
[----:B-1----:R-:W-:-:S05]  /*81880*/  VIADD R12, R12, UR16 ;  /* 0x000000100c0c7c36 */ /* 0x002fca0008000000 */
[----:B------:R1:W-:Y:S02]  /*81890*/  STL [R1+0xf0], R12 ;  /* 0x0000f00c01007387 */ /* 0x0003e40000100800 */
[----:B-1----:R-:W-:Y:S01]  /*818a0*/  VIADD R12, R12, UR17 ;  /* 0x000000110c0c7c36 */ /* 0x002fe20008000000 */
[----:B------:R-:W-:Y:S01]  /*818b0*/  LEA.HI.X.SX32 R57, R57, UR13, 0x1, P0 ;  /* 0x0000000d39397c11 */ /* 0x000fe200080f0eff */
[----:B------:R-:W1:Y:S02]  /*818c0*/  LDCU.64 UR16, c[0x0][0x398] ;  /* 0x00007300ff1077ac */ /* 0x000e640008000a00 */
[----:B------:R-:W-:Y:S01]  /*818d0*/  VIADD R32, R12, UR18 ;  /* 0x000000120c207c36 */ /* 0x000fe20008000000 */
[----:B------:R0:W-:Y:S01]  /*818e0*/  STL [R1+0xec], R12 ;  /* 0x0000ec0c01007387 */ /* 0x0001e20000100800 */
[----:B------:R-:W2:Y:S02]  /*818f0*/  LDCU UR13, c[0x0][0x398] ;  /* 0x00007300ff0d77ac */ /* 0x000ea40008000800 */
[----:B------:R-:W-:Y:S01]  /*81900*/  VIADD R30, R32, UR19 ;  /* 0x00000013201e7c36 */ /* 0x000fe20008000000 */
[----:B------:R-:W2:Y:S01]  /*81910*/  LDL.LU R51, [R1] ;  /* 0x0000000001337983 */ /* 0x000ea20000300800 */
[----:B------:R-:W2:Y:S02]  /*81920*/  LDCU.64 UR18, c[0x0][0x398] ;  /* 0x00007300ff1277ac */ /* 0x000ea40008000a00 */
[----:B------:R-:W-:Y:S01]  /*81930*/  VIADD R22, R30, UR20 ;  /* 0x000000141e167c36 */ /* 0x000fe20008000000 */
[----:B------:R-:W2:Y:S01]  /*81940*/  LDL.LU R50, [R1+0x4] ;  /* 0x0000040001327983 */ /* 0x000ea20000300800 */
[----:B------:R-:W2:Y:S02]  /*81950*/  LDCU UR20, c[0x0][0x3b8] ;  /* 0x00007700ff1477ac */ /* 0x000ea40008000800 */
[----:B0-----:R-:W-:Y:S01]  /*81960*/  VIADD R12, R22, UR21 ;  /* 0x00000015160c7c36 */ /* 0x001fe20008000000 */
[----:B------:R-:W3:Y:S01]  /*81970*/  LDL.LU R35, [R1+0x8] ;  /* 0x0000080001237983 */ /* 0x000ee20000300800 */
[----:B------:R-:W0:Y:S02]  /*81980*/  LDCU UR21, c[0x0][0x3b8] ;  /* 0x00007700ff1577ac */ /* 0x000e240008000800 */
[----:B------:R-:W-:Y:S01]  /*81990*/  VIADD R12, R12, UR22 ;  /* 0x000000160c0c7c36 */ /* 0x000fe20008000000 */
[----:B------:R-:W3:Y:S01]  /*819a0*/  LDL.LU R34, [R1+0xc] ;  /* 0x00000c0001227983 */ /* 0x000ee20000300800 */
[----:B-1----:R-:W-:Y:S01]  /*819b0*/  ISETP.GE.AND P0, PT, R24, UR17, PT ;  /* 0x0000001118007c0c */ /* 0x002fe2000bf06270 */
[----:B------:R-:W1:Y:S01]  /*819c0*/  LDCU UR22, c[0x0][0x3b8] ;  /* 0x00007700ff1677ac */ /* 0x000e620008000800 */
[----:B------:R-:W-:Y:S01]  /*819d0*/  VIADD R13, R12, UR23 ;  /* 0x000000170c0d7c36 */ /* 0x000fe20008000000 */
[----:B------:R-:W0:Y:S03]  /*819e0*/  LDCU UR23, c[0x0][0x3b8] ;  /* 0x00007700ff1777ac */ /* 0x000e260008000800 */
        /* <DEDUP_REMOVED lines=19> */
[----:B------:R-:W0:Y:S03]  /*81b20*/  LDCU.64 UR32, c[0x0][0x398] ;  /* 0x00007300ff2077ac */ /* 0x000e260008000a00 */
[----:B------:R-:W-:-:S04]  /*81b30*/  VIADD R13, R25, UR34 ;  /* 0x00000022190d7c36 */ /* 0x000fc80008000000 */
[----:B------:R-:W-:Y:S01]  /*81b40*/  VIADD R13, R13, UR35 ;  /* 0x000000230d0d7c36 */ /* 0x000fe20008000000 */
[----:B------:R-:W0:Y:S03]  /*81b50*/  LDCU.64 UR34, c[0x0][0x398] ;  /* 0x00007300ff2277ac */ /* 0x000e260008000a00 */
        /* <DEDUP_REMOVED lines=19> */
[----:B------:R-:W-:Y:S01]  /*81c90*/  F2FP.SATFINITE.E5M2.F32.PACK_AB_MERGE_C R18, R43, R42, RZ ;  /* 0x0000002a2b12723e */ /* 0x000fe200048060ff */
[----:B------:R-:W0:Y:S02]  /*81ca0*/  LDCU UR57, c[0x0][0x398] ;  /* 0x00007300ff3977ac */ /* 0x000e240008000800 */
[----:B------:R-:W-:Y:S01]  /*81cb0*/  VIADD R60, R61, UR58 ;  /* 0x0000003a3d3c7c36 */ /* 0x000fe20008000000 */
[----:B------:R-:W0:Y:S04]  /*81cc0*/  LDCU UR58, c[0x0][0x398] ;  /* 0x00007300ff3a77ac */ /* 0x000e280008000800 */
[----:B------:R-:W-:Y:S04]  /*81cd0*/  STL.64 [R1+0x37f0], R60 ;  /* 0x0037f03c01007387 */ /* 0x000fe80000100a00 */
[----:B------:R0:W-:Y:S04]  /*81ce0*/  STL.64 [R1+0x38e0], R14 ;  /* 0x0038e00e01007387 */ /* 0x0001e80000100a00 */
[----:B------:R1:W-:Y:S04]  /*81cf0*/  STL.64 [R1+0x37d8], R40 ;  /* 0x0037d82801007387 */ /* 0x0003e80000100a00 */
[----:B------:R-:W-:Y:S01]  /*81d00*/  STL.64 [R1+0x37e0], R42 ;  /* 0x0037e02a01007387 */ /* 0x000fe20000100a00 */
[----:B0-----:R-:W-:-:S03]  /*81d10*/  F2FP.SATFINITE.E5M2.F32.PACK_AB_MERGE_C R14, R45, R44, RZ ;  /* 0x0000002c2d0e723e */ /* 0x001fc600048060ff */
[----:B------:R-:W-:Y:S01]  /*81d20*/  STL [R1+0x37f8], R43 ;  /* 0x0037f82b01007387 */ /* 0x000fe20000100800 */
[----:B------:R-:W-:Y:S01]  /*81d30*/  VIADD R59, R60, UR59 ;  /* 0x0000003b3c3b7c36 */ /* 0x000fe20008000000 */
[----:B------:R-:W-:Y:S01]  /*81d40*/  F2FP.SATFINITE.E5M2.F32.PACK_AB_MERGE_C R15, R47, R46, RZ ;  /* 0x0000002e2f0f723e */ /* 0x000fe200048060ff */
[----:B------:R-:W0:Y:S01]  /*81d50*/  LDCU UR59, c[0x0][0x398] ;  /* 0x00007300ff3b77ac */ /* 0x000e220008000800 */
[----:B------:R-:W4:Y:S04]  /*81d60*/  LDL.LU R28, [R1+0x10] ;  /* 0x00001000011c7983 */ /* 0x000f280000300800 */
[----:B------:R-:W4:Y:S04]  /*81d70*/  LDL.LU R27, [R1+0x14] ;  /* 0x00001400011b7983 */ /* 0x000f280000300800 */
[----:B------:R0:W-:Y:S04]  /*81d80*/  STL [R1+0x4a4], R14 ;  /* 0x0004a40e01007387 */ /* 0x0001e80000100800 */
[----:B-1----:R-:W4:Y:S01]  /*81d90*/  LDL.LU R41, [R1+0x18] ;  /* 0x0000180001297983 */ /* 0x002f220000300800 */
[----:B------:R-:W-:Y:S01]  /*81da0*/  VIADD R58, R59, UR60 ;  /* 0x0000003c3b3a7c36 */ /* 0x000fe20008000000 */
[----:B------:R-:W1:Y:S02]  /*81db0*/  LDCU UR60, c[0x0][0x398] ;  /* 0x00007300ff3c77ac */ /* 0x000e640008000800 */
[----:B------:R-:W4:Y:S04]  /*81dc0*/  LDL.LU R49, [R1+0x1c] ;  /* 0x00001c0001317983 */ /* 0x000f280000300800 */
[----:B------:R-:W4:Y:S04]  /*81dd0*/  LDL.LU R37, [R1+0x30] ;  /* 0x0000300001257983 */ /* 0x000f280000300800 */
[----:B------:R-:W4:Y:S04]  /*81de0*/  LDL.LU R33, [R1+0x34] ;  /* 0x0000340001217983 */ /* 0x000f280000300800 */
[----:B------:R-:W-:Y:S01]  /*81df0*/  STL.64 [R1+0x37e8], R44 ;  /* 0x0037e82c01007387 */ /* 0x000fe20000100a00 */
[----:B0-----:R-:W-:-:S03]  /*81e00*/  F2FP.SATFINITE.E5M2.F32.PACK_AB_MERGE_C R14, R53, R52, RZ ;  /* 0x00000034350e723e */ /* 0x001fc600048060ff */
[----:B------:R-:W-:Y:S04]  /*81e10*/  STL [R1+0x3810], R45 ;  /* 0x0038102d01007387 */ /* 0x000fe80000100800 */
[----:B------:R-:W-:Y:S04]  /*81e20*/  STL [R1+0x3820], R45 ;  /* 0x0038202d01007387 */ /* 0x000fe80000100800 */
[----:B------:R-:W-:Y:S04]  /*81e30*/  STL [R1+0x3830], R45 ;  /* 0x0038302d01007387 */ /* 0x000fe80000100800 */
[----:B------:R0:W-:Y:S04]  /*81e40*/  STL [R1+0x3840], R45 ;  /* 0x0038402d01007387 */ /* 0x0001e80000100800 */
[----:B------:R-:W-:Y:S04]  /*81e50*/  STL.64 [R1+0x3800], R58 ;  /* 0x0038003a01007387 */ /* 0x000fe80000100a00 */
[----:B0-----:R-:W4:Y:S04]  /*81e60*/  LDL.LU R45, [R1+0x38] ;  /* 0x00003800012d7983 */ /* 0x001f280000300800 */
[----:B------:R-:W-:Y:S04]  /*81e70*/  STL [R1+0x4e0], R15 ;  /* 0x0004e00f01007387 */ /* 0x000fe80000100800 */
[----:B------:R-:W4:Y:S04]  /*81e80*/  LDL.LU R42, [R1+0x3c] ;  /* 0x00003c00012a7983 */ /* 0x000f280000300800 */
[----:B------:R0:W-:Y:S04]  /*81e90*/  STL [R1+0x468], R14 ;  /* 0x0004680e01007387 */ /* 0x0001e80000100800 */
[----:B0-----:R-:W4:Y:S04]  /*81ea0*/  LDL.LU R14, [R1+0x50] ;  /* 0x00005000010e7983 */ /* 0x001f280000300800 */
[----:B------:R-:W4:Y:S04]  /*81eb0*/  LDL.LU R48, [R1+0x54] ;  /* 0x0000540001307983 */ /* 0x000f280000300800 */
[----:B------:R-:W4:Y:S04]  /*81ec0*/  LDL.LU R15, [R1+0x58] ;  /* 0x00005800010f7983 */ /* 0x000f280000300800 */
[----:B------:R-:W4:Y:S04]  /*81ed0*/  LDL.LU R36, [R1+0x5c] ;  /* 0x00005c0001247983 */ /* 0x000f280000300800 */
[----:B------:R-:W4:Y:S04]  /*81ee0*/  LDL.LU R44, [R1+0x70] ;  /* 0x00007000012c7983 */ /* 0x000f280000300800 */
[----:B------:R0:W-:Y:S04]  /*81ef0*/  STL [R1+0x46c], R39 ;  /* 0x00046c2701007387 */ /* 0x0001e80000100800 */
[----:B------:R-:W4:Y:S01]  /*81f00*/  LDL.LU R43, [R1+0x74] ;  /* 0x00007400012b7983 */ /* 0x000f220000300800 */
[----:B------:R-:W-:Y:S01]  /*81f10*/  VIADD R56, R58, UR61 ;  /* 0x0000003d3a387c36 */ /* 0x000fe20008000000 */
[----:B------:R-:W0:Y:S03]  /*81f20*/  LDCU UR61, c[0x0][0x398] ;  /* 0x00007300ff3d77ac */ /* 0x000e260008000800 */
[----:B------:R-:W-:Y:S01]  /*81f30*/  VIADD R52, R56, UR62 ;  /* 0x0000003e38347c36 */ /* 0x000fe20008000000 */
[----:B------:R-:W0:Y:S01]  /*81f40*/  LDCU UR62, c[0x0][0x398] ;  /* 0x00007300ff3e77ac */ /* 0x000e220008000800 */
[----:B--2---:R-:W-:-:S05]  /*81f50*/  F2FP.SATFINITE.E5M2.F32.PACK_AB_MERGE_C R38, R50, R51, RZ ;  /* 0x000000333226723e */ /* 0x004fca00048060ff */
[----:B------:R2:W-:Y:S01]  /*81f60*/  STL [R1+0x358], R38 ;  /* 0x0003582601007387 */ /* 0x0005e20000100800 */
[----:B---3--:R-:W-:-:S03]  /*81f70*/  F2FP.SATFINITE.E5M2.F32.PACK_AB_MERGE_C R34, R34, R35, RZ ;  /* 0x000000232222723e */ /* 0x008fc600048060ff */
[----:B------:R-:W3:Y:S04]  /*81f80*/  LDL.LU R61, [R1+0x78] ;  /* 0x00007800013d7983 */ /* 0x000ee80000300800 */
[----:B------:R-:W3:Y:S04]  /*81f90*/  LDL.LU R35, [R1+0x7c] ;  /* 0x00007c0001237983 */ /* 0x000ee80000300800 */
[----:B------:R1:W-:Y:S04]  /*81fa0*/  STL [R1+0x450], R34 ;  /* 0x0004502201007387 */ /* 0x0003e80000100800 */
[----:B------:R-:W3:Y:S04]  /*81fb0*/  LDL.LU R60, [R1+0x90] ;  /* 0x00009000013c7983 */ /* 0x000ee80000300800 */
[----:B0-----:R-:W3:Y:S01]  /*81fc0*/  LDL.LU R39, [R1+0x94] ;  /* 0x0000940001277983 */ /* 0x001ee20000300800 */
[----:B------:R-:W-:Y:S01]  /*81fd0*/  VIADD R51, R52, UR63 ;  /* 0x0000003f34337c36 */ /* 0x000fe20008000000 */
[----:B------:R-:W0:Y:S03]  /*81fe0*/  LDCU UR63, c[0x0][0x398] ;  /* 0x00007300ff3f77ac */ /* 0x000e260008000800 */
[----:B------:R-:W-:Y:S01]  /*81ff0*/  VIADD R50, R51, UR64 ;  /* 0x0000004033327c36 */ /* 0x000fe20008000000 */
[----:B------:R-:W0:Y:S01]  /*82000*/  LDCU UR64, c[0x0][0x398] ;  /* 0x00007300ff4077ac */ /* 0x000e220008000800 */
[----:B----4-:R-:W-:-:S05]  /*82010*/  F2FP.SATFINITE.E5M2.F32.PACK_AB_MERGE_C R27, R27, R28, RZ ;  /* 0x0000001c1b1b723e */ /* 0x010fca00048060ff */
[----:B------:R4:W-:Y:S04]  /*82020*/  STL [R1+0x330], R27 ;  /* 0x0003301b01007387 */ /* 0x0009e80000100800 */
[----:B--2---:R-:W2:Y:S01]  /*82030*/  LDL.LU R38, [R1+0x98] ;  /* 0x0000980001267983 */ /* 0x004ea20000300800 */
[----:B------:R-:W-:-:S03]  /*82040*/  F2FP.SATFINITE.E5M2.F32.PACK_AB_MERGE_C R41, R49, R41, RZ ;  /* 0x000000293129723e */ /* 0x000fc600048060ff */
[----:B-1----:R-:W2:Y:S04]  /*82050*/  LDL.LU R34, [R1+0x9c] ;  /* 0x00009c0001227983 */ /* 0x002ea80000300800 */
[----:B------:R-:W3:Y:S01]  /*82060*/  LDL.LU R28, [R1+0xa0] ;  /* 0x0000a000011c7983 */ /* 0x000ee20000300800 */
[----:B------:R-:W-:-:S03]  /*82070*/  F2FP.SATFINITE.E5M2.F32.PACK_AB_MERGE_C R33, R33, R37, RZ ;  /* 0x000000252121723e */ /* 0x000fc600048060ff */
[----:B----4-:R-:W3:Y:S04]  /*82080*/  LDL.LU R27, [R1+0xa4] ;  /* 0x0000a400011b7983 */ /* 0x010ee80000300800 */
[----:B------:R-:W4:Y:S04]  /*82090*/  LDL.LU R40, [R1+0xa8] ;  /* 0x0000a80001287983 */ /* 0x000f280000300800 */
[----:B------:R1:W-:Y:S04]  /*820a0*/  STL [R1+0x33c], R41 ;  /* 0x00033c2901007387 */ /* 0x0003e80000100800 */
[----:B-1----:R-:W4:Y:S04]  /*820b0*/  LDL.LU R41, [R1+0xac] ;  /* 0x0000ac0001297983 */ /* 0x002f280000300800 */
[----:B------:R1:W-:Y:S04]  /*820c0*/  STL [R1+0x304], R33 ;  /* 0x0003042101007387 */ /* 0x0003e80000100800 */
[----:B------:R-:W4:Y:S04]  /*820d0*/  LDL.LU R37, [R1+0xc0] ;  /* 0x0000c00001257983 */ /* 0x000f280000300800 */
[----:B-1----:R-:W4:Y:S01]  /*820e0*/  LDL.LU R33, [R1+0xc4] ;  /* 0x0000c40001217983 */ /* 0x002f220000300800 */
[----:B------:R-:W-:-:S03]  /*820f0*/  F2FP.SATFINITE.E5M2.F32.PACK_AB_MERGE_C R42, R42, R45, RZ ;  /* 0x0000002d2a2a723e */ /* 0x000fc600048060ff */
[----:B------:R-:W-:Y:S04]  /*82100*/  STL.64 [R1+0x3808], R50 ;  /* 0x0038083201007387 */ /* 0x000fe80000100a00 */
[----:B------:R1:W-:Y:S01]  /*82110*/  STL [R1+0x314], R42 ;  /* 0x0003142a01007387 */ /* 0x0003e20000100800 */
[----:B------:R-:W-:-:S05]  /*82120*/  F2FP.SATFINITE.E5M2.F32.PACK_AB_MERGE_C R14, R48, R14, RZ ;  /* 0x0000000e300e723e */ /* 0x000fca00048060ff */
[----:B------:R0:W-:Y:S01]  /*82130*/  STL [R1+0x2dc], R14 ;  /* 0x0002dc0e01007387 */ /* 0x0001e20000100800 */
[----:B------:R-:W-:-:S03]  /*82140*/  F2FP.SATFINITE.E5M2.F32.PACK_AB_MERGE_C R15, R36, R15, RZ ;  /* 0x0000000f240f723e */ /* 0x000fc600048060ff */
[----:B-1----:R-:W4:Y:S04]  /*82150*/  LDL.LU R42, [R1+0xc8] ;  /* 0x0000c800012a7983 */ /* 0x002f280000300800 */
[----:B0-----:R-:W4:Y:S04]  /*82160*/  LDL.LU R14, [R1+0xcc] ;  /* 0x0000cc00010e7983 */ /* 0x001f280000300800 */
[----:B------:R0:W-:Y:S04]  /*82170*/  STL [R1+0x2f0], R15 ;  /* 0x0002f00f01007387 */ /* 0x0001e80000100800 */
[----:B0-----:R-:W4:Y:S04]  /*82180*/  LDL.LU R15, [R1+0x130] ;  /* 0x00013000010f7983 */ /* 0x001f280000300800 */
[----:B------:R-:W4:Y:S01]  /*82190*/  LDL.LU R36, [R1+0x134] ;  /* 0x0001340001247983 */ /* 0x000f220000300800 */
[----:B------:R-:W-:Y:S01]  /*821a0*/  VIADD R49, R50, UR65 ;  /* 0x0000004132317c36 */ /* 0x000fe20008000000 */
[----:B------:R-:W-:-:S02]  /*821b0*/  F2FP.SATFINITE.E5M2.F32.PACK_AB_MERGE_C R43, R43, R44, RZ ;  /* 0x0000002c2b2b723e */ /* 0x000fc400048060ff */
[----:B--2---:R-:W-:Y:S01]  /*821c0*/  F2FP.SATFINITE.E5M2.F32.PACK_AB_MERGE_C R34, R34, R38, RZ ;  /* 0x000000262222723e */ /* 0x004fe200048060ff */
[----:B------:R-:W-:Y:S01]  /*821d0*/  VIADD R48, R49, UR66 ;  /* 0x0000004231307c36 */ /* 0x000fe20008000000 */
[----:B------:R-:W0:Y:S04]  /*821e0*/  LDCU UR66, c[0x0][0x398] ;  /* 0x00007300ff4277ac */ /* 0x000e280008000800 */
[----:B------:R-:W-:Y:S01]  /*821f0*/  STL.64 [R1+0x3818], R48 ;  /* 0x0038183001007387 */ /* 0x000fe20000100a00 */
[----:B---3--:R-:W-:Y:S02]  /*82200*/  F2FP.SATFINITE.E5M2.F32.PACK_AB_MERGE_C R27, R27, R28, RZ ;  /* 0x0000001c1b1b723e */ /* 0x008fe400048060ff */
[----:B----4-:R-:W-:Y:S01]  /*82210*/  F2FP.SATFINITE.E5M2.F32.PACK_AB_MERGE_C R40, R41, R40, RZ ;  /* 0x000000282928723e */ /* 0x010fe200048060ff */
[----:B------:R1:W-:Y:S01]  /*82220*/  STL [R1+0x29c], R43 ;  /* 0x00029c2b01007387 */ /* 0x0003e20000100800 */
[----:B------:R-:W-:Y:S01]  /*82230*/  VIADD R47, R48, UR67 ;  /* 0x00000043302f7c36 */ /* 0x000fe20008000000 */
[----:B------:R-:W2:Y:S01]  /*82240*/  LDCU UR67, c[0x0][0x398] ;  /* 0x00007300ff4377ac */ /* 0x000ea20008000800 */
[----:B------:R-:W-:Y:S01]  /*82250*/  F2FP.SATFINITE.E5M2.F32.PACK_AB_MERGE_C R33, R33, R37, RZ ;  /* 0x000000252121723e */ /* 0x000fe200048060ff */
[----:B------:R-:W-:Y:S01]  /*82260*/  VIADD R50, R26, UR28 ;  /* 0x0000001c1a327c36 */ /* 0x000fe20008000000 */
[----:B-1----:R-:W-:Y:S01]  /*82270*/  F2FP.SATFINITE.E5M2.F32.PACK_AB_MERGE_C R43, R35, R61, RZ ;  /* 0x0000003d232b723e */ /* 0x002fe200048060ff */
[----:B------:R-:W-:Y:S01]  /*82280*/  IMAD.MOV.U32 R49, RZ, RZ, R25 ;  /* 0x000000ffff317224 */ /* 0x000fe200078e0019 */
[----:B------:R-:W3:Y:S01]  /*82290*/  LDL.LU R61, [R1+0x138] ;  /* 0x00013800013d7983 */ /* 0x000ee20000300800 */
[----:B------:R-:W1:Y:S03]  /*822a0*/  LDCU UR28, c[0x0][0x398] ;  /* 0x00007300ff1c77ac */ /* 0x000e660008000800 */
[----:B------:R-:W3:Y:S01]  /*822b0*/  LDL.LU R35, [R1+0x13c] ;  /* 0x00013c0001237983 */ /* 0x000ee20000300800 */
[----:B------:R-:W4:Y:S03]  /*822c0*/  LDCU UR65, c[0x0][0x398] ;  /* 0x00007300ff4177ac */ /* 0x000f260008000800 */
[----:B------:R0:W-:Y:S04]  /*822d0*/  STL [R1+0x2a0], R43 ;  /* 0x0002a02b01007387 */ /* 0x0001e80000100800 */
[----:B------:R-:W-:Y:S01]  /*822e0*/  STL.64 [R1+0x3828], R46 ;  /* 0x0038282e01007387 */ /* 0x000fe20000100a00 */
[----:B0-----:R-:W-:Y:S01]  /*822f0*/  F2FP.SATFINITE.E5M2.F32.PACK_AB_MERGE_C R43, R39, R60, RZ ;  /* 0x0000003c272b723e */ /* 0x001fe200048060ff */
[----:B------:R-:W-:Y:S01]  /*82300*/  VIADD R39, R47, UR68 ;  /* 0x000000442f277c36 */ /* 0x000fe20008000000 */
[----:B------:R-:W0:Y:S03]  /*82310*/  LDCU UR68, c[0x0][0x398] ;  /* 0x00007300ff4477ac */ /* 0x000e260008000800 */
[----:B------:R-:W-:Y:S04]  /*82320*/  STL [R1+0x284], R43 ;  /* 0x0002842b01007387 */ /* 0x000fe80000100800 */
[----:B------:R-:W2:Y:S04]  /*82330*/  LDL.LU R60, [R1+0x1a0] ;  /* 0x0001a000013c7983 */ /* 0x000ea80000300800 */
[----:B------:R0:W-:Y:S01]  /*82340*/  STL [R1+0x294], R34 ;  /* 0x0002942201007387 */ /* 0x0001e20000100800 */
[----:B------:R-:W-:Y:S01]  /*82350*/  VIADD R38, R39, UR69 ;  /* 0x0000004527267c36 */ /* 0x000fe20008000000 */
[----:B------:R-:W1:Y:S02]  /*82360*/  LDCU UR69, c[0x0][0x398] ;  /* 0x00007300ff4577ac */ /* 0x000e640008000800 */
[----:B0-----:R-:W2:Y:S04]  /*82370*/  LDL.LU R34, [R1+0x1a4] ;  /* 0x0001a40001227983 */ /* 0x001ea80000300800 */
[----:B------:R0:W-:Y:S04]  /*82380*/  STL [R1+0x274], R27 ;  /* 0x0002741b01007387 */ /* 0x0001e80000100800 */
[----:B------:R-:W4:Y:S04]  /*82390*/  LDL.LU R28, [R1+0x1a8] ;  /* 0x0001a800011c7983 */ /* 0x000f280000300800 */
[----:B0-----:R-:W4:Y:S04]  /*823a0*/  LDL.LU R27, [R1+0x1ac] ;  /* 0x0001ac00011b7983 */ /* 0x001f280000300800 */
[----:B------:R-:W4:Y:S04]  /*823b0*/  LDL.LU R45, [R1+0x1b0] ;  /* 0x0001b000012d7983 */ /* 0x000f280000300800 */
[----:B------:R0:W-:Y:S01]  /*823c0*/  STL [R1+0x270], R40 ;  /* 0x0002702801007387 */ /* 0x0001e20000100800 */
[----:B------:R-:W-:Y:S01]  /*823d0*/  VIADD R37, R38, UR70 ;  /* 0x0000004626257c36 */ /* 0x000fe20008000000 */
[----:B------:R-:W1:Y:S02]  /*823e0*/  LDCU UR70, c[0x0][0x398] ;  /* 0x00007300ff4677ac */ /* 0x000e640008000800 */
[----:B0-----:R-:W4:Y:S04]  /*823f0*/  LDL.LU R40, [R1+0x1b4] ;  /* 0x0001b40001287983 */ /* 0x001f280000300800 */
[----:B------:R0:W-:Y:S04]  /*82400*/  STL [R1+0x28f0], R33 ;  /* 0x0028f02101007387 */ /* 0x0001e80000100800 */
[----:B------:R-:W4:Y:S04]  /*82410*/  LDL.LU R41, [R1+0x1b8] ;  /* 0x0001b80001297983 */ /* 0x000f280000300800 */
[----:B0-----:R-:W4:Y:S04]  /*82420*/  LDL.LU R33, [R1+0x1bc] ;  /* 0x0001bc0001217983 */ /* 0x001f280000300800 */
[----:B------:R0:W-:Y:S04]  /*82430*/  STL.64 [R1+0x3838], R38 ;  /* 0x0038382601007387 */ /* 0x0001e80000100a00 */
[----:B------:R-:W-:Y:S04]  /*82440*/  STL [R1+0x3868], R39 ;  /* 0x0038682701007387 */ /* 0x000fe80000100800 */
[----:B------:R-:W4:Y:S01]  /*82450*/  LDL.LU R44, [R1+0x1d0] ;  /* 0x0001d000012c7983 */ /* 0x000f220000300800 */
[----:B0-----:R-:W-:-:S02]  /*82460*/  F2FP.SATFINITE.E5M2.F32.PACK_AB_MERGE_C R38, R14, R42, RZ ;  /* 0x0000002a0e26723e */ /* 0x001fc400048060ff */
[----:B------:R-:W-:-:S03]  /*82470*/  F2FP.SATFINITE.E5M2.F32.PACK_AB_MERGE_C R14, R36, R15, RZ ;  /* 0x0000000f240e723e */ /* 0x000fc600048060ff */
[----:B------:R-:W-:Y:S04]  /*82480*/  STL [R1+0x28f4], R38 ;  /* 0x0028f42601007387 */ /* 0x000fe80000100800 */
[----:B------:R-:W4:Y:S04]  /*82490*/  LDL.LU R43, [R1+0x1d4] ;  /* 0x0001d400012b7983 */ /* 0x000f280000300800 */
[----:B------:R0:W-:Y:S04]  /*824a0*/  STL [R1+0x28d8], R14 ;  /* 0x0028d80e01007387 */ /* 0x0001e80000100800 */
[----:B0-----:R-:W4:Y:S04]  /*824b0*/  LDL.LU R14, [R1+0x1d8] ;  /* 0x0001d800010e7983 */ /* 0x001f280000300800 */
[----:B------:R-:W4:Y:S01]  /*824c0*/  LDL.LU R15, [R1+0x1dc] ;  /* 0x0001dc00010f7983 */ /* 0x000f220000300800 */
[----:B------:R-:W-:Y:S01]  /*824d0*/  VIADD R36, R37, UR71 ;  /* 0x0000004725247c36 */ /* 0x000fe20008000000 */
[----:B------:R-:W0:Y:S02]  /*824e0*/  LDCU UR71, c[0x0][0x398] ;  /* 0x00007300ff4777ac */ /* 0x000e240008000800 */
[----:B------:R-:W4:Y:S01]  /*824f0*/  LDL.LU R54, [R1+0x1c0] ;  /* 0x0001c00001367983 */ /* 0x000f220000300800 */
[----:B---3--:R-:W-:Y:S01]  /*82500*/  F2FP.SATFINITE.E5M2.F32.PACK_AB_MERGE_C R35, R35, R61, RZ ;  /* 0x0000003d2323723e */ /* 0x008fe200048060ff */
[----:B------:R-:W-:-:S04]  /*82510*/  IMAD.MOV.U32 R61, RZ, RZ, R31 ;  /* 0x000000ffff3d7224 */ /* 0x000fc800078e001f */
[----:B------:R3:W-:Y:S04]  /*82520*/  STL [R1+0x28e4], R35 ;  /* 0x0028e42301007387 */ /* 0x0007e80000100800 */
[----:B------:R-:W4:Y:S04]  /*82530*/  LDL.LU R31, [R1+0x1c4] ;  /* 0x0001c400011f7983 */ /* 0x000f280000300800 */
[----:B------:R-:W-:Y:S04]  /*82540*/  STL.64 [R1+0x38c0], R56 ;  /* 0x0038c03801007387 */ /* 0x000fe80000100a00 */
[----:B------:R-:W-:Y:S01]  /*82550*/  STL.64 [R1+0x3848], R36 ;  /* 0x0038482401007387 */ /* 0x000fe20000100a00 */
[----:B---3--:R-:W-:Y:S01]  /*82560*/  VIADD R35, R36, UR72 ;  /* 0x0000004824237c36 */ /* 0x008fe20008000000 */
[----:B------:R-:W3:Y:S02]  /*82570*/  LDCU UR72, c[0x0][0x398] ;  /* 0x00007300ff4877ac */ /* 0x000ee40008000800 */
[----:B------:R-:W-:Y:S04]  /*82580*/  STL [R1+0x3858], R37 ;  /* 0x0038582501007387 */ /* 0x000fe80000100800 */
[----:B------:R-:W3:Y:S01]  /*82590*/  LDL.LU R42, [R1+0x1c8] ;  /* 0x0001c800012a7983 */ /* 0x000ee20000300800 */
[----:B--2---:R-:W-:-:S05]  /*825a0*/  F2FP.SATFINITE.E5M2.F32.PACK_AB_MERGE_C R34, R34, R60, RZ ;  /* 0x0000003c2222723e */ /* 0x004fca00048060ff */
[----:B------:R2:W-:Y:S04]  /*825b0*/  STL [R1+0x2890], R34 ;  /* 0x0028902201007387 */ /* 0x0005e80000100800 */
[----:B------:R-:W3:Y:S01]  /*825c0*/  LDL.LU R60, [R1+0x1cc] ;  /* 0x0001cc00013c7983 */ /* 0x000ee20000300800 */
[----:B----4-:R-:W-:-:S05]  /*825d0*/  F2FP.SATFINITE.E5M2.F32.PACK_AB_MERGE_C R27, R27, R28, RZ ;  /* 0x0000001c1b1b723e */ /* 0x010fca00048060ff */
[----:B------:R4:W-:Y:S04]  /*825e0*/  STL [R1+0x28b4], R27 ;  /* 0x0028b41b01007387 */ /* 0x0009e80000100800 */
[----:B------:R-:W3:Y:S01]  /*825f0*/  LDL.LU R28, [R1+0x2e0] ;  /* 0x0002e000011c7983 */ /* 0x000ee20000300800 */
[----:B--2---:R-:W-:Y:S01]  /*82600*/  VIADD R34, R35, UR73 ;  /* 0x0000004923227c36 */ /* 0x004fe20008000000 */
[----:B------:R-:W2:Y:S02]  /*82610*/  LDCU UR73, c[0x0][0x398] ;  /* 0x00007300ff4977ac */ /* 0x000ea40008000800 */
[----:B----4-:R-:W4:Y:S01]  /*82620*/  LDL.LU R27, [R1+0x2e4] ;  /* 0x0002e400011b7983 */ /* 0x010f220000300800 */
[----:B------:R-:W-:-:S03]  /*82630*/  F2FP.SATFINITE.E5M2.F32.PACK_AB_MERGE_C R36, R40, R45, RZ ;  /* 0x0000002d2824723e */ /* 0x000fc600048060ff */
[----:B------:R-:W2:Y:S04]  /*82640*/  LDL.LU R53, [R1+0x2e8] ;  /* 0x0002e80001357983 */ /* 0x000ea80000300800 */
[----:B------:R-:W-:Y:S04]  /*82650*/  STL [R1+0x2858], R36 ;  /* 0x0028582401007387 */ /* 0x000fe80000100800 */
[----:B------:R-:W2:Y:S01]  /*82660*/  LDL.LU R58, [R1+0x2ec] ;  /* 0x0002ec00013a7983 */ /* 0x000ea20000300800 */
[----:B------:R-:W-:-:S05]  /*82670*/  F2FP.SATFINITE.E5M2.F32.PACK_AB_MERGE_C R33, R33, R41, RZ ;  /* 0x000000292121723e */ /* 0x000fca00048060ff */
[----:B------:R0:W-:Y:S04]  /*82680*/  STL [R1+0x286c], R33 ;  /* 0x00286c2101007387 */ /* 0x0001e80000100800 */
[----:B------:R-:W2:Y:S04]  /*82690*/  LDL.LU R59, [R1+0x1e0] ;  /* 0x0001e000013b7983 */ /* 0x000ea80000300800 */
[----:B------:R-:W2:Y:S04]  /*826a0*/  LDL.LU R45, [R1+0x1e4] ;  /* 0x0001e400012d7983 */ /* 0x000ea80000300800 */
[----:B------:R-:W2:Y:S04]  /*826b0*/  LDL.LU R40, [R1+0x1e8] ;  /* 0x0001e80001287983 */ /* 0x000ea80000300800 */
[----:B------:R-:W2:Y:S04]  /*826c0*/  LDL.LU R41, [R1+0x1ec] ;  /* 0x0001ec0001297983 */ /* 0x000ea80000300800 */
[----:B------:R0:W-:Y:S01]  /*826d0*/  STL.64 [R1+0x3850], R34 ;  /* 0x0038502201007387 */ /* 0x0001e20000100a00 */
[----:B------:R-:W-:-:S03]  /*826e0*/  F2FP.SATFINITE.E5M2.F32.PACK_AB_MERGE_C R14, R15, R14, RZ ;  /* 0x0000000e0f0e723e */ /* 0x000fc600048060ff */
[----:B------:R-:W2:Y:S01]  /*826f0*/  LDL R15, [R1+0x18a8] ;  /* 0x0018a800010f7983 */ /* 0x000ea20000100800 */
[----:B0-----:R-:W-:Y:S01]  /*82700*/  VIADD R33, R34, UR76 ;  /* 0x0000004c22217c36 */ /* 0x001fe20008000000 */
[----:B------:R-:W-:Y:S01]  /*82710*/  F2FP.SATFINITE.E5M2.F32.PACK_AB_MERGE_C R34, R43, R44, RZ ;  /* 0x0000002c2b22723e */ /* 0x000fe200048060ff */
[----:B------:R-:W-:Y:S01]  /*82720*/  VIADD R50, R50, UR27 ;  /* 0x0000001b32327c36 */ /* 0x000fe20008000000 */
[----:B------:R-:W0:Y:S03]  /*82730*/  LDCU UR76, c[0x0][0x398] ;  /* 0x00007300ff4c77ac */ /* 0x000e260008000800 */
[----:B------:R-:W-:Y:S01]  /*82740*/  STL [R1+0x2814], R34 ;  /* 0x0028142201007387 */ /* 0x000fe20000100800 */
[----:B------:R-:W0:Y:S03]  /*82750*/  LDCU UR27, c[0x0][0x398] ;  /* 0x00007300ff1b77ac */ /* 0x000e260008000800 */
[----:B------:R1:W-:Y:S04]  /*82760*/  STL [R1+0x2818], R14 ;  /* 0x0028180e01007387 */ /* 0x0003e80000100800 */
[----:B------:R-:W2:Y:S04]  /*82770*/  LDL.LU R44, [R1+0x5f0] ;  /* 0x0005f000012c7983 */ /* 0x000ea80000300800 */
[----:B------:R-:W2:Y:S01]  /*82780*/  LDL.LU R43, [R1+0x5f4] ;  /* 0x0005f400012b7983 */ /* 0x000ea20000300800 */
[----:B-1----:R-:W-:-:S02]  /*82790*/  IMAD.MOV.U32 R14, RZ, RZ, R32 ;  /* 0x000000ffff0e7224 */ /* 0x002fc400078e0020 */
[----:B------:R-:W-:Y:S01]  /*827a0*/  VIADD R32, R33, UR77 ;  /* 0x0000004d21207c36 */ /* 0x000fe20008000000 */
[----:B------:R-:W1:Y:S01]  /*827b0*/  LDCU UR77, c[0x0][0x398] ;  /* 0x00007300ff4d77ac */ /* 0x000e620008000800 */
[----:B------:R-:W-:Y:S02]  /*827c0*/  F2FP.SATFINITE.E5M2.F32.PACK_AB_MERGE_C R34, R31, R54, RZ ;  /* 0x000000361f22723e */ /* 0x000fe400048060ff */
[----:B------:R-:W-:Y:S01]  /*827d0*/  VIADD R31, R32, UR15 ;  /* 0x0000000f201f7c36 */ /* 0x000fe20008000000 */
[----:B------:R-:W0:Y:S02]  /*827e0*/  LDCU UR15, c[0x0][0x3b8] ;  /* 0x00007700ff0f77ac */ /* 0x000e240008000800 */
[----:B------:R-:W-:Y:S04]  /*827f0*/  STL [R1+0x27e8], R34 ;  /* 0x0027e82201007387 */ /* 0x000fe80000100800 */
[----:B------:R0:W-:Y:S04]  /*82800*/  STL.64 [R1+0x3860], R32 ;  /* 0x0038602001007387 */ /* 0x0001e80000100a00 */
[----:B------:R3:W-:Y:S04]  /*82810*/  STL [R1+0x3890], R33 ;  /* 0x0038902101007387 */ /* 0x0007e80000100800 */
[----:B0-----:R-:W2:Y:S01]  /*82820*/  LDL R32, [R1+0x189c] ;  /* 0x00189c0001207983 */ /* 0x001ea20000100800 */
[----:B---3--:R-:W-:-:S05]  /*82830*/  F2FP.SATFINITE.E5M2.F32.PACK_AB_MERGE_C R33, R60, R42, RZ ;  /* 0x0000002a3c21723e */ /* 0x008fca00048060ff */
[----:B------:R2:W-:Y:S04]  /*82840*/  STL [R1+0x27f0], R33 ;  /* 0x0027f02101007387 */ /* 0x0005e80000100800 */
[----:B------:R-:W3:Y:S04]  /*82850*/  LDL.LU R42, [R1+0x5f8] ;  /* 0x0005f800012a7983 */ /* 0x000ee80000300800 */
[----:B------:R-:W3:Y:S01]  /*82860*/  LDL.LU R60, [R1+0x5fc] ;  /* 0x0005fc00013c7983 */ /* 0x000ee20000300800 */
[----:B----4-:R-:W-:-:S05]  /*82870*/  F2FP.SATFINITE.E5M2.F32.PACK_AB_MERGE_C R27, R27, R28, RZ ;  /* 0x0000001c1b1b723e */ /* 0x010fca00048060ff */
[----:B------:R0:W-:Y:S04]  /*82880*/  STL [R1+0x5c], R27 ;  /* 0x00005c1b01007387 */ /* 0x0001e80000100800 */
[----:B------:R-:W4:Y:S01]  /*82890*/  LDL.LU R28, [R1+0xf30] ;  /* 0x000f3000011c7983 */ /* 0x000f220000300800 */
[----:B--2---:R-:W-:-:S03]  /*828a0*/  F2FP.SATFINITE.E5M2.F32.PACK_AB_MERGE_C R33, R58, R53, RZ ;  /* 0x000000353a21723e */ /* 0x004fc600048060ff */
[----:B0-----:R-:W4:Y:S04]  /*828b0*/  LDL.LU R27, [R1+0xf34] ;  /* 0x000f3400011b7983 */ /* 0x001f280000300800 */
[----:B------:R0:W-:Y:S04]  /*828c0*/  STL [R1+0x3c], R33 ;  /* 0x00003c2101007387 */ /* 0x0001e80000100800 */
[----:B------:R-:W2:Y:S01]  /*828d0*/  LDL.LU R58, [R1+0xf38] ;  /* 0x000f3800013a7983 */ /* 0x000ea20000300800 */
[----:B------:R-:W-:-:S05]  /*828e0*/  F2FP.SATFINITE.E5M2.F32.PACK_AB_MERGE_C R24, R45, R59, RZ ;  /* 0x0000003b2d18723e */ /* 0x000fca00048060ff */
[----:B------:R1:W-:Y:S01]  /*828f0*/  STL [R1+0x49c], R24 ;  /* 0x00049c1801007387 */ /* 0x0003e20000100800 */
[----:B0-----:R-:W-:Y:S02]  /*82900*/  F2FP.SATFINITE.E5M2.F32.PACK_AB_MERGE_C R33, R41, R40, RZ ;  /* 0x000000282921723e */ /* 0x001fe400048060ff */
[----:B------:R-:W-:Y:S01]  /*82910*/  ISETP.LT.AND P1, PT, R15, UR18, !P0 ;  /* 0x000000120f007c0c */ /* 0x000fe2000c721270 */
[----:B------:R-:W-:Y:S01]  /*82920*/  VIADD R40, R29, UR20 ;  /* 0x000000141d287c36 */ /* 0x000fe20008000000 */
[----:B------:R-:W2:Y:S01]  /*82930*/  LDL.LU R15, [R1+0xf3c] ;  /* 0x000f3c00010f7983 */ /* 0x000ea20000300800 */
[----:B------:R-:W0:Y:S03]  /*82940*/  LDCU UR20, c[0x0][0x3b8] ;  /* 0x00007700ff1477ac */ /* 0x000e260008000800 */
[----:B-1----:R-:W2:Y:S01]  /*82950*/  LDL R24, [R1+0x18a0] ;  /* 0x0018a00001187983 */ /* 0x002ea20000100800 */
[----:B------:R-:W-:Y:S01]  /*82960*/  IMAD.MOV.U32 R54, RZ, RZ, R22 ;  /* 0x000000ffff367224 */ /* 0x000fe200078e0016 */
[----:B------:R-:W1:Y:S02]  /*82970*/  LDCU UR18, c[0x0][0x3b8] ;  /* 0x00007700ff1277ac */ /* 0x000e640008000800 */
[----:B------:R-:W2:Y:S04]  /*82980*/  LDL.LU R45, [R1+0xe30] ;  /* 0x000e3000012d7983 */ /* 0x000ea80000300800 */
[----:B------:R0:W-:Y:S04]  /*82990*/  STL [R1+0x4a0], R33 ;  /* 0x0004a02101007387 */ /* 0x0001e80000100800 */
[----:B------:R-:W2:Y:S01]  /*829a0*/  LDL.LU R41, [R1+0xe34] ;  /* 0x000e340001297983 */ /* 0x000ea20000300800 */
[----:B------:R-:W-:-:S02]  /*829b0*/  @P1 LOP3.LUT R17, R17, 0x80000000, RZ, 0xfc, !PT ;  /* 0x8000000011111812 */ /* 0x000fc400078efcff */
[----:B0-----:R-:W-:Y:S01]  /*829c0*/  F2FP.SATFINITE.E5M2.F32.PACK_AB_MERGE_C R33, R43, R44, RZ ;  /* 0x0000002c2b21723e */ /* 0x001fe200048060ff */
[----:B------:R-:W-:Y:S02]  /*829d0*/  IMAD.MOV.U32 R44, RZ, RZ, R14 ;  /* 0x000000ffff2c7224 */ /* 0x000fe400078e000e */
[----:B------:R-:W-:Y:S02]  /*829e0*/  IMAD.MOV.U32 R14, RZ, RZ, R61 ;  /* 0x000000ffff0e7224 */ /* 0x000fe400078e003d */
[C---:B------:R-:W-:Y:S02]  /*829f0*/  VIADD R61, R29.reuse, UR22 ;  /* 0x000000161d3d7c36 */ /* 0x040fe40008000000 */
[----:B------:R-:W-:Y:S01]  /*82a00*/  IMAD.MOV.U32 R59, RZ, RZ, R40 ;  /* 0x000000ffff3b7224 */ /* 0x000fe200078e0028 */
[----:B------:R-:W-:Y:S01]  /*82a10*/  STL [R1+0x460], R33 ;  /* 0x0004602101007387 */ /* 0x000fe20000100800 */
[----:B------:R-:W-:Y:S01]  /*82a20*/  VIADD R40, R29, UR24 ;  /* 0x000000181d287c36 */ /* 0x000fe20008000000 */
[----:B------:R-:W0:Y:S01]  /*82a30*/  LDCU UR22, c[0x0][0x3b8] ;  /* 0x00007700ff1677ac */ /* 0x000e220008000800 */
[----:B------:R-:W-:Y:S01]  /*82a40*/  VIADD R61, R61, UR21 ;  /* 0x000000153d3d7c36 */ /* 0x000fe20008000000 */
[----:B------:R-:W2:Y:S01]  /*82a50*/  LDL.LU R51, [R1+0xe38] ;  /* 0x000e380001337983 */ /* 0x000ea20000300800 */
[----:B------:R-:W-:Y:S01]  /*82a60*/  VIADD R40, R40, UR23 ;  /* 0x0000001728287c36 */ /* 0x000fe20008000000 */
[----:B------:R-:W0:Y:S01]  /*82a70*/  LDCU UR23, c[0x0][0x3b8] ;  /* 0x00007700ff1777ac */ /* 0x000e220008000800 */
[----:B------:R-:W-:Y:S01]  /*82a80*/  VIADD R61, R61, UR20 ;  /* 0x000000143d3d7c36 */ /* 0x000fe20008000000 */
[----:B------:R-:W2:Y:S01]  /*82a90*/  LDL.LU R55, [R1+0xe3c] ;  /* 0x000e3c0001377983 */ /* 0x000ea20000300800 */
[----:B------:R-:W-:Y:S01]  /*82aa0*/  IMAD.MOV.U32 R43, RZ, RZ, R40 ;  /* 0x000000ffff2b7224 */ /* 0x000fe200078e0028 */
[----:B------:R-:W0:Y:S01]  /*82ab0*/  LDCU UR24, c[0x0][0x3b8] ;  /* 0x00007700ff1877ac */ /* 0x000e220008000800 */
[----:B------:R-:W-:Y:S01]  /*82ac0*/  IMAD.MOV.U32 R40, RZ, RZ, R61 ;  /* 0x000000ffff287224 */ /* 0x000fe200078e003d */
[----:B------:R-:W2:Y:S01]  /*82ad0*/  LDL.LU R22, [R1+0xe20] ;  /* 0x000e200001167983 */ /* 0x000ea20000300800 */
[----:B------:R-:W-:Y:S01]  /*82ae0*/  IMAD.MOV.U32 R61, RZ, RZ, R29 ;  /* 0x000000ffff3d7224 */ /* 0x000fe200078e001d */
[----:B------:R-:W0:Y:S02]  /*82af0*/  LDCU UR20, c[0x0][0x3b8] ;  /* 0x00007700ff1477ac */ /* 0x000e240008000800 */
[----:B------:R-:W2:Y:S01]  /*82b00*/  LDL.LU R29, [R1+0xe24] ;  /* 0x000e2400011d7983 */ /* 0x000ea20000300800 */
[----:B------:R-:W0:Y:S01]  /*82b10*/  LDCU UR21, c[0x0][0x3b8] ;  /* 0x00007700ff1577ac */ /* 0x000e220008000800 */
[----:B------:R-:W-:Y:S01]  /*82b20*/  ISETP.LT.AND P1, PT, R32, UR40, !P0 ;  /* 0x0000002820007c0c */ /* 0x000fe2000c721270 */
[----:B------:R-:W0:-:S12]  /*82b30*/  LDCU UR40, c[0x0][0x398] ;  /* 0x00007300ff2877ac */ /* 0x000e180008000800 */
[----:B------:R-:W-:-:S04]  /*82b40*/  @P1 LOP3.LUT R20, R20, 0x4, RZ, 0xfc, !PT ;  /* 0x0000000414141812 */ /* 0x000fc800078efcff */
[----:B------:R-:W-:Y:S02]  /*82b50*/  LOP3.LUT R20, R20, 0xfffffffd, RZ, 0xc0, !PT ;  /* 0xfffffffd14147812 */ /* 0x000fe400078ec0ff */
[----:B---3--:R-:W-:-:S05]  /*82b60*/  F2FP.SATFINITE.E5M2.F32.PACK_AB_MERGE_C R32, R60, R42, RZ ;  /* 0x0000002a3c20723e */ /* 0x008fca00048060ff */
[----:B------:R-:W-:Y:S04]  /*82b70*/  STL [R1+0x464], R32 ;  /* 0x0004642001007387 */ /* 0x000fe80000100800 */
[----:B------:R-:W3:Y:S04]  /*82b80*/  LDL.LU R42, [R1+0xe28] ;  /* 0x000e2800012a7983 */ /* 0x000ee80000300800 */
[----:B------:R-:W3:Y:S01]  /*82b90*/  LDL.LU R60, [R1+0xe2c] ;  /* 0x000e2c00013c7983 */ /* 0x000ee20000300800 */
[----:B----4-:R-:W-:-:S05]  /*82ba0*/  F2FP.SATFINITE.E5M2.F32.PACK_AB_MERGE_C R27, R27, R28, RZ ;  /* 0x0000001c1b1b723e */ /* 0x010fca00048060ff */
[----:B------:R4:W-:Y:S04]  /*82bb0*/  STL [R1+0x438], R27 ;  /* 0x0004381b01007387 */ /* 0x0009e80000100800 */
[----:B------:R-:W3:Y:S04]  /*82bc0*/  LDL.LU R28, [R1+0xc20] ;  /* 0x000c2000011c7983 */ /* 0x000ee80000300800 */
[----:B----4-:R-:W4:Y:S01]  /*82bd0*/  LDL.LU R27, [R1+0xc24] ;  /* 0x000c2400011b7983 */ /* 0x010f220000300800 */
[----:B--2---:R-:W-:Y:S01]  /*82be0*/  ISETP.LT.AND P1, PT, R24, UR41, !P0 ;  /* 0x0000002918007c0c */ /* 0x004fe2000c721270 */
[----:B------:R-:W2:Y:S01]  /*82bf0*/  LDCU UR41, c[0x0][0x398] ;  /* 0x00007300ff2977ac */ /* 0x000ea20008000800 */
[----:B------:R-:W-:-:S05]  /*82c00*/  F2FP.SATFINITE.E5M2.F32.PACK_AB_MERGE_C R15, R15, R58, RZ ;  /* 0x0000003a0f0f723e */ /* 0x000fca00048060ff */
[----:B------:R-:W-:Y:S06]  /*82c10*/  STL [R1+0x440], R15 ;  /* 0x0004400f01007387 */ /* 0x000fec0000100800 */
[----:B------:R-:W-:-:S05]  /*82c20*/  @P1 LOP3.LUT R20, R20, 0x2, RZ, 0xfc, !PT ;  /* 0x0000000214141812 */ /* 0x000fca00078efcff */
[----:B------:R0:W-:Y:S02]  /*82c30*/  STL.64 [R1+0x3870], R20 ;  /* 0x0038701401007387 */ /* 0x0001e40000100a00 */
[----:B0-----:R-:W-:Y:S01]  /*82c40*/  F2FP.SATFINITE.E5M2.F32.PACK_AB_MERGE_C R20, R41, R45, RZ ;  /* 0x0000002d2914723e */ /* 0x001fe200048060ff */
[----:B------:R-:W-:-:S04]  /*82c50*/  IMAD.MOV.U32 R45, RZ, RZ, R44 ;  /* 0x000000ffff2d7224 */ /* 0x000fc800078e002c */
[----:B------:R0:W-:Y:S04]  /*82c60*/  STL [R1+0x31c], R20 ;  /* 0x00031c1401007387 */ /* 0x0001e80000100800 */
[----:B------:R-:W2:Y:S04]  /*82c70*/  LDL.LU R53, [R1+0xc28] ;  /* 0x000c280001357983 */ /* 0x000ea80000300800 */
[----:B------:R-:W2:Y:S01]  /*82c80*/  LDL.LU R44, [R1+0xc2c] ;  /* 0x000c2c00012c7983 */ /* 0x000ea20000300800 */
[----:B------:R-:W-:Y:S01]  /*82c90*/  VIADD R15, R16, UR22 ;  /* 0x00000016100f7c36 */ /* 0x000fe20008000000 */
[----:B------:R-:W1:Y:S01]  /*82ca0*/  LDCU UR22, c[0x0][0x3b8] ;  /* 0x00007700ff1677ac */ /* 0x000e620008000800 */
[----:B------:R-:W-:Y:S01]  /*82cb0*/  VIADD R41, R30, UR23 ;  /* 0x000000171e297c36 */ /* 0x000fe20008000000 */
[----:B0-----:R-:W-:-:S02]  /*82cc0*/  F2FP.SATFINITE.E5M2.F32.PACK_AB_MERGE_C R20, R55, R51, RZ ;  /* 0x000000333714723e */ /* 0x001fc400048060ff */
[----:B------:R-:W-:Y:S02]  /*82cd0*/  F2FP.SATFINITE.E5M2.F32.PACK_AB_MERGE_C R22, R29, R22, RZ ;  /* 0x000000161d16723e */ /* 0x000fe400048060ff */
[----:B---3--:R-:W-:Y:S01]  /*82ce0*/  F2FP.SATFINITE.E5M2.F32.PACK_AB_MERGE_C R21, R60, R42, RZ ;  /* 0x0000002a3c15723e */ /* 0x008fe200048060ff */
[----:B-1----:R-:W-:Y:S01]  /*82cf0*/  VIADD R41, R41, UR22 ;  /* 0x0000001629297c36 */ /* 0x002fe20008000000 */
[----:B------:R4:W-:Y:S01]  /*82d00*/  STL [R1+0x51c], R20 ;  /* 0x00051c1401007387 */ /* 0x0009e20000100800 */
[----:B------:R-:W-:Y:S01]  /*82d10*/  VIADD R60, R25, UR26 ;  /* 0x0000001a193c7c36 */ /* 0x000fe20008000000 */
[----:B------:R-:W0:Y:S01]  /*82d20*/  LDCU UR26, c[0x0][0x3b8] ;  /* 0x00007700ff1a77ac */ /* 0x000e220008000800 */
[----:B------:R-:W-:Y:S02]  /*82d30*/  IMAD.MOV.U32 R58, RZ, RZ, R41 ;  /* 0x000000ffff3a7224 */ /* 0x000fe400078e0029 */
[----:B------:R-:W-:Y:S01]  /*82d40*/  IMAD.MOV.U32 R41, RZ, RZ, R30 ;  /* 0x000000ffff297224 */ /* 0x000fe200078e001e */
[----:B------:R-:W1:Y:S01]  /*82d50*/  LDCU UR22, c[0x0][0x3b8] ;  /* 0x00007700ff1677ac */ /* 0x000e620008000800 */
[----:B------:R-:W-:Y:S01]  /*82d60*/  VIADD R30, R31, UR15 ;  /* 0x0000000f1f1e7c36 */ /* 0x000fe20008000000 */
[----:B------:R-:W-:Y:S01]  /*82d70*/  STL.64 [R1+0x3878], R22 ;  /* 0x0038781601007387 */ /* 0x000fe20000100a00 */
[----:B------:R-:W-:Y:S01]  /*82d80*/  IMAD.MOV.U32 R42, RZ, RZ, R19 ;  /* 0x000000ffff2a7224 */ /* 0x000fe200078e0013 */
[----:B------:R-:W3:Y:S02]  /*82d90*/  LDCU UR23, c[0x0][0x3b8] ;  /* 0x00007700ff1777ac */ /* 0x000ee40008000800 */
[----:B------:R-:W-:Y:S01]  /*82da0*/  STL [R1+0x38e8], R23 ;  /* 0x0038e81701007387 */ /* 0x000fe20000100800 */
[----:B------:R-:W-:Y:S01]  /*82db0*/  VIADD R60, R60, UR25 ;  /* 0x000000193c3c7c36 */ /* 0x000fe20008000000 */
[----:B------:R-:W0:Y:S02]  /*82dc0*/  LDCU UR25, c[0x0][0x3b8] ;  /* 0x00007700ff1977ac */ /* 0x000e240008000800 */
[----:B------:R-:W-:Y:S01]  /*82dd0*/  STL.64 [R1+0x3880], R30 ;  /* 0x0038801e01007387 */ /* 0x000fe20000100a00 */
[----:B----4-:R-:W-:-:S03]  /*82de0*/  F2FP.SATFINITE.E5M2.F32.PACK_AB_MERGE_C R20, R27, R28, RZ ;  /* 0x0000001c1b14723e */ /* 0x010fc600048060ff */
[----:B------:R-:W-:Y:S01]  /*82df0*/  STL [R1+0x38], R21 ;  /* 0x0000381501007387 */ /* 0x000fe20000100800 */
[----:B------:R-:W-:Y:S01]  /*82e00*/  IMAD.MOV.U32 R55, RZ, RZ, R58 ;  /* 0x000000ffff377224 */ /* 0x000fe200078e003a */
[----:B------:R-:W4:Y:S02]  /*82e10*/  LDCU UR15, c[0x0][0x398] ;  /* 0x00007300ff0f77ac */ /* 0x000f240008000800 */
[----:B------:R-:W3:Y:S01]  /*82e20*/  LDL.LU R19, [R1+0xc10] ;  /* 0x000c100001137983 */ /* 0x000ee20000300800 */
[----:B------:R-:W-:Y:S01]  /*82e30*/  VIADD R60, R60, UR24 ;  /* 0x000000183c3c7c36 */ /* 0x000fe20008000000 */
[----:B------:R-:W0:Y:S02]  /*82e40*/  LDCU UR24, c[0x0][0x3b8] ;  /* 0x00007700ff1877ac */ /* 0x000e240008000800 */
[----:B------:R-:W3:Y:S04]  /*82e50*/  LDL.LU R27, [R1+0xc14] ;  /* 0x000c1400011b7983 */ /* 0x000ee80000300800 */
[----:B------:R2:W-:Y:S01]  /*82e60*/  STL [R1+0x58], R20 ;  /* 0x0000581401007387 */ /* 0x0005e20000100800 */
[----:B------:R-:W-:-:S02]  /*82e70*/  IMAD.MOV.U32 R51, RZ, RZ, R60 ;  /* 0x000000ffff337224 */ /* 0x000fc400078e003c */
[----:B------:R-:W-:Y:S01]  /*82e80*/  IMAD.MOV.U32 R60, RZ, RZ, R16 ;  /* 0x000000ffff3c7224 */ /* 0x000fe200078e0010 */
[----:B--2---:R-:W-:-:S05]  /*82e90*/  F2FP.SATFINITE.E5M2.F32.PACK_AB_MERGE_C R20, R44, R53, RZ ;  /* 0x000000352c14723e */ /* 0x004fca00048060ff */
[----:B------:R-:W-:Y:S04]  /*82ea0*/  STL [R1+0x34], R20 ;  /* 0x0000341401007387 */ /* 0x000fe80000100800 */
[----:B------:R-:W2:Y:S04]  /*82eb0*/  LDL.LU R46, [R1+0xc18] ;  /* 0x000c1800012e7983 */ /* 0x000ea80000300800 */
[----:B------:R-:W2:Y:S01]  /*82ec0*/  LDL.LU R16, [R1+0xc1c] ;  /* 0x000c1c0001107983 */ /* 0x000ea20000300800 */
[C---:B0-----:R-:W-:Y:S01]  /*82ed0*/  VIADD R44, R25.reuse, UR24 ;  /* 0x00000018192c7c36 */ /* 0x041fe20008000000 */
[----:B------:R-:W0:Y:S01]  /*82ee0*/  LDCU UR24, c[0x0][0x3b8] ;  /* 0x00007700ff1877ac */ /* 0x000e220008000800 */
[----:B------:R-:W-:Y:S01]  /*82ef0*/  VIADD R58, R25, UR26 ;  /* 0x0000001a193a7c36 */ /* 0x000fe20008000000 */
[----:B------:R-:W4:Y:S01]  /*82f00*/  LDL.LU R35, [R1+0xa10] ;  /* 0x000a100001237983 */ /* 0x000f220000300800 */
[----:B------:R-:W-:Y:S01]  /*82f10*/  IMAD.MOV.U32 R47, RZ, RZ, R45 ;  /* 0x000000ffff2f7224 */ /* 0x000fe200078e002d */
[----:B------:R-:W1:Y:S01]  /*82f20*/  LDCU UR26, c[0x0][0x3b8] ;  /* 0x00007700ff1a77ac */ /* 0x000e620008000800 */
[----:B------:R-:W-:-:S02]  /*82f30*/  VIADD R58, R58, UR25 ;  /* 0x000000193a3a7c36 */ /* 0x000fc40008000000 */
[----:B------:R-:W-:Y:S01]  /*82f40*/  IMAD.MOV.U32 R45, RZ, RZ, R44 ;  /* 0x000000ffff2d7224 */ /* 0x000fe200078e002c */
[----:B------:R-:W1:Y:S01]  /*82f50*/  LDCU UR25, c[0x0][0x3b8] ;  /* 0x00007700ff1977ac */ /* 0x000e620008000800 */
[----:B------:R-:W-:Y:S02]  /*82f60*/  IMAD.MOV.U32 R44, RZ, RZ, R15 ;  /* 0x000000ffff2c7224 */ /* 0x000fe400078e000f */
[----:B0-----:R-:W-:Y:S01]  /*82f70*/  VIADD R15, R26, UR24 ;  /* 0x000000181a0f7c36 */ /* 0x001fe20008000000 */
[----:B------:R-:W0:Y:S01]  /*82f80*/  LDCU UR24, c[0x0][0x3b8] ;  /* 0x00007700ff1877ac */ /* 0x000e220008000800 */
[----:B-1----:R-:W-:Y:S01]  /*82f90*/  VIADD R50, R50, UR26 ;  /* 0x0000001a32327c36 */ /* 0x002fe20008000000 */
[----:B------:R-:W1:Y:S01]  /*82fa0*/  LDCU UR26, c[0x0][0x3b8] ;  /* 0x00007700ff1a77ac */ /* 0x000e620008000800 */
[----:B------:R-:W-:Y:S01]  /*82fb0*/  VIADD R53, R26, UR25 ;  /* 0x000000191a357c36 */ /* 0x000fe20008000000 */
[----:B------:R-:W1:Y:S01]  /*82fc0*/  LDCU UR25, c[0x0][0x3b8] ;  /* 0x00007700ff1977ac */ /* 0x000e620008000800 */
[----:B------:R-:W-:-:S02]  /*82fd0*/  IMAD.MOV.U32 R48, RZ, RZ, R50 ;  /* 0x000000ffff307224 */ /* 0x000fc400078e0032 */
[----:B------:R-:W-:Y:S01]  /*82fe0*/  VIADD R29, R30, UR17 ;  /* 0x000000111e1d7c36 */ /* 0x000fe20008000000 */
[----:B------:R-:W1:Y:S01]  /*82ff0*/  LDCU UR17, c[0x0][0x398] ;  /* 0x00007300ff1177ac */ /* 0x000e620008000800 */
[----:B0-----:R-:W-:Y:S01]  /*83000*/  VIADD R53, R53, UR24 ;  /* 0x0000001835357c36 */ /* 0x001fe20008000000 */
[----:B------:R-:W0:Y:S03]  /*83010*/  LDCU UR24, c[0x0][0x3b8] ;  /* 0x00007700ff1877ac */ /* 0x000e260008000800 */
[----:B------:R-:W-:Y:S02]  /*83020*/  IMAD.MOV.U32 R50, RZ, RZ, R53 ;  /* 0x000000ffff327224 */ /* 0x000fe400078e0035 */
[----:B------:R-:W-:Y:S02]  /*83030*/  IMAD.MOV.U32 R53, RZ, RZ, R26 ;  /* 0x000000ffff357224 */ /* 0x000fe400078e001a */
[----:B------:R-:W4:Y:S01]  /*83040*/  LDL.LU R26, [R1+0xa14] ;  /* 0x000a1400011a7983 */ /* 0x000f220000300800 */
[----:B------:R-:W-:Y:S01]  /*83050*/  VIADD R28, R29, UR18 ;  /* 0x000000121d1c7c36 */ /* 0x000fe20008000000 */
[----:B------:R-:W0:Y:S02]  /*83060*/  LDCU UR18, c[0x0][0x398] ;  /* 0x00007300ff1277ac */ /* 0x000e240008000800 */
[----:B------:R-:W4:Y:S04]  /*83070*/  LDL.LU R37, [R1+0xa18] ;  /* 0x000a180001257983 */ /* 0x000f280000300800 */
[----:B------:R-:W4:Y:S04]  /*83080*/  LDL.LU R36, [R1+0xa1c] ;  /* 0x000a1c0001247983 */ /* 0x000f280000300800 */
[----:B------:R-:W4:Y:S04]  /*83090*/  LDL.LU R56, [R1+0xa00] ;  /* 0x000a000001387983 */ /* 0x000f280000300800 */
[----:B------:R-:W4:Y:S01]  /*830a0*/  LDL.LU R25, [R1+0xa04] ;  /* 0x000a040001197983 */ /* 0x000f220000300800 */
[----:B---3--:R-:W-:-:S05]  /*830b0*/  F2FP.SATFINITE.E5M2.F32.PACK_AB_MERGE_C R19, R27, R19, RZ ;  /* 0x000000131b13723e */ /* 0x008fca00048060ff */
[----:B------:R3:W-:Y:S04]  /*830c0*/  STL.64 [R1+0x3888], R18 ;  /* 0x0038881201007387 */ /* 0x0007e80000100a00 */
[----:B---3--:R-:W3:Y:S04]  /*830d0*/  LDL.LU R18, [R1+0x118] ;  /* 0x0001180001127983 */ /* 0x008ee80000300800 */
[----:B------:R-:W-:Y:S04]  /*830e0*/  STL.64 [R1+0x3898], R28 ;  /* 0x0038981c01007387 */ /* 0x000fe80000100a00 */
[----:B------:R-:W3:Y:S04]  /*830f0*/  LDL.LU R57, [R1+0xa08] ;  /* 0x000a080001397983 */ /* 0x000ee80000300800 */
[----:B------:R-:W3:Y:S01]  /*83100*/  LDL.LU R38, [R1+0xa0c] ;  /* 0x000a0c0001267983 */ /* 0x000ee20000300800 */
[----:B--2---:R-:W-:-:S05]  /*83110*/  F2FP.SATFINITE.E5M2.F32.PACK_AB_MERGE_C R16, R16, R46, RZ ;  /* 0x0000002e1010723e */ /* 0x004fca00048060ff */
[----:B------:R2:W-:Y:S04]  /*83120*/  STL [R1+0x10], R16 ;  /* 0x0000101001007387 */ /* 0x0005e80000100800 */
[----:B------:R-:W3:Y:S04]  /*83130*/  LDL.LU R46, [R1+0x800] ;  /* 0x00080000012e7983 */ /* 0x000ee80000300800 */
[----:B--2---:R-:W2:Y:S01]  /*83140*/  LDL.LU R16, [R1+0x804] ;  /* 0x0008040001107983 */ /* 0x004ea20000300800 */
[----:B------:R-:W-:Y:S01]  /*83150*/  VIADD R27, R28, UR20 ;  /* 0x000000141c1b7c36 */ /* 0x000fe20008000000 */
[----:B------:R-:W0:Y:S01]  /*83160*/  LDCU UR20, c[0x0][0x398] ;  /* 0x00007300ff1477ac */ /* 0x000e220008000800 */
[----:B----4-:R-:W-:-:S02]  /*83170*/  F2FP.SATFINITE.E5M2.F32.PACK_AB_MERGE_C R19, R26, R35, RZ ;  /* 0x000000231a13723e */ /* 0x010fc400048060ff */
[----:B------:R-:W-:Y:S01]  /*83180*/  VIADD R26, R27, UR21 ;  /* 0x000000151b1a7c36 */ /* 0x000fe20008000000 */
[----:B------:R-:W4:Y:S02]  /*83190*/  LDCU UR21, c[0x0][0x3b8] ;  /* 0x00007700ff1577ac */ /* 0x000f240008000800 */
[----:B------:R0:W-:Y:S01]  /*831a0*/  STL [R1+0x1c], R19 ;  /* 0x00001c1301007387 */ /* 0x0001e20000100800 */
[----:B------:R-:W-:-:S05]  /*831b0*/  F2FP.SATFINITE.E5M2.F32.PACK_AB_MERGE_C R20, R36, R37, RZ ;  /* 0x000000252414723e */ /* 0x000fca00048060ff */
[----:B------:R-:W-:Y:S01]  /*831c0*/  STL [R1+0x14], R20 ;  /* 0x0000141401007387 */ /* 0x000fe20000100800 */
[----:B0-----:R-:W-:-:S03]  /*831d0*/  F2FP.SATFINITE.E5M2.F32.PACK_AB_MERGE_C R19, R25, R56, RZ ;  /* 0x000000381913723e */ /* 0x001fc600048060ff */
[----:B------:R0:W-:Y:S01]  /*831e0*/  STL.64 [R1+0x38a0], R26 ;  /* 0x0038a01a01007387 */ /* 0x0001e20000100a00 */
[----:B------:R-:W-:Y:S01]  /*831f0*/  VIADD R25, R26, UR22 ;  /* 0x000000161a197c36 */ /* 0x000fe20008000000 */
[----:B------:R-:W1:Y:S02]  /*83200*/  LDCU UR22, c[0x0][0x3b8] ;  /* 0x00007700ff1677ac */ /* 0x000e640008000800 */
[----:B------:R3:W-:Y:S01]  /*83210*/  STL [R1+0x54], R19 ;  /* 0x0000541301007387 */ /* 0x0007e20000100800 */
[----:B------:R-:W-:Y:S01]  /*83220*/  VIADD R24, R25, UR23 ;  /* 0x0000001719187c36 */ /* 0x000fe20008000000 */
[----:B------:R-:W1:Y:S02]  /*83230*/  LDCU UR23, c[0x0][0x3b8] ;  /* 0x00007700ff1777ac */ /* 0x000e640008000800 */
[----:B0-----:R-:W4:Y:S01]  /*83240*/  LDL.LU R27, [R1+0x120] ;  /* 0x00012000011b7983 */ /* 0x001f220000300800 */
[----:B---3--:R-:W-:-:S05]  /*83250*/  F2FP.SATFINITE.E5M2.F32.PACK_AB_MERGE_C R19, R38, R57, RZ ;  /* 0x000000392613723e */ /* 0x008fca00048060ff */
[----:B------:R0:W-:Y:S04]  /*83260*/  STL [R1+0x50], R19 ;  /* 0x0000501301007387 */ /* 0x0001e80000100800 */
[----:B0-----:R-:W3:Y:S01]  /*83270*/  LDL.LU R19, [R1+0x114] ;  /* 0x0001140001137983 */ /* 0x001ee20000300800 */
[----:B--2---:R-:W-:-:S05]  /*83280*/  F2FP.SATFINITE.E5M2.F32.PACK_AB_MERGE_C R16, R16, R46, RZ ;  /* 0x0000002e1010723e */ /* 0x004fca00048060ff */
[----:B------:R-:W-:Y:S04]  /*83290*/  STL.64 [R1+0x38a8], R16 ;  /* 0x0038a81001007387 */ /* 0x000fe80000100a00 */
[----:B------:R0:W-:Y:S04]  /*832a0*/  STL.64 [R1+0x38b0], R24 ;  /* 0x0038b01801007387 */ /* 0x0001e80000100a00 */
[----:B0-----:R-:W2:Y:S01]  /*832b0*/  LDL.LU R25, [R1+0x11c] ;  /* 0x00011c0001197983 */ /* 0x001ea20000300800 */
[----:B------:R-:W-:Y:S02]  /*832c0*/  IMAD.MOV.U32 R38, RZ, RZ, R44 ;  /* 0x000000ffff267224 */ /* 0x000fe400078e002c */
[----:B------:R-:W-:-:S02]  /*832d0*/  IMAD.MOV.U32 R44, RZ, RZ, R14 ;  /* 0x000000ffff2c7224 */ /* 0x000fc400078e000e */
[----:B-1----:R-:W-:Y:S01]  /*832e0*/  VIADD R14, R12, UR25 ;  /* 0x000000190c0e7c36 */ /* 0x002fe20008000000 */
[----:B------:R-:W0:Y:S03]  /*832f0*/  LDCU UR25, c[0x0][0x3b8] ;  /* 0x00007700ff1977ac */ /* 0x000e260008000800 */
[----:B------:R-:W-:Y:S01]  /*83300*/  VIADD R14, R14, UR24 ;  /* 0x000000180e0e7c36 */ /* 0x000fe20008000000 */
[----:B------:R-:W1:Y:S01]  /*83310*/  LDCU UR24, c[0x0][0x3b8] ;  /* 0x00007700ff1877ac */ /* 0x000e620008000800 */
[----:B------:R-:W-:Y:S02]  /*83320*/  IMAD.MOV.U32 R57, RZ, RZ, R42 ;  /* 0x000000ffff397224 */ /* 0x000fe400078e002a */
[----:B------:R-:W-:Y:S02]  /*83330*/  IMAD.MOV.U32 R42, RZ, RZ, R61 ;  /* 0x000000ffff2a7224 */ /* 0x000fe400078e003d */
[----:B------:R-:W-:-:S02]  /*83340*/  IMAD.MOV.U32 R46, RZ, RZ, R47 ;  /* 0x000000ffff2e7224 */ /* 0x000fc400078e002f */
[----:B------:R-:W-:Y:S01]  /*83350*/  VIADD R47, R12, UR26 ;  /* 0x0000001a0c2f7c36 */ /* 0x000fe20008000000 */
[----:B------:R-:W4:Y:S01]  /*83360*/  LDCU UR26, c[0x0][0x3b8] ;  /* 0x00007700ff1a77ac */ /* 0x000f220008000800 */
[----:B-1----:R-:W-:Y:S01]  /*83370*/  VIADD R61, R13, UR24 ;  /* 0x000000180d3d7c36 */ /* 0x002fe20008000000 */
[----:B------:R-:W1:Y:S01]  /*83380*/  LDCU UR24, c[0x0][0x3b8] ;  /* 0x00007700ff1877ac */ /* 0x000e620008000800 */
[----:B0-----:R-:W-:Y:S02]  /*83390*/  VIADD R47, R47, UR25 ;  /* 0x000000192f2f7c36 */ /* 0x001fe40008000000 */
[----:B------:R-:W-:Y:S01]  /*833a0*/  IMAD.MOV.U32 R56, RZ, RZ, R55 ;  /* 0x000000ffff387224 */ /* 0x000fe200078e0037 */
[----:B------:R-:W0:Y:S01]  /*833b0*/  LDCU UR25, c[0x0][0x3b8] ;  /* 0x00007700ff1977ac */ /* 0x000e220008000800 */
[----:B----4-:R-:W-:Y:S02]  /*833c0*/  SHF.R.S32.HI R31, RZ, 0x1f, R27 ;  /* 0x0000001fff1f7819 */ /* 0x010fe4000001141b */
[----:B------:R-:W-:-:S05]  /*833d0*/  IADD3 R20, P1, PT, R27, R0, RZ ;  /* 0x000000001b147210 */ /* 0x000fca0007f3e0ff */
[----:B------:R-:W-:Y:S01]  /*833e0*/  IMAD.X R21, R31, 0x1, R3, P1 ;  /* 0x000000011f157824 */ /* 0x000fe200008e0603 */
[----:B------:R-:W-:Y:S01]  /*833f0*/  IADD3 R32, P3, PT, R27, R2, RZ ;  /* 0x000000021b207210 */ /* 0x000fe20007f7e0ff */
[----:B-1----:R-:W-:Y:S01]  /*83400*/  VIADD R47, R47, UR24 ;  /* 0x000000182f2f7c36 */ /* 0x002fe20008000000 */
[----:B------:R-:W1:Y:S02]  /*83410*/  LDCU UR24, c[0x0][0x3b8] ;  /* 0x00007700ff1877ac */ /* 0x000e640008000800 */
[----:B------:R4:W-:Y:S01]  /*83420*/  STL.64 [R1+0x22f0], R20 ;  /* 0x0022f01401007387 */ /* 0x0009e20000100a00 */
[----:B------:R-:W-:Y:S01]  /*83430*/  IMAD.X R33, R31, 0x1, R4, P3 ;  /* 0x000000011f217824 */ /* 0x000fe200018e0604 */
[----:B------:R-:W-:-:S04]  /*83440*/  IADD3 R16, P3, PT, R27, R5, RZ ;  /* 0x000000051b107210 */ /* 0x000fc80007f7e0ff */
[----:B------:R-:W-:Y:S01]  /*83450*/  STL.64 [R1+0x22e8], R32 ;  /* 0x0022e82001007387 */ /* 0x000fe20000100a00 */
[----:B------:R-:W-:Y:S02]  /*83460*/  IMAD.X R17, R31, 0x1, R6, P3 ;  /* 0x000000011f117824 */ /* 0x000fe400018e0606 */
[----:B------:R-:W-:Y:S02]  /*83470*/  IMAD.MOV.U32 R37, RZ, RZ, R47 ;  /* 0x000000ffff257224 */ /* 0x000fe400078e002f */
[----:B------:R-:W-:Y:S02]  /*83480*/  IMAD.MOV.U32 R55, RZ, RZ, R53 ;  /* 0x000000ffff377224 */ /* 0x000fe400078e0035 */
[----:B-1----:R-:W-:Y:S01]  /*83490*/  VIADD R47, R12, UR24 ;  /* 0x000000180c2f7c36 */ /* 0x002fe20008000000 */
[----:B------:R-:W-:Y:S01]  /*834a0*/  SHF.R.S32.HI R53, RZ, 0x1f, R18 ;  /* 0x0000001fff357819 */ /* 0x000fe20000011412 */
[----:B------:R-:W-:Y:S01]  /*834b0*/  IMAD.MOV.U32 R35, RZ, RZ, R56 ;  /* 0x000000ffff237224 */ /* 0x000fe200078e0038 */
[----:B------:R-:W1:Y:S01]  /*834c0*/  LDCU UR24, c[0x0][0x398] ;  /* 0x00007300ff1877ac */ /* 0x000e620008000800 */
[----:B------:R-:W-:-:S02]  /*834d0*/  IMAD.MOV.U32 R36, RZ, RZ, R47 ;  /* 0x000000ffff247224 */ /* 0x000fc400078e002f */
[----:B------:R-:W-:Y:S02]  /*834e0*/  IMAD.MOV.U32 R47, RZ, RZ, R12 ;  /* 0x000000ffff2f7224 */ /* 0x000fe400078e000c */
[----:B------:R-:W-:Y:S02]  /*834f0*/  IMAD.MOV.U32 R34, RZ, RZ, R41 ;  /* 0x000000ffff227224 */ /* 0x000fe400078e0029 */
[----:B------:R-:W-:Y:S02]  /*83500*/  IMAD.MOV.U32 R56, RZ, RZ, R60 ;  /* 0x000000ffff387224 */ /* 0x000fe400078e003c */
[----:B------:R-:W-:Y:S01]  /*83510*/  VIADD R41, R13, UR26 ;  /* 0x0000001a0d297c36 */ /* 0x000fe20008000000 */
[----:B------:R-:W0:Y:S01]  /*83520*/  LDCU UR26, c[0x0][0x398] ;  /* 0x00007300ff1a77ac */ /* 0x000e220008000800 */
[----:B------:R-:W-:Y:S01]  /*83530*/  IMAD.MOV.U32 R60, RZ, RZ, R13 ;  /* 0x000000ffff3c7224 */ /* 0x000fe200078e000d */
[----:B--2---:R-:W-:Y:S02]  /*83540*/  SHF.R.S32.HI R29, RZ, 0x1f, R25 ;  /* 0x0000001fff1d7819 */ /* 0x004fe40000011419 */
[----:B------:R-:W-:-:S02]  /*83550*/  IADD3 R22, P2, PT, R25, R0, RZ ;  /* 0x0000000019167210 */ /* 0x000fc40007f5e0ff */
[----:B----4-:R-:W-:-:S03]  /*83560*/  IADD3 R20, P1, PT, R25, R2, RZ ;  /* 0x0000000219147210 */ /* 0x010fc60007f3e0ff */
[C---:B------:R-:W-:Y:S02]  /*83570*/  IMAD.X R23, R29.reuse, 0x1, R3, P2 ;  /* 0x000000011d177824 */ /* 0x040fe400010e0603 */
[----:B------:R-:W-:-:S03]  /*83580*/  IMAD.X R21, R29, 0x1, R4, P1 ;  /* 0x000000011d157824 */ /* 0x000fc600008e0604 */
[----:B------:R-:W-:Y:S04]  /*83590*/  STL.64 [R1+0x22b8], R22 ;  /* 0x0022b81601007387 */ /* 0x000fe80000100a00 */
[----:B------:R2:W-:Y:S04]  /*835a0*/  STL.64 [R1+0x22b0], R20 ;  /* 0x0022b01401007387 */ /* 0x0005e80000100a00 */
[----:B------:R4:W-:Y:S01]  /*835b0*/  STL.64 [R1+0x22e0], R16 ;  /* 0x0022e01001007387 */ /* 0x0009e20000100a00 */
[C---:B--2---:R-:W-:Y:S02]  /*835c0*/  IADD3 R20, P1, PT, R27.reuse, R7, RZ ;  /* 0x000000071b147210 */ /* 0x044fe40007f3e0ff */
[----:B----4-:R-:W-:-:S03]  /*835d0*/  IADD3 R16, P3, PT, R27, R9, RZ ;  /* 0x000000091b107210 */ /* 0x010fc60007f7e0ff */
[----:B------:R-:W-:Y:S01]  /*835e0*/  IMAD.X R21, R31, 0x1, R8, P1 ;  /* 0x000000011f157824 */ /* 0x000fe200008e0608 */
[----:B------:R-:W-:Y:S01]  /*835f0*/  IADD3 R22, P2, PT, R25, R5, RZ ;  /* 0x0000000519167210 */ /* 0x000fe20007f5e0ff */
[----:B------:R-:W-:-:S03]  /*83600*/  IMAD.X R17, R31, 0x1, R10, P3 ;  /* 0x000000011f117824 */ /* 0x000fc600018e060a */
[----:B------:R2:W-:Y:S01]  /*83610*/  STL.64 [R1+0x22d8], R20 ;  /* 0x0022d81401007387 */ /* 0x0005e20000100a00 */
[C---:B------:R-:W-:Y:S01]  /*83620*/  IADD3 R12, P1, PT, R18.reuse, R0, RZ ;  /* 0x00000000120c7210 */ /* 0x040fe20007f3e0ff */
[----:B------:R-:W-:Y:S02]  /*83630*/  IMAD.X R23, R29, 0x1, R6, P2 ;  /* 0x000000011d177824 */ /* 0x000fe400010e0606 */
[----:B------:R4:W-:Y:S02]  /*83640*/  STL.64 [R1+0x22d0], R16 ;  /* 0x0022d01001007387 */ /* 0x0009e40000100a00 */
[----:B------:R-:W-:Y:S01]  /*83650*/  IMAD.X R13, R53, 0x1, R3, P1 ;  /* 0x00000001350d7824 */ /* 0x000fe200008e0603 */
[----:B--2---:R-:W-:Y:S01]  /*83660*/  IADD3 R20, P3, PT, R25, R7, RZ ;  /* 0x0000000719147210 */ /* 0x004fe20007f7e0ff */
[----:B----4-:R-:W2:Y:S04]  /*83670*/  LDL.LU R17, [R1+0x110] ;  /* 0x0001100001117983 */ /* 0x010ea80000300800 */
[----:B------:R-:W-:Y:S01]  /*83680*/  IMAD.X R21, R29, 0x1, R8, P3 ;  /* 0x000000011d157824 */ /* 0x000fe200018e0608 */
[----:B------:R4:W-:Y:S04]  /*83690*/  STL.64 [R1+0x22a8], R22 ;  /* 0x0022a81601007387 */ /* 0x0009e80000100a00 */
[----:B------:R0:W-:Y:S04]  /*836a0*/  STL.64 [R1+0x22a0], R20 ;  /* 0x0022a01401007387 */ /* 0x0001e80000100a00 */
[----:B------:R1:W-:Y:S01]  /*836b0*/  STL.64 [R1+0x2280], R12 ;  /* 0x0022800c01007387 */ /* 0x0003e20000100a00 */
[----:B----4-:R-:W-:-:S02]  /*836c0*/  IADD3 R22, P2, PT, R18, R2, RZ ;  /* 0x0000000212167210 */ /* 0x010fc40007f5e0ff */
[----:B0-----:R-:W-:-:S03]  /*836d0*/  IADD3 R20, P3, PT, R25, R9, RZ ;  /* 0x0000000919147210 */ /* 0x001fc60007f7e0ff */
[----:B------:R-:W-:Y:S01]  /*836e0*/  IMAD.X R23, R53, 0x1, R4, P2 ;  /* 0x0000000135177824 */ /* 0x000fe200010e0604 */
[----:B-1----:R-:W-:Y:S01]  /*836f0*/  IADD3 R12, P1, PT, R18, R5, RZ ;  /* 0x00000005120c7210 */ /* 0x002fe20007f3e0ff */
[----:B------:R-:W-:-:S03]  /*83700*/  IMAD.X R21, R29, 0x1, R10, P3 ;  /* 0x000000011d157824 */ /* 0x000fc600018e060a */
[----:B------:R-:W-:Y:S01]  /*83710*/  STL.64 [R1+0x2278], R22 ;  /* 0x0022781601007387 */ /* 0x000fe20000100a00 */
[----:B------:R-:W-:-:S03]  /*83720*/  IMAD.X R13, R53, 0x1, R6, P1 ;  /* 0x00000001350d7824 */ /* 0x000fc600008e0606 */
[----:B------:R-:W-:Y:S04]  /*83730*/  STL.64 [R1+0x2298], R20 ;  /* 0x0022981401007387 */ /* 0x000fe80000100a00 */
[----:B------:R0:W-:Y:S04]  /*83740*/  STL.64 [R1+0x2270], R12 ;  /* 0x0022700c01007387 */ /* 0x0001e80000100a00 */
[----:B0-----:R-:W4:Y:S01]  /*83750*/  LDL.LU.64 R12, [R1+0x38f0] ;  /* 0x0038f000010c7983 */ /* 0x001f220000300a00 */
[----:B------:R-:W-:Y:S01]  /*83760*/  IMAD.MOV.U32 R33, RZ, RZ, R34 ;  /* 0x000000ffff217224 */ /* 0x000fe200078e0022 */
[----:B------:R-:W-:Y:S01]  /*83770*/  IADD3 R22, P3, PT, R27, R11, RZ ;  /* 0x0000000b1b167210 */ /* 0x000fe20007f7e0ff */
[----:B------:R-:W-:-:S02]  /*83780*/  IMAD.MOV.U32 R34, RZ, RZ, R36 ;  /* 0x000000ffff227224 */ /* 0x000fc400078e0024 */
[----:B------:R-:W-:Y:S01]  /*83790*/  IMAD.MOV.U32 R36, RZ, RZ, R47 ;  /* 0x000000ffff247224 */ /* 0x000fe200078e002f */
[----:B------:R-:W-:Y:S01]  /*837a0*/  IADD3 R20, P2, PT, R25, R11, RZ ;  /* 0x0000000b19147210 */ /* 0x000fe20007f5e0ff */
[----:B------:R-:W-:Y:S02]  /*837b0*/  IMAD.MOV.U32 R47, RZ, RZ, R48 ;  /* 0x000000ffff2f7224 */ /* 0x000fe400078e0030 */
[----:B------:R-:W-:Y:S01]  /*837c0*/  IMAD.MOV.U32 R48, RZ, RZ, R14 ;  /* 0x000000ffff307224 */ /* 0x000fe200078e000e */
[----:B------:R-:W-:Y:S01]  /*837d0*/  IADD3 R14, P1, PT, R18, R7, RZ ;  /* 0x00000007120e7210 */ /* 0x000fe20007f3e0ff */
[----:B------:R-:W-:Y:S02]  /*837e0*/  IMAD.MOV.U32 R32, RZ, RZ, R35 ;  /* 0x000000ffff207224 */ /* 0x000fe400078e0023 */
[----:B------:R-:W-:Y:S02]  /*837f0*/  IMAD.MOV.U32 R35, RZ, RZ, R56 ;  /* 0x000000ffff237224 */ /* 0x000fe400078e0038 */
[----:B------:R-:W-:-:S02]  /*83800*/  IMAD.MOV.U32 R56, RZ, RZ, R54 ;  /* 0x000000ffff387224 */ /* 0x000fc400078e0036 */
[----:B------:R-:W-:Y:S02]  /*83810*/  IMAD.MOV.U32 R54, RZ, RZ, R15 ;  /* 0x000000ffff367224 */ /* 0x000fe400078e000f */
[----:B------:R-:W-:Y:S02]  /*83820*/  IMAD.X R15, R53, 0x1, R8, P1 ;  /* 0x00000001350f7824 */ /* 0x000fe400008e0608 */
[--C-:B----4-:R-:W-:Y:S02]  /*83830*/  IMAD.X R23, R31, 0x1, R12.reuse, P3 ;  /* 0x000000011f177824 */ /* 0x110fe400018e060c */
[----:B------:R-:W-:-:S03]  /*83840*/  IMAD.X R21, R29, 0x1, R12, P2 ;  /* 0x000000011d157824 */ /* 0x000fc600010e060c */
[----:B------:R3:W-:Y:S02]  /*83850*/  STL.64 [R1+0x22c8], R22 ;  /* 0x0022c81601007387 */ /* 0x0007e40000100a00 */
[----:B---3--:R-:W-:Y:S02]  /*83860*/  IADD3 R22, P2, PT, R19, R0, RZ ;  /* 0x0000000013167210 */ /* 0x008fe40007f5e0ff */
[----:B------:R-:W3:Y:S04]  /*83870*/  LDL.LU R23, [R1+0x38e8] ;  /* 0x0038e80001177983 */ /* 0x000ee80000300800 */
[----:B------:R-:W-:Y:S04]  /*83880*/  STL.64 [R1+0x2290], R20 ;  /* 0x0022901401007387 */ /* 0x000fe80000100a00 */
[----:B------:R0:W-:Y:S04]  /*83890*/  STL.64 [R1+0x2268], R14 ;  /* 0x0022680e01007387 */ /* 0x0001e80000100a00 */
[----:B0-----:R-:W4:Y:S04]  /*838a0*/  LDL.LU.64 R14, [R1+0x38e0] ;  /* 0x0038e000010e7983 */ /* 0x001f280000300a00 */
[----:B------:R-:W-:Y:S04]  /*838b0*/  STL [R1+0x2248], R22 ;  /* 0x0022481601007387 */ /* 0x000fe80000100800 */
[----:B------:R-:W2:Y:S01]  /*838c0*/  LDL.LU R28, [R1+0x10c] ;  /* 0x00010c00011c7983 */ /* 0x000ea20000300800 */
[----:B------:R-:W-:-:S02]  /*838d0*/  IADD3 R20, P3, PT, R18, R9, RZ ;  /* 0x0000000912147210 */ /* 0x000fc40007f7e0ff */
[----:B------:R-:W-:-:S03]  /*838e0*/  SHF.R.S32.HI R16, RZ, 0x1f, R19 ;  /* 0x0000001fff107819 */ /* 0x000fc60000011413 */
[----:B------:R-:W-:Y:S01]  /*838f0*/  IMAD.X R21, R53, 0x1, R10, P3 ;  /* 0x0000000135157824 */ /* 0x000fe200018e060a */
[----:B--2---:R0:W-:Y:S04]  /*83900*/  STL.64 [R1+0x38d8], R28 ;  /* 0x0038d81c01007387 */ /* 0x0041e80000100a00 */
[----:B------:R1:W-:Y:S01]  /*83910*/  STL.64 [R1+0x2260], R20 ;  /* 0x0022601401007387 */ /* 0x0003e20000100a00 */
[----:B0-----:R-:W-:Y:S01]  /*83920*/  IMAD.MOV.U32 R28, RZ, RZ, R22 ;  /* 0x000000ffff1c7224 */ /* 0x001fe200078e0016 */
[C---:B------:R-:W-:Y:S01]  /*83930*/  IADD3 R22, P1, PT, R19.reuse, R2, RZ ;  /* 0x0000000213167210 */ /* 0x040fe20007f3e0ff */
[----:B---3--:R-:W-:Y:S01]  /*83940*/  IMAD.MOV.U32 R29, RZ, RZ, R23 ;  /* 0x000000ffff1d7224 */ /* 0x008fe200078e0017 */
[----:B-1----:R-:W-:Y:S01]  /*83950*/  IADD3 R20, P3, PT, R18, R11, RZ ;  /* 0x0000000b12147210 */ /* 0x002fe20007f7e0ff */
[C---:B------:R-:W-:Y:S01]  /*83960*/  IMAD.X R29, R16.reuse, 0x1, R3, P2 ;  /* 0x00000001101d7824 */ /* 0x040fe200010e0603 */
[----:B------:R-:W-:Y:S01]  /*83970*/  IADD3 R28, P2, PT, R19, R5, RZ ;  /* 0x00000005131c7210 */ /* 0x000fe20007f5e0ff */
[----:B------:R-:W-:-:S02]  /*83980*/  IMAD.X R23, R16, 0x1, R4, P1 ;  /* 0x0000000110177824 */ /* 0x000fc400008e0604 */
[----:B------:R-:W-:Y:S01]  /*83990*/  IMAD.X R21, R53, 0x1, R12, P3 ;  /* 0x0000000135157824 */ /* 0x000fe200018e060c */
[----:B------:R0:W-:Y:S04]  /*839a0*/  STL [R1+0x224c], R29 ;  /* 0x00224c1d01007387 */ /* 0x0001e80000100800 */
[----:B------:R1:W-:Y:S04]  /*839b0*/  STL.64 [R1+0x38d0], R2 ;  /* 0x0038d00201007387 */ /* 0x0003e80000100a00 */
[----:B------:R2:W-:Y:S01]  /*839c0*/  STL.64 [R1+0x2240], R22 ;  /* 0x0022401601007387 */ /* 0x0005e20000100a00 */
[----:B0-----:R-:W-:-:S03]  /*839d0*/  IMAD.X R29, R16, 0x1, R6, P2 ;  /* 0x00000001101d7824 */ /* 0x001fc600010e0606 */
[----:B------:R-:W-:Y:S01]  /*839e0*/  STL.64 [R1+0x2258], R20 ;  /* 0x0022581401007387 */ /* 0x000fe20000100a00 */
[----:B-1----:R-:W-:-:S03]  /*839f0*/  IADD3 R2, P3, PT, R27, R13, RZ ;  /* 0x0000000d1b027210 */ /* 0x002fc60007f7e0ff */
[----:B------:R-:W-:Y:S01]  /*83a00*/  STL [R1+0x38c8], R27 ;  /* 0x0038c81b01007387 */ /* 0x000fe20000100800 */
[----:B--2---:R-:W-:-:S03]  /*83a10*/  IADD3 R22, P1, PT, R19, R7, RZ ;  /* 0x0000000713167210 */ /* 0x004fc60007f3e0ff */
[----:B------:R0:W-:Y:S01]  /*83a20*/  STL.64 [R1+0x2238], R28 ;  /* 0x0022381c01007387 */ /* 0x0001e20000100a00 */
[----:B----4-:R-:W-:Y:S02]  /*83a30*/  IMAD.X R3, R31, 0x1, R14, P3 ;  /* 0x000000011f037824 */ /* 0x010fe400018e060e */
[C---:B------:R-:W-:Y:S01]  /*83a40*/  IMAD.X R23, R16.reuse, 0x1, R8, P1 ;  /* 0x0000000110177824 */ /* 0x040fe200008e0608 */
[----:B0-----:R-:W-:Y:S02]  /*83a50*/  IADD3 R28, P2, PT, R19, R9, RZ ;  /* 0x00000009131c7210 */ /* 0x001fe40007f5e0ff */
[----:B------:R-:W-:Y:S03]  /*83a60*/  STL.64 [R1+0x22c0], R2 ;  /* 0x0022c00201007387 */ /* 0x000fe60000100a00 */
[----:B------:R-:W-:Y:S01]  /*83a70*/  IMAD.X R29, R16, 0x1, R10, P2 ;  /* 0x00000001101d7824 */ /* 0x000fe200010e060a */
[----:B------:R-:W-:Y:S04]  /*83a80*/  STL.64 [R1+0x2230], R22 ;  /* 0x0022301601007387 */ /* 0x000fe80000100a00 */
[----:B------:R0:W-:Y:S04]  /*83a90*/  STL.64 [R1+0x2228], R28 ;  /* 0x0022281c01007387 */ /* 0x0001e80000100a00 */
[----:B0-----:R-:W2:Y:S01]  /*83aa0*/  LDL.LU.64 R28, [R1+0x38d8] ;  /* 0x0038d800011c7983 */ /* 0x001ea20000300a00 */
[----:B------:R-:W-:-:S02]  /*83ab0*/  IADD3 R2, P3, PT, R25, R13, RZ ;  /* 0x0000000d19027210 */ /* 0x000fc40007f7e0ff */
[----:B------:R-:W-:Y:S02]  /*83ac0*/  IADD3 R22, P1, PT, R18, R13, RZ ;  /* 0x0000000d12167210 */ /* 0x000fe40007f3e0ff */
[----:B------:R-:W-:-:S03]  /*83ad0*/  IADD3 R26, P2, PT, R19, R11, RZ ;  /* 0x0000000b131a7210 */ /* 0x000fc60007f5e0ff */
[--C-:B------:R-:W-:Y:S02]  /*83ae0*/  IMAD.X R23, R53, 0x1, R14.reuse, P1 ;  /* 0x0000000135177824 */ /* 0x100fe400008e060e */
[----:B--2---:R-:W-:-:S05]  /*83af0*/  IMAD.X R3, R29, 0x1, R14, P3 ;  /* 0x000000011d037824 */ /* 0x004fca00018e060e */
[----:B------:R0:W-:Y:S04]  /*83b00*/  STL.64 [R1+0x2288], R2 ;  /* 0x0022880201007387 */ /* 0x0001e80000100a00 */
[----:B0-----:R-:W2:Y:S01]  /*83b10*/  LDL.LU.64 R2, [R1+0x38d0] ;  /* 0x0038d00001027983 */ /* 0x001ea20000300a00 */
[----:B------:R-:W-:Y:S02]  /*83b20*/  IMAD.MOV.U32 R21, RZ, RZ, R33 ;  /* 0x000000ffff157224 */ /* 0x000fe400078e0021 */
[----:B------:R-:W-:Y:S01]  /*83b30*/  IMAD.MOV.U32 R33, RZ, RZ, R32 ;  /* 0x000000ffff217224 */ /* 0x000fe200078e0020 */
[----:B------:R-:W-:Y:S01]  /*83b40*/  STL [R1+0x2220], R26 ;  /* 0x0022201a01007387 */ /* 0x000fe20000100800 */
[----:B------:R-:W-:Y:S02]  /*83b50*/  IMAD.MOV.U32 R32, RZ, RZ, R34 ;  /* 0x000000ffff207224 */ /* 0x000fe400078e0022 */
[----:B------:R-:W-:Y:S01]  /*83b60*/  IMAD.MOV.U32 R34, RZ, RZ, R36 ;  /* 0x000000ffff227224 */ /* 0x000fe200078e0024 */
[----:B------:R0:W-:Y:S01]  /*83b70*/  STL.64 [R1+0x2250], R22 ;  /* 0x0022501601007387 */ /* 0x0001e20000100a00 */
[----:B------:R-:W-:-:S03]  /*83b80*/  IMAD.MOV.U32 R36, RZ, RZ, R56 ;  /* 0x000000ffff247224 */ /* 0x000fc600078e0038 */
[----:B------:R1:W-:Y:S01]  /*83b90*/  STL.64 [R1+0x38b8], R52 ;  /* 0x0038b83401007387 */ /* 0x0003e20000100a00 */
[----:B------:R-:W-:Y:S02]  /*83ba0*/  IMAD.MOV.U32 R56, RZ, RZ, R57 ;  /* 0x000000ffff387224 */ /* 0x000fe400078e0039 */
[----:B------:R-:W-:Y:S02]  /*83bb0*/  IMAD.MOV.U32 R57, RZ, RZ, R48 ;  /* 0x000000ffff397224 */ /* 0x000fe400078e0030 */
[----:B------:R-:W-:Y:S01]  /*83bc0*/  IMAD.MOV.U32 R48, RZ, RZ, R54 ;  /* 0x000000ffff307224 */ /* 0x000fe200078e0036 */
[----:B------:R-:W-:Y:S01]  /*83bd0*/  SHF.R.S32.HI R54, RZ, 0x1f, R17 ;  /* 0x0000001fff367819 */ /* 0x000fe20000011411 */
[----:B0-----:R-:W-:Y:S02]  /*83be0*/  IMAD.MOV.U32 R23, RZ, RZ, R36 ;  /* 0x000000ffff177224 */ /* 0x001fe400078e0024 */
[----:B-1----:R-:W-:Y:S01]  /*83bf0*/  IMAD.MOV.U32 R52, RZ, RZ, R26 ;  /* 0x000000ffff347224 */ /* 0x002fe200078e001a */
[----:B------:R-:W-:Y:S01]  /*83c00*/  IADD3 R26, P3, PT, R19, R13, RZ ;  /* 0x0000000d131a7210 */ /* 0x000fe20007f7e0ff */
[----:B------:R-:W-:-:S02]  /*83c10*/  IMAD.MOV.U32 R53, RZ, RZ, R27 ;  /* 0x000000ffff357224 */ /* 0x000fc400078e001b */
[----:B------:R-:W-:Y:S01]  /*83c20*/  IMAD.MOV.U32 R36, RZ, RZ, R56 ;  /* 0x000000ffff247224 */ /* 0x000fe200078e0038 */
[C---:B------:R-:W-:Y:S01]  /*83c30*/  IADD3 R56, P1, PT, R17.reuse, R0, RZ ;  /* 0x0000000011387210 */ /* 0x040fe20007f3e0ff */
[C---:B------:R-:W-:Y:S02]  /*83c40*/  IMAD.X R53, R16.reuse, 0x1, R12, P2 ;  /* 0x0000000110357824 */ /* 0x040fe400010e060c */
[----:B------:R-:W-:Y:S02]  /*83c50*/  IMAD.X R27, R16, 0x1, R14, P3 ;  /* 0x00000001101b7824 */ /* 0x000fe400018e060e */
[----:B------:R-:W-:Y:S01]  /*83c60*/  IMAD.MOV.U32 R20, RZ, RZ, R33 ;  /* 0x000000ffff147224 */ /* 0x000fe200078e0021 */
[----:B------:R-:W-:Y:S01]  /*83c70*/  STL [R1+0x2224], R53 ;  /* 0x0022243501007387 */ /* 0x000fe20000100800 */
[----:B------:R-:W-:Y:S02]  /*83c80*/  IMAD.MOV.U32 R33, RZ, RZ, R34 ;  /* 0x000000ffff217224 */ /* 0x000fe400078e0022 */
[----:B------:R-:W-:Y:S01]  /*83c90*/  IMAD.MOV.U32 R34, RZ, RZ, R57 ;  /* 0x000000ffff227224 */ /* 0x000fe200078e0039 */
[----:B------:R0:W-:Y:S04]  /*83ca0*/  STL.64 [R1+0x2218], R26 ;  /* 0x0022181a01007387 */ /* 0x0001e80000100a00 */
[----:B------:R-:W3:Y:S01]  /*83cb0*/  LDL.LU R30, [R1+0x108] ;  /* 0x00010800011e7983 */ /* 0x000ee20000300800 */
[----:B0-----:R-:W-:-:S05]  /*83cc0*/  IADD3 R26, P3, PT, R17, R5, RZ ;  /* 0x00000005111a7210 */ /* 0x001fca0007f7e0ff */
[C---:B------:R-:W-:Y:S01]  /*83cd0*/  IMAD.X R27, R54.reuse, 0x1, R6, P3 ;  /* 0x00000001361b7824 */ /* 0x040fe200018e0606 */
[----:B--2---:R-:W-:Y:S01]  /*83ce0*/  IADD3 R52, P2, PT, R17, R2, RZ ;  /* 0x0000000211347210 */ /* 0x004fe20007f5e0ff */
[----:B------:R-:W-:-:S04]  /*83cf0*/  IMAD.X R57, R54, 0x1, R3, P1 ;  /* 0x0000000136397824 */ /* 0x000fc800008e0603 */
[----:B------:R-:W-:Y:S01]  /*83d00*/  IMAD.X R53, R54, 0x1, R4, P2 ;  /* 0x0000000136357824 */ /* 0x000fe200010e0604 */
[----:B------:R0:W-:Y:S04]  /*83d10*/  STL.64 [R1+0x2210], R56 ;  /* 0x0022103801007387 */ /* 0x0001e80000100a00 */
[----:B------:R-:W-:Y:S01]  /*83d20*/  STL.64 [R1+0x2208], R52 ;  /* 0x0022083401007387 */ /* 0x000fe20000100a00 */
[----:B0-----:R-:W-:-:S03]  /*83d30*/  IADD3 R56, P1, PT, R17, R7, RZ ;  /* 0x0000000711387210 */ /* 0x001fc60007f3e0ff */
[----:B------:R0:W-:Y:S02]  /*83d40*/  STL.64 [R1+0x2200], R26 ;  /* 0x0022001a01007387 */ /* 0x0001e40000100a00 */
[----:B------:R-:W-:Y:S02]  /*83d50*/  IMAD.X R57, R54, 0x1, R8, P1 ;  /* 0x0000000136397824 */ /* 0x000fe400008e0608 */
[----:B0-----:R-:W2:Y:S04]  /*83d60*/  LDL.LU R27, [R1+0x38c8] ;  /* 0x0038c800011b7983 */ /* 0x001ea80000300800 */
[----:B------:R0:W-:Y:S04]  /*83d70*/  STL.64 [R1+0x21f8], R56 ;  /* 0x0021f83801007387 */ /* 0x0001e80000100a00 */
[----:B0-----:R-:W4:Y:S01]  /*83d80*/  LDL.LU.64 R56, [R1+0x38c0] ;  /* 0x0038c00001387983 */ /* 0x001f220000300a00 */
[----:B------:R-:W-:-:S02]  /*83d90*/  IADD3 R52, P2, PT, R17, R9, RZ ;  /* 0x0000000911347210 */ /* 0x000fc40007f5e0ff */
[----:B------:R-:W-:-:S03]  /*83da0*/  IADD3 R24, P1, PT, R25, R15, RZ ;  /* 0x0000000f19187210 */ /* 0x000fc60007f3e0ff */
[----:B------:R-:W-:Y:S02]  /*83db0*/  IMAD.X R53, R54, 0x1, R10, P2 ;  /* 0x0000000136357824 */ /* 0x000fe400010e060a */
[----:B------:R-:W-:-:S03]  /*83dc0*/  IMAD.MOV.U32 R22, RZ, RZ, R23 ;  /* 0x000000ffff167224 */ /* 0x000fc600078e0017 */
[----:B------:R0:W-:Y:S01]  /*83dd0*/  STL.64 [R1+0x21f0], R52 ;  /* 0x0021f03401007387 */ /* 0x0001e20000100a00 */
[----:B------:R-:W-:Y:S02]  /*83de0*/  IMAD.MOV.U32 R23, RZ, RZ, R46 ;  /* 0x000000ffff177224 */ /* 0x000fe400078e002e */
[----:B------:R-:W-:Y:S01]  /*83df0*/  IMAD.MOV.U32 R46, RZ, RZ, R55 ;  /* 0x000000ffff2e7224 */ /* 0x000fe200078e0037 */
[----:B------:R-:W-:Y:S02]  /*83e00*/  SHF.R.S32.HI R55, RZ, 0x1f, R28 ;  /* 0x0000001fff377819 */ /* 0x000fe4000001141c */
[----:B0-----:R-:W-:-:S05]  /*83e10*/  IADD3 R52, P2, PT, R28, R0, RZ ;  /* 0x000000001c347210 */ /* 0x001fca0007f5e0ff */
[----:B------:R-:W-:Y:S01]  /*83e20*/  IMAD.X R53, R55, 0x1, R3, P2 ;  /* 0x0000000137357824 */ /* 0x000fe200010e0603 */
[----:B--2---:R-:W-:-:S05]  /*83e30*/  IADD3 R26, P3, PT, R27, R15, RZ ;  /* 0x0000000f1b1a7210 */ /* 0x004fca0007f7e0ff */
[--C-:B----4-:R-:W-:Y:S02]  /*83e40*/  IMAD.X R27, R31, 0x1, R57.reuse, P3 ;  /* 0x000000011f1b7824 */ /* 0x110fe400018e0639 */
[----:B------:R-:W-:-:S03]  /*83e50*/  IMAD.X R25, R29, 0x1, R57, P1 ;  /* 0x000000011d197824 */ /* 0x000fc600008e0639 */
[----:B------:R0:W-:Y:S04]  /*83e60*/  STL.64 [R1+0x21e0], R26 ;  /* 0x0021e01a01007387 */ /* 0x0001e80000100a00 */
[----:B------:R1:W-:Y:S01]  /*83e70*/  STL.64 [R1+0x21d0], R24 ;  /* 0x0021d01801007387 */ /* 0x0003e20000100a00 */
[C---:B0-----:R-:W-:Y:S02]  /*83e80*/  IADD3 R26, P3, PT, R17.reuse, R11, RZ ;  /* 0x0000000b111a7210 */ /* 0x041fe40007f7e0ff */
[----:B-1----:R-:W-:-:S03]  /*83e90*/  IADD3 R24, P1, PT, R17, R13, RZ ;  /* 0x0000000d11187210 */ /* 0x002fc60007f3e0ff */
[C---:B------:R-:W-:Y:S02]  /*83ea0*/  IMAD.X R27, R54.reuse, 0x1, R12, P3 ;  /* 0x00000001361b7824 */ /* 0x040fe400018e060c */
[----:B------:R-:W-:-:S03]  /*83eb0*/  IMAD.X R25, R54, 0x1, R14, P1 ;  /* 0x0000000136197824 */ /* 0x000fc600008e060e */
[----:B------:R0:W-:Y:S04]  /*83ec0*/  STL.64 [R1+0x21b8], R26 ;  /* 0x0021b81a01007387 */ /* 0x0001e80000100a00 */
[----:B------:R1:W-:Y:S04]  /*83ed0*/  STL.64 [R1+0x21a8], R24 ;  /* 0x0021a81801007387 */ /* 0x0003e80000100a00 */
[----:B------:R2:W-:Y:S01]  /*83ee0*/  STL.64 [R1+0x21a0], R52 ;  /* 0x0021a03401007387 */ /* 0x0005e20000100a00 */
[----:B0-----:R-:W-:-:S03]  /*83ef0*/  IADD3 R26, P3, PT, R28, R2, RZ ;  /* 0x000000021c1a7210 */ /* 0x001fc60007f7e0ff */
[----:B------:R-:W4:Y:S01]  /*83f00*/  LDL.LU R31, [R1+0x104] ;  /* 0x00010400011f7983 */ /* 0x000f220000300800 */
[C---:B-1----:R-:W-:Y:S01]  /*83f10*/  IADD3 R24, P1, PT, R28.reuse, R5, RZ ;  /* 0x000000051c187210 */ /* 0x042fe20007f3e0ff */
[----:B------:R-:W-:Y:S01]  /*83f20*/  IMAD.X R27, R55, 0x1, R4, P3 ;  /* 0x00000001371b7824 */ /* 0x000fe200018e0604 */
[----:B--2---:R-:W-:-:S03]  /*83f30*/  IADD3 R52, P2, PT, R28, R7, RZ ;  /* 0x000000071c347210 */ /* 0x004fc60007f5e0ff */
[C---:B------:R-:W-:Y:S01]  /*83f40*/  IMAD.X R25, R55.reuse, 0x1, R6, P1 ;  /* 0x0000000137197824 */ /* 0x040fe200008e0606 */
[----:B------:R-:W-:Y:S01]  /*83f50*/  STL.64 [R1+0x2198], R26 ;  /* 0x0021981a01007387 */ /* 0x000fe20000100a00 */
[----:B------:R-:W-:-:S03]  /*83f60*/  IMAD.X R53, R55, 0x1, R8, P2 ;  /* 0x0000000137357824 */ /* 0x000fc600010e0608 */
[----:B------:R-:W-:Y:S04]  /*83f70*/  STL.64 [R1+0x2190], R24 ;  /* 0x0021901801007387 */ /* 0x000fe80000100a00 */
[----:B------:R0:W-:Y:S04]  /*83f80*/  STL.64 [R1+0x2188], R52 ;  /* 0x0021883401007387 */ /* 0x0001e80000100a00 */
[----:B0-----:R-:W2:Y:S01]  /*83f90*/  LDL.LU.64 R52, [R1+0x38b8] ;  /* 0x0038b80001347983 */ /* 0x001ea20000300a00 */
[----:B------:R-:W-:Y:S02]  /*83fa0*/  IADD3 R26, P3, PT, R18, R15, RZ ;  /* 0x0000000f121a7210 */ /* 0x000fe40007f7e0ff */
[----:B------:R-:W-:-:S05]  /*83fb0*/  IADD3 R24, P1, PT, R28, R9, RZ ;  /* 0x000000091c187210 */ /* 0x000fca0007f3e0ff */
[----:B------:R-:W-:Y:S02]  /*83fc0*/  IMAD.X R25, R55, 0x1, R10, P1 ;  /* 0x0000000137197824 */ /* 0x000fe400008e060a */
[----:B--2---:R-:W-:Y:S01]  /*83fd0*/  IMAD.X R27, R53, 0x1, R57, P3 ;  /* 0x00000001351b7824 */ /* 0x004fe200018e0639 */
[----:B------:R-:W-:-:S04]  /*83fe0*/  IADD3 R18, P3, PT, R19, R15, RZ ;  /* 0x0000000f13127210 */ /* 0x000fc80007f7e0ff */
[----:B------:R0:W-:Y:S01]  /*83ff0*/  STL.64 [R1+0x2170], R26 ;  /* 0x0021701a01007387 */ /* 0x0001e20000100a00 */
[----:B------:R-:W-:-:S03]  /*84000*/  IMAD.X R19, R16, 0x1, R57, P3 ;  /* 0x0000000110137824 */ /* 0x000fc600018e0639 */
[----:B------:R1:W-:Y:S01]  /*84010*/  STL.64 [R1+0x2168], R24 ;  /* 0x0021681801007387 */ /* 0x0003e20000100a00 */
[----:B0-----:R-:W-:-:S03]  /*84020*/  IADD3 R26, P2, PT, R28, R11, RZ ;  /* 0x0000000b1c1a7210 */ /* 0x001fc60007f5e0ff */
[----:B------:R0:W-:Y:S01]  /*84030*/  STL.64 [R1+0x2150], R18 ;  /* 0x0021501201007387 */ /* 0x0001e20000100a00 */
[----:B-1----:R-:W-:Y:S01]  /*84040*/  IADD3 R24, P3, PT, R28, R13, RZ ;  /* 0x0000000d1c187210 */ /* 0x002fe20007f7e0ff */
[----:B------:R-:W-:Y:S01]  /*84050*/  IMAD.X R27, R55, 0x1, R12, P2 ;  /* 0x00000001371b7824 */ /* 0x000fe200010e060c */
[----:B---3--:R-:W-:-:S03]  /*84060*/  SHF.R.S32.HI R53, RZ, 0x1f, R30 ;  /* 0x0000001fff357819 */ /* 0x008fc6000001141e */
[----:B------:R-:W-:Y:S01]  /*84070*/  IMAD.X R25, R55, 0x1, R14, P3 ;  /* 0x0000000137197824 */ /* 0x000fe200018e060e */
[----:B------:R1:W-:Y:S01]  /*84080*/  STL.64 [R1+0x2148], R26 ;  /* 0x0021481a01007387 */ /* 0x0003e20000100a00 */
[----:B0-----:R-:W-:-:S03]  /*84090*/  IADD3 R18, P1, PT, R30, R0, RZ ;  /* 0x000000001e127210 */ /* 0x001fc60007f3e0ff */
[----:B------:R0:W-:Y:S02]  /*840a0*/  STL.64 [R1+0x2138], R24 ;  /* 0x0021381801007387 */ /* 0x0001e40000100a00 */
[----:B------:R-:W-:Y:S01]  /*840b0*/  IMAD.X R19, R53, 0x1, R3, P1 ;  /* 0x0000000135137824 */ /* 0x000fe200008e0603 */
[----:B-1----:R-:W-:-:S04]  /*840c0*/  IADD3 R26, P2, PT, R30, R2, RZ ;  /* 0x000000021e1a7210 */ /* 0x002fc80007f5e0ff */
[----:B------:R1:W-:Y:S01]  /*840d0*/  STL.64 [R1+0x2130], R18 ;  /* 0x0021301201007387 */ /* 0x0003e20000100a00 */
[C---:B0-----:R-:W-:Y:S01]  /*840e0*/  IADD3 R24, P3, PT, R30.reuse, R5, RZ ;  /* 0x000000051e187210 */ /* 0x041fe20007f7e0ff */
[C---:B------:R-:W-:Y:S02]  /*840f0*/  IMAD.X R27, R53.reuse, 0x1, R4, P2 ;  /* 0x00000001351b7824 */ /* 0x040fe400010e0604 */
[----:B------:R-:W2:Y:S02]  /*84100*/  LDL.LU R29, [R1+0x100] ;  /* 0x00010000011d7983 */ /* 0x000ea40000300800 */
[----:B------:R-:W-:Y:S02]  /*84110*/  IMAD.X R25, R53, 0x1, R6, P3 ;  /* 0x0000000135197824 */ /* 0x000fe400018e0606 */
[----:B------:R0:W-:Y:S01]  /*84120*/  STL.64 [R1+0x2128], R26 ;  /* 0x0021281a01007387 */ /* 0x0001e20000100a00 */
[----:B------:R-:W-:Y:S02]  /*84130*/  IADD3 R16, P3, PT, R17, R15, RZ ;  /* 0x0000000f11107210 */ /* 0x000fe40007f7e0ff */
[----:B-1----:R-:W-:Y:S01]  /*84140*/  IADD3 R18, P1, PT, R30, R7, RZ ;  /* 0x000000071e127210 */ /* 0x002fe20007f3e0ff */
[----:B------:R1:W-:Y:S02]  /*84150*/  STL.64 [R1+0x2120], R24 ;  /* 0x0021201801007387 */ /* 0x0003e40000100a00 */
[----:B------:R-:W-:-:S02]  /*84160*/  IMAD.X R17, R54, 0x1, R57, P3 ;  /* 0x0000000136117824 */ /* 0x000fc400018e0639 */
[C---:B------:R-:W-:Y:S01]  /*84170*/  IMAD.X R19, R53.reuse, 0x1, R8, P1 ;  /* 0x0000000135137824 */ /* 0x040fe200008e0608 */
[C---:B0-----:R-:W-:Y:S01]  /*84180*/  IADD3 R26, P2, PT, R30.reuse, R9, RZ ;  /* 0x000000091e1a7210 */ /* 0x041fe20007f5e0ff */
[----:B-1----:R-:W3:Y:S04]  /*84190*/  LDL.LU.64 R24, [R1+0x38b0] ;  /* 0x0038b00001187983 */ /* 0x002ee80000300a00 */
[----:B------:R-:W-:Y:S01]  /*841a0*/  IMAD.X R27, R53, 0x1, R10, P2 ;  /* 0x00000001351b7824 */ /* 0x000fe200010e060a */
[----:B------:R0:W-:Y:S04]  /*841b0*/  STL.64 [R1+0x2118], R18 ;  /* 0x0021181201007387 */ /* 0x0001e80000100a00 */
[----:B------:R-:W-:Y:S04]  /*841c0*/  STL.64 [R1+0x2110], R26 ;  /* 0x0021101a01007387 */ /* 0x000fe80000100a00 */
[----:B------:R1:W-:Y:S01]  /*841d0*/  STL.64 [R1+0x20f8], R16 ;  /* 0x0020f81001007387 */ /* 0x0003e20000100a00 */
[----:B0-----:R-:W-:-:S02]  /*841e0*/  IADD3 R18, P1, PT, R30, R11, RZ ;  /* 0x0000000b1e127210 */ /* 0x001fc40007f3e0ff */
[----:B-1----:R-:W-:-:S03]  /*841f0*/  IADD3 R16, P3, PT, R28, R15, RZ ;  /* 0x0000000f1c107210 */ /* 0x002fc60007f7e0ff */
[----:B------:R-:W-:Y:S01]  /*84200*/  IMAD.X R19, R53, 0x1, R12, P1 ;  /* 0x0000000135137824 */ /* 0x000fe200008e060c */
[----:B------:R-:W-:Y:S01]  /*84210*/  IADD3 R26, P2, PT, R30, R13, RZ ;  /* 0x0000000d1e1a7210 */ /* 0x000fe20007f5e0ff */
[----:B------:R-:W-:-:S03]  /*84220*/  IMAD.X R17, R55, 0x1, R57, P3 ;  /* 0x0000000137117824 */ /* 0x000fc600018e0639 */
[----:B------:R0:W-:Y:S01]  /*84230*/  STL.64 [R1+0x20f0], R18 ;  /* 0x0020f01201007387 */ /* 0x0001e20000100a00 */
[----:B----4-:R-:W-:Y:S01]  /*84240*/  SHF.R.S32.HI R54, RZ, 0x1f, R31 ;  /* 0x0000001fff367819 */ /* 0x010fe2000001141f */
[----:B------:R-:W-:Y:S02]  /*84250*/  IMAD.X R27, R53, 0x1, R14, P2 ;  /* 0x00000001351b7824 */ /* 0x000fe400010e060e */
[----:B------:R1:W-:Y:S01]  /*84260*/  STL.64 [R1+0x20d0], R16 ;  /* 0x0020d01001007387 */ /* 0x0003e20000100a00 */
[----:B0-----:R-:W-:Y:S02]  /*84270*/  IADD3 R18, P3, PT, R30, R15, RZ ;  /* 0x0000000f1e127210 */ /* 0x001fe40007f7e0ff */
[----:B-1----:R-:W-:-:S03]  /*84280*/  IADD3 R16, P1, PT, R31, R0, RZ ;  /* 0x000000001f107210 */ /* 0x002fc60007f3e0ff */
[----:B------:R-:W-:Y:S01]  /*84290*/  IMAD.X R19, R53, 0x1, R57, P3 ;  /* 0x0000000135137824 */ /* 0x000fe200018e0639 */
[----:B------:R0:W-:Y:S01]  /*842a0*/  STL.64 [R1+0x20c8], R26 ;  /* 0x0020c81a01007387 */ /* 0x0001e20000100a00 */
[----:B------:R-:W-:-:S03]  /*842b0*/  IMAD.X R17, R54, 0x1, R3, P1 ;  /* 0x0000000136117824 */ /* 0x000fc600008e0603 */
[----:B------:R-:W4:Y:S04]  /*842c0*/  LDL.LU R30, [R1+0xfc] ;  /* 0x0000fc00011e7983 */ /* 0x000f280000300800 */
[----:B------:R1:W-:Y:S01]  /*842d0*/  STL.64 [R1+0x20b0], R18 ;  /* 0x0020b01201007387 */ /* 0x0003e20000100a00 */
[----:B0-----:R-:W-:-:S03]  /*842e0*/  IADD3 R26, P2, PT, R31, R2, RZ ;  /* 0x000000021f1a7210 */ /* 0x001fc60007f5e0ff */
[----:B------:R0:W-:Y:S01]  /*842f0*/  STL.64 [R1+0x20a8], R16 ;  /* 0x0020a81001007387 */ /* 0x0001e20000100a00 */
[C---:B-1----:R-:W-:Y:S01]  /*84300*/  IADD3 R18, P3, PT, R31.reuse, R5, RZ ;  /* 0x000000051f127210 */ /* 0x042fe20007f7e0ff */
[----:B------:R-:W-:Y:S01]  /*84310*/  IMAD.X R27, R54, 0x1, R4, P2 ;  /* 0x00000001361b7824 */ /* 0x000fe200010e0604 */
[----:B0-----:R-:W-:-:S03]  /*84320*/  IADD3 R16, P1, PT, R31, R7, RZ ;  /* 0x000000071f107210 */ /* 0x001fc60007f3e0ff */
[C---:B------:R-:W-:Y:S01]  /*84330*/  IMAD.X R19, R54.reuse, 0x1, R6, P3 ;  /* 0x0000000136137824 */ /* 0x040fe200018e0606 */
[----:B------:R0:W-:Y:S01]  /*84340*/  STL.64 [R1+0x20a0], R26 ;  /* 0x0020a01a01007387 */ /* 0x0001e20000100a00 */
[----:B------:R-:W-:-:S03]  /*84350*/  IMAD.X R17, R54, 0x1, R8, P1 ;  /* 0x0000000136117824 */ /* 0x000fc600008e0608 */
[----:B------:R1:W-:Y:S04]  /*84360*/  STL.64 [R1+0x2090], R18 ;  /* 0x0020901201007387 */ /* 0x0003e80000100a00 */
[----:B------:R1:W-:Y:S01]  /*84370*/  STL.64 [R1+0x2088], R16 ;  /* 0x0020881001007387 */ /* 0x0003e20000100a00 */
[C---:B0-----:R-:W-:Y:S02]  /*84380*/  IADD3 R26, P2, PT, R31.reuse, R9, RZ ;  /* 0x000000091f1a7210 */ /* 0x041fe40007f5e0ff */
[----:B-1----:R-:W-:-:S03]  /*84390*/  IADD3 R18, P3, PT, R31, R11, RZ ;  /* 0x0000000b1f127210 */ /* 0x002fc60007f7e0ff */
[C---:B------:R-:W-:Y:S01]  /*843a0*/  IMAD.X R27, R54.reuse, 0x1, R10, P2 ;  /* 0x00000001361b7824 */ /* 0x040fe200010e060a */
[----:B------:R-:W-:Y:S01]  /*843b0*/  IADD3 R16, P1, PT, R31, R13, RZ ;  /* 0x0000000d1f107210 */ /* 0x000fe20007f3e0ff */
[----:B------:R-:W-:-:S03]  /*843c0*/  IMAD.X R19, R54, 0x1, R12, P3 ;  /* 0x0000000136137824 */ /* 0x000fc600018e060c */
[----:B------:R0:W-:Y:S01]  /*843d0*/  STL.64 [R1+0x2080], R26 ;  /* 0x0020801a01007387 */ /* 0x0001e20000100a00 */
[----:B------:R-:W-:-:S03]  /*843e0*/  IMAD.X R17, R54, 0x1, R14, P1 ;  /* 0x0000000136117824 */ /* 0x000fc600008e060e */
[----:B------:R1:W-:Y:S04]  /*843f0*/  STL.64 [R1+0x2078], R18 ;  /* 0x0020781201007387 */ /* 0x0003e80000100a00 */
[----:B------:R1:W-:Y:S01]  /*84400*/  STL.64 [R1+0x2070], R16 ;  /* 0x0020701001007387 */ /* 0x0003e20000100a00 */
[----:B0-----:R-:W-:-:S03]  /*84410*/  IADD3 R26, P2, PT, R31, R15, RZ ;  /* 0x0000000f1f1a7210 */ /* 0x001fc60007f5e0ff */
[----:B------:R-:W3:Y:S02]  /*84420*/  LDL.LU R31, [R1+0xf8] ;  /* 0x0000f800011f7983 */ /* 0x000ee40000300800 */
[----:B------:R-:W-:-:S05]  /*84430*/  IMAD.X R27, R54, 0x1, R57, P2 ;  /* 0x00000001361b7824 */ /* 0x000fca00010e0639 */
[----:B------:R0:W-:Y:S01]  /*84440*/  STL.64 [R1+0x2058], R26 ;  /* 0x0020581a01007387 */ /* 0x0001e20000100a00 */
[----:B--2---:R-:W-:Y:S02]  /*84450*/  SHF.R.S32.HI R53, RZ, 0x1f, R29 ;  /* 0x0000001fff357819 */ /* 0x004fe4000001141d */
[C---:B-1----:R-:W-:Y:S02]  /*84460*/  IADD3 R18, P3, PT, R29.reuse, R0, RZ ;  /* 0x000000001d127210 */ /* 0x042fe40007f7e0ff */
[----:B------:R-:W-:-:S03]  /*84470*/  IADD3 R16, P1, PT, R29, R2, RZ ;  /* 0x000000021d107210 */ /* 0x000fc60007f3e0ff */
[----:B------:R-:W-:Y:S01]  /*84480*/  IMAD.X R19, R53, 0x1, R3, P3 ;  /* 0x0000000135137824 */ /* 0x000fe200018e0603 */
[----:B0-----:R-:W-:Y:S01]  /*84490*/  IADD3 R26, P2, PT, R29, R5, RZ ;  /* 0x000000051d1a7210 */ /* 0x001fe20007f5e0ff */
[----:B------:R-:W-:-:S03]  /*844a0*/  IMAD.X R17, R53, 0x1, R4, P1 ;  /* 0x0000000135117824 */ /* 0x000fc600008e0604 */
[----:B------:R0:W-:Y:S01]  /*844b0*/  STL.64 [R1+0x2050], R18 ;  /* 0x0020501201007387 */ /* 0x0001e20000100a00 */
[----:B------:R-:W-:-:S03]  /*844c0*/  IMAD.X R27, R53, 0x1, R6, P2 ;  /* 0x00000001351b7824 */ /* 0x000fc600010e0606 */
[----:B------:R1:W-:Y:S01]  /*844d0*/  STL.64 [R1+0x2048], R16 ;  /* 0x0020481001007387 */ /* 0x0003e20000100a00 */
[C---:B0-----:R-:W-:Y:S02]  /*844e0*/  IADD3 R18, P3, PT, R29.reuse, R7, RZ ;  /* 0x000000071d127210 */ /* 0x041fe40007f7e0ff */
[----:B-1----:R-:W-:-:S03]  /*844f0*/  IADD3 R16, P1, PT, R29, R9, RZ ;  /* 0x000000091d107210 */ /* 0x002fc60007f3e0ff */
[C---:B------:R-:W-:Y:S01]  /*84500*/  IMAD.X R19, R53.reuse, 0x1, R8, P3 ;  /* 0x0000000135137824 */ /* 0x040fe200018e0608 */
[----:B------:R0:W-:Y:S01]  /*84510*/  STL.64 [R1+0x2038], R26 ;  /* 0x0020381a01007387 */ /* 0x0001e20000100a00 */
[----:B------:R-:W-:-:S03]  /*84520*/  IMAD.X R17, R53, 0x1, R10, P1 ;  /* 0x0000000135117824 */ /* 0x000fc600008e060a */
[----:B------:R1:W-:Y:S04]  /*84530*/  STL.64 [R1+0x2030], R18 ;  /* 0x0020301201007387 */ /* 0x0003e80000100a00 */
[----:B------:R2:W-:Y:S01]  /*84540*/  STL.64 [R1+0x2028], R16 ;  /* 0x0020281001007387 */ /* 0x0005e20000100a00 */
[C---:B0-----:R-:W-:Y:S02]  /*84550*/  IADD3 R26, P2, PT, R29.reuse, R11, RZ ;  /* 0x0000000b1d1a7210 */ /* 0x041fe40007f5e0ff */
[----:B-1----:R-:W-:-:S03]  /*84560*/  IADD3 R18, P3, PT, R29, R13, RZ ;  /* 0x0000000d1d127210 */ /* 0x002fc60007f7e0ff */
[----:B------:R-:W-:Y:S01]  /*84570*/  IMAD.X R27, R53, 0x1, R12, P2 ;  /* 0x00000001351b7824 */ /* 0x000fe200010e060c */
[----:B--2---:R-:W-:Y:S01]  /*84580*/  IADD3 R16, P1, PT, R29, R15, RZ ;  /* 0x0000000f1d107210 */ /* 0x004fe20007f3e0ff */
[----:B------:R-:W-:-:S03]  /*84590*/  IMAD.X R19, R53, 0x1, R14, P3 ;  /* 0x0000000135137824 */ /* 0x000fc600018e060e */
[----:B------:R-:W-:Y:S01]  /*845a0*/  STL.64 [R1+0x2020], R26 ;  /* 0x0020201a01007387 */ /* 0x000fe20000100a00 */
[----:B------:R-:W-:-:S03]  /*845b0*/  IMAD.X R17, R53, 0x1, R57, P1 ;  /* 0x0000000135117824 */ /* 0x000fc600008e0639 */
[----:B------:R0:W-:Y:S04]  /*845c0*/  STL.64 [R1+0x2018], R18 ;  /* 0x0020181201007387 */ /* 0x0001e80000100a00 */
[----:B0-----:R-:W2:Y:S01]  /*845d0*/  LDL.LU R19, [R1+0xf4] ;  /* 0x0000f40001137983 */ /* 0x001ea20000300800 */
[----:B----4-:R-:W-:Y:S02]  /*845e0*/  SHF.R.S32.HI R54, RZ, 0x1f, R30 ;  /* 0x0000001fff367819 */ /* 0x010fe4000001141e */
[C---:B------:R-:W-:Y:S01]  /*845f0*/  IADD3 R26, P2, PT, R30.reuse, R0, RZ ;  /* 0x000000001e1a7210 */ /* 0x040fe20007f5e0ff */
[----:B------:R0:W-:Y:S01]  /*84600*/  STL.64 [R1+0x2010], R16 ;  /* 0x0020101001007387 */ /* 0x0001e20000100a00 */
[----:B------:R-:W-:-:S03]  /*84610*/  IADD3 R28, P3, PT, R30, R2, RZ ;  /* 0x000000021e1c7210 */ /* 0x000fc60007f7e0ff */
[C---:B------:R-:W-:Y:S02]  /*84620*/  IMAD.X R27, R54.reuse, 0x1, R3, P2 ;  /* 0x00000001361b7824 */ /* 0x040fe400010e0603 */
[----:B------:R-:W-:Y:S01]  /*84630*/  IMAD.X R29, R54, 0x1, R4, P3 ;  /* 0x00000001361d7824 */ /* 0x000fe200018e0604 */
[----:B0-----:R-:W-:Y:S02]  /*84640*/  IADD3 R16, P1, PT, R30, R5, RZ ;  /* 0x000000051e107210 */ /* 0x001fe40007f3e0ff */
[----:B------:R0:W-:Y:S03]  /*84650*/  STL.64 [R1+0x2008], R26 ;  /* 0x0020081a01007387 */ /* 0x0001e60000100a00 */
[----:B------:R-:W-:Y:S01]  /*84660*/  IMAD.X R17, R54, 0x1, R6, P1 ;  /* 0x0000000136117824 */ /* 0x000fe200008e0606 */
[----:B------:R1:W-:Y:S01]  /*84670*/  STL.64 [R1+0x2000], R28 ;  /* 0x0020001c01007387 */ /* 0x0003e20000100a00 */
[----:B0-----:R-:W-:-:S03]  /*84680*/  IADD3 R26, P2, PT, R30, R7, RZ ;  /* 0x000000071e1a7210 */ /* 0x001fc60007f5e0ff */
[----:B------:R0:W-:Y:S01]  /*84690*/  STL.64 [R1+0x1fe8], R16 ;  /* 0x001fe81001007387 */ /* 0x0001e20000100a00 */
[----:B-1----:R-:W-:Y:S01]  /*846a0*/  IADD3 R28, P3, PT, R30, R9, RZ ;  /* 0x000000091e1c7210 */ /* 0x002fe20007f7e0ff */
        /* <DEDUP_REMOVED lines=10> */
[----:B---3--:R-:W-:Y:S02]  /*84750*/  SHF.R.S32.HI R53, RZ, 0x1f, R31 ;  /* 0x0000001fff357819 */ /* 0x008fe4000001141f */
[----:B----4-:R-:W-:Y:S01]  /*84760*/  IADD3 R16, P1, PT, R31, R0, RZ ;  /* 0x000000001f107210 */ /* 0x010fe20007f3e0ff */
[----:B------:R-:W-:Y:S01]  /*84770*/  IMAD.X R29, R54, 0x1, R57, P3 ;  /* 0x00000001361d7824 */ /* 0x000fe200018e0639 */
[----:B------:R0:W-:Y:S03]  /*84780*/  STL.64 [R1+0x1fc8], R26 ;  /* 0x001fc81a01007387 */ /* 0x0001e60000100a00 */
[----:B------:R-:W-:Y:S01]  /*84790*/  IMAD.X R17, R53, 0x1, R3, P1 ;  /* 0x0000000135117824 */ /* 0x000fe200008e0603 */
[----:B------:R-:W3:Y:S04]  /*847a0*/  LDL.LU R30, [R1+0xf0] ;  /* 0x0000f000011e7983 */ /* 0x000ee80000300800 */
        /* <DEDUP_REMOVED lines=14> */
[----:B----4-:R-:W-:Y:S01]  /*84890*/  IADD3 R16, P1, PT, R31, R13, RZ ;  /* 0x0000000d1f107210 */ /* 0x010fe20007f3e0ff */
        /* <DEDUP_REMOVED lines=11> */
[----:B----4-:R-:W-:-:S03]  /*84950*/  IADD3 R16, P1, PT, R19, R2, RZ ;  /* 0x0000000213107210 */ /* 0x010fc60007f3e0ff */
[C---:B------:R-:W-:Y:S01]  /*84960*/  IMAD.X R29, R54.reuse, 0x1, R3, P3 ;  /* 0x00000001361d7824 */ /* 0x040fe200018e0603 */
[----:B0-----:R-:W-:Y:S01]  /*84970*/  IADD3 R26, P2, PT, R19, R5, RZ ;  /* 0x00000005131a7210 */ /* 0x001fe20007f5e0ff */
[----:B------:R-:W-:-:S03]  /*84980*/  IMAD.X R17, R54, 0x1, R4, P1 ;  /* 0x0000000136117824 */ /* 0x000fc600008e0604 */
[----:B------:R0:W-:Y:S01]  /*84990*/  STL.64 [R1+0x1f60], R28 ;  /* 0x001f601c01007387 */ /* 0x0001e20000100a00 */
[----:B------:R-:W-:-:S03]  /*849a0*/  IMAD.X R27, R54, 0x1, R6, P2 ;  /* 0x00000001361b7824 */ /* 0x000fc600010e0606 */
[----:B------:R1:W-:Y:S01]  /*849b0*/  STL.64 [R1+0x1f58], R16 ;  /* 0x001f581001007387 */ /* 0x0003e20000100a00 */
[----:B0-----:R-:W-:-:S03]  /*849c0*/  IADD3 R28, P3, PT, R19, R7, RZ ;  /* 0x00000007131c7210 */ /* 0x001fc60007f7e0ff */
[----:B------:R0:W-:Y:S01]  /*849d0*/  STL.64 [R1+0x1f40], R26 ;  /* 0x001f401a01007387 */ /* 0x0001e20000100a00 */
[----:B-1----:R-:W-:Y:S01]  /*849e0*/  IADD3 R16, P1, PT, R19, R9, RZ ;  /* 0x0000000913107210 */ /* 0x002fe20007f3e0ff */
[----:B------:R-:W-:-:S04]  /*849f0*/  IMAD.X R29, R54, 0x1, R8, P3 ;  /* 0x00000001361d7824 */ /* 0x000fc800018e0608 */
[----:B------:R-:W-:Y:S01]  /*84a00*/  IMAD.X R17, R54, 0x1, R10, P1 ;  /* 0x0000000136117824 */ /* 0x000fe200008e060a */
[----:B------:R1:W-:Y:S01]  /*84a10*/  STL.64 [R1+0x1f38], R28 ;  /* 0x001f381c01007387 */ /* 0x0003e20000100a00 */
[C---:B0-----:R-:W-:Y:S02]  /*84a20*/  IADD3 R26, P2, PT, R19.reuse, R11, RZ ;  /* 0x0000000b131a7210 */ /* 0x041fe40007f5e0ff */
[----:B------:R-:W-:-:S03]  /*84a30*/  IADD3 R18, P1, PT, R19, R15, RZ ;  /* 0x0000000f13127210 */ /* 0x000fc60007f3e0ff */
[C---:B------:R-:W-:Y:S01]  /*84a40*/  IMAD.X R27, R54.reuse, 0x1, R12, P2 ;  /* 0x00000001361b7824 */ /* 0x040fe200010e060c */
[----:B-1----:R-:W-:Y:S01]  /*84a50*/  IADD3 R28, P3, PT, R19, R13, RZ ;  /* 0x0000000d131c7210 */ /* 0x002fe20007f7e0ff */
[----:B------:R0:W-:Y:S01]  /*84a60*/  STL.64 [R1+0x1f30], R16 ;  /* 0x001f301001007387 */ /* 0x0001e20000100a00 */
[----:B------:R-:W-:-:S03]  /*84a70*/  IMAD.X R19, R54, 0x1, R57, P1 ;  /* 0x0000000136137824 */ /* 0x000fc600008e0639 */
[----:B------:R-:W-:Y:S01]  /*84a80*/  IMAD.X R29, R54, 0x1, R14, P3 ;  /* 0x00000001361d7824 */ /* 0x000fe200018e060e */
[----:B0-----:R-:W2:Y:S04]  /*84a90*/  LDL.LU.64 R16, [R1+0x38a8] ;  /* 0x0038a80001107983 */ /* 0x001ea80000300a00 */
[----:B------:R0:W-:Y:S04]  /*84aa0*/  STL.64 [R1+0x1f28], R26 ;  /* 0x001f281a01007387 */ /* 0x0001e80000100a00 */
[----:B------:R1:W-:Y:S01]  /*84ab0*/  STL.64 [R1+0x1f20], R28 ;  /* 0x001f201c01007387 */ /* 0x0003e20000100a00 */
[----:B---3--:R-:W-:-:S02]  /*84ac0*/  SHF.R.S32.HI R53, RZ, 0x1f, R30 ;  /* 0x0000001fff357819 */ /* 0x008fc4000001141e */
[C---:B0-----:R-:W-:Y:S01]  /*84ad0*/  IADD3 R26, P2, PT, R30.reuse, R0, RZ ;  /* 0x000000001e1a7210 */ /* 0x041fe20007f5e0ff */
[----:B------:R0:W-:Y:S01]  /*84ae0*/  STL.64 [R1+0x1f10], R18 ;  /* 0x001f101201007387 */ /* 0x0001e20000100a00 */
[----:B-1----:R-:W-:-:S03]  /*84af0*/  IADD3 R28, P3, PT, R30, R2, RZ ;  /* 0x000000021e1c7210 */ /* 0x002fc60007f7e0ff */
[C---:B------:R-:W-:Y:S02]  /*84b00*/  IMAD.X R27, R53.reuse, 0x1, R3, P2 ;  /* 0x00000001351b7824 */ /* 0x040fe400010e0603 */
[C---:B------:R-:W-:Y:S01]  /*84b10*/  IMAD.X R29, R53.reuse, 0x1, R4, P3 ;  /* 0x00000001351d7824 */ /* 0x040fe200018e0604 */
[C---:B0-----:R-:W-:Y:S02]  /*84b20*/  IADD3 R18, P1, PT, R30.reuse, R5, RZ ;  /* 0x000000051e127210 */ /* 0x041fe40007f3e0ff */
[----:B------:R0:W-:Y:S03]  /*84b30*/  STL.64 [R1+0x1f08], R26 ;  /* 0x001f081a01007387 */ /* 0x0001e60000100a00 */
[----:B------:R-:W-:Y:S01]  /*84b40*/  IMAD.X R19, R53, 0x1, R6, P1 ;  /* 0x0000000135137824 */ /* 0x000fe200008e0606 */
[----:B------:R1:W-:Y:S01]  /*84b50*/  STL.64 [R1+0x1f00], R28 ;  /* 0x001f001c01007387 */ /* 0x0003e20000100a00 */
[----:B0-----:R-:W-:-:S03]  /*84b60*/  IADD3 R26, P2, PT, R30, R7, RZ ;  /* 0x000000071e1a7210 */ /* 0x001fc60007f5e0ff */
[----:B------:R0:W-:Y:S01]  /*84b70*/  STL.64 [R1+0x1ee8], R18 ;  /* 0x001ee81201007387 */ /* 0x0001e20000100a00 */
[----:B-1----:R-:W-:Y:S01]  /*84b80*/  IADD3 R28, P3, PT, R30, R9, RZ ;  /* 0x000000091e1c7210 */ /* 0x002fe20007f7e0ff */
[----:B------:R-:W-:-:S04]  /*84b90*/  IMAD.X R27, R53, 0x1, R8, P2 ;  /* 0x00000001351b7824 */ /* 0x000fc800010e0608 */
[C---:B------:R-:W-:Y:S01]  /*84ba0*/  IMAD.X R29, R53.reuse, 0x1, R10, P3 ;  /* 0x00000001351d7824 */ /* 0x040fe200018e060a */
[C---:B0-----:R-:W-:Y:S01]  /*84bb0*/  IADD3 R18, P1, PT, R30.reuse, R11, RZ ;  /* 0x0000000b1e127210 */ /* 0x041fe20007f3e0ff */
[----:B------:R0:W-:Y:S04]  /*84bc0*/  STL.64 [R1+0x1ee0], R26 ;  /* 0x001ee01a01007387 */ /* 0x0001e80000100a00 */
[----:B------:R-:W-:Y:S01]  /*84bd0*/  IMAD.X R19, R53, 0x1, R12, P1 ;  /* 0x0000000135137824 */ /* 0x000fe200008e060c */
[----:B------:R1:W-:Y:S01]  /*84be0*/  STL.64 [R1+0x1ed8], R28 ;  /* 0x001ed81c01007387 */ /* 0x0003e20000100a00 */
[----:B0-----:R-:W-:-:S03]  /*84bf0*/  IADD3 R26, P2, PT, R30, R13, RZ ;  /* 0x0000000d1e1a7210 */ /* 0x001fc60007f5e0ff */
[----:B------:R0:W-:Y:S01]  /*84c00*/  STL.64 [R1+0x1ed0], R18 ;  /* 0x001ed01201007387 */ /* 0x0001e20000100a00 */
[----:B-1----:R-:W-:Y:S01]  /*84c10*/  IADD3 R28, P3, PT, R30, R15, RZ ;  /* 0x0000000f1e1c7210 */ /* 0x002fe20007f7e0ff */
[----:B------:R-:W-:Y:S01]  /*84c20*/  IMAD.X R27, R53, 0x1, R14, P2 ;  /* 0x00000001351b7824 */ /* 0x000fe200010e060e */
[----:B------:R-:W-:-:S03]  /*84c30*/  SHF.R.S32.HI R54, RZ, 0x1f, R31 ;  /* 0x0000001fff367819 */ /* 0x000fc6000001141f */
[----:B------:R-:W-:Y:S01]  /*84c40*/  IMAD.X R29, R53, 0x1, R57, P3 ;  /* 0x00000001351d7824 */ /* 0x000fe200018e0639 */
[C---:B0-----:R-:W-:Y:S01]  /*84c50*/  IADD3 R18, P1, PT, R31.reuse, R0, RZ ;  /* 0x000000001f127210 */ /* 0x041fe20007f3e0ff */
[----:B------:R0:W-:Y:S04]  /*84c60*/  STL.64 [R1+0x1ec8], R26 ;  /* 0x001ec81a01007387 */ /* 0x0001e80000100a00 */
        /* <DEDUP_REMOVED lines=13> */
[C---:B-1----:R-:W-:Y:S01]  /*84d40*/  IADD3 R28, P3, PT, R31.reuse, R11, RZ ;  /* 0x0000000b1f1c7210 */ /* 0x042fe20007f7e0ff */
[----:B------:R-:W-:Y:S01]  /*84d50*/  IMAD.X R27, R54, 0x1, R10, P2 ;  /* 0x00000001361b7824 */ /* 0x000fe200010e060a */
[----:B------:R-:W-:-:S03]  /*84d60*/  IADD3 R30, P2, PT, R31, R15, RZ ;  /* 0x0000000f1f1e7210 */ /* 0x000fc60007f5e0ff */
[C---:B------:R-:W-:Y:S01]  /*84d70*/  IMAD.X R29, R54.reuse, 0x1, R12, P3 ;  /* 0x00000001361d7824 */ /* 0x040fe200018e060c */
[----:B0-----:R-:W-:Y:S01]  /*84d80*/  IADD3 R18, P1, PT, R31, R13, RZ ;  /* 0x0000000d1f127210 */ /* 0x001fe20007f3e0ff */
[----:B------:R0:W-:Y:S01]  /*84d90*/  STL.64 [R1+0x1e88], R26 ;  /* 0x001e881a01007387 */ /* 0x0001e20000100a00 */
[----:B------:R-:W-:-:S03]  /*84da0*/  IMAD.X R31, R54, 0x1, R57, P2 ;  /* 0x00000001361f7824 */ /* 0x000fc600010e0639 */
[----:B------:R-:W-:Y:S01]  /*84db0*/  IMAD.X R19, R54, 0x1, R14, P1 ;  /* 0x0000000136137824 */ /* 0x000fe200008e060e */
[----:B------:R-:W-:Y:S01]  /*84dc0*/  SHF.R.S32.HI R53, RZ, 0x1f, R23 ;  /* 0x0000001fff357819 */ /* 0x000fe20000011417 */
[----:B0-----:R-:W3:Y:S04]  /*84dd0*/  LDL.LU.64 R26, [R1+0x38a0] ;  /* 0x0038a000011a7983 */ /* 0x001ee80000300a00 */
[----:B------:R0:W-:Y:S04]  /*84de0*/  STL.64 [R1+0x1e80], R28 ;  /* 0x001e801c01007387 */ /* 0x0001e80000100a00 */
[----:B------:R1:W-:Y:S04]  /*84df0*/  STL.64 [R1+0x1e78], R18 ;  /* 0x001e781201007387 */ /* 0x0003e80000100a00 */
[----:B------:R4:W-:Y:S01]  /*84e00*/  STL.64 [R1+0x1e68], R30 ;  /* 0x001e681e01007387 */ /* 0x0009e20000100a00 */
[----:B0-----:R-:W-:-:S02]  /*84e10*/  IADD3 R28, P3, PT, R23, R0, RZ ;  /* 0x00000000171c7210 */ /* 0x001fc40007f7e0ff */
        /* <DEDUP_REMOVED lines=15> */
[----:B------:R1:W-:Y:S01]  /*84f10*/  STL.64 [R1+0x1e30], R18 ;  /* 0x001e301201007387 */ /* 0x0003e20000100a00 */
[----:B------:R-:W-:-:S03]  /*84f20*/  SHF.R.S32.HI R54, RZ, 0x1f, R21 ;  /* 0x0000001fff367819 */ /* 0x000fc60000011415 */
        /* <DEDUP_REMOVED lines=12> */
[C---:B------:R-:W-:Y:S01]  /*84ff0*/  IMAD.X R29, R54.reuse, 0x1, R4, P3 ;  /* 0x00000001361d7824 */ /* 0x040fe200018e0604 */
        /* <DEDUP_REMOVED lines=13> */
[----:B------:R1:W-:Y:S01]  /*850d0*/  STL.64 [R1+0x1dd0], R18 ;  /* 0x001dd01201007387 */ /* 0x0003e20000100a00 */
[----:B------:R-:W-:-:S03]  /*850e0*/  SHF.R.S32.HI R53, RZ, 0x1f, R22 ;  /* 0x0000001fff357819 */ /* 0x000fc60000011416 */
[----:B------:R4:W-:Y:S01]  /*850f0*/  STL.64 [R1+0x1dc8], R30 ;  /* 0x001dc81e01007387 */ /* 0x0009e20000100a00 */
[----:B0-----:R-:W-:Y:S02]  /*85100*/  IADD3 R28, P3, PT, R21, R15, RZ ;  /* 0x0000000f151c7210 */ /* 0x001fe40007f7e0ff */
[----:B-1----:R-:W-:-:S03]  /*85110*/  IADD3 R18, P1, PT, R22, R0, RZ ;  /* 0x0000000016127210 */ /* 0x002fc60007f3e0ff */
[----:B------:R-:W-:Y:S01]  /*85120*/  IMAD.X R29, R54, 0x1, R57, P3 ;  /* 0x00000001361d7824 */ /* 0x000fe200018e0639 */
[C---:B----4-:R-:W-:Y:S01]  /*85130*/  IADD3 R30, P2, PT, R22.reuse, R2, RZ ;  /* 0x00000002161e7210 */ /* 0x050fe20007f5e0ff */
[C---:B------:R-:W-:Y:S01]  /*85140*/  IMAD.X R19, R53.reuse, 0x1, R3, P1 ;  /* 0x0000000135137824 */ /* 0x040fe200008e0603 */
[C---:B------:R-:W-:Y:S02]  /*85150*/  IADD3 R54, P3, PT, R22.reuse, R5, RZ ;  /* 0x0000000516367210 */ /* 0x040fe40007f7e0ff */
[----:B------:R0:W-:Y:S01]  /*85160*/  STL.64 [R1+0x1db8], R28 ;  /* 0x001db81c01007387 */ /* 0x0001e20000100a00 */
[C---:B------:R-:W-:Y:S02]  /*85170*/  IMAD.X R31, R53.reuse, 0x1, R4, P2 ;  /* 0x00000001351f7824 */ /* 0x040fe400010e0604 */
[----:B------:R-:W-:Y:S02]  /*85180*/  IMAD.X R55, R53, 0x1, R6, P3 ;  /* 0x0000000135377824 */ /* 0x000fe400018e0606 */
[----:B------:R-:W-:Y:S01]  /*85190*/  IMAD.MOV.U32 R23, RZ, RZ, R32 ;  /* 0x000000ffff177224 */ /* 0x000fe200078e0020 */
[C---:B------:R-:W-:Y:S01]  /*851a0*/  IADD3 R32, P3, PT, R22.reuse, R11, RZ ;  /* 0x0000000b16207210 */ /* 0x040fe20007f7e0ff */
[----:B0-----:R-:W4:Y:S04]  /*851b0*/  LDL.LU.64 R28, [R1+0x3898] ;  /* 0x00389800011c7983 */ /* 0x001f280000300a00 */
[----:B------:R0:W-:Y:S04]  /*851c0*/  STL.64 [R1+0x1db0], R18 ;  /* 0x001db01201007387 */ /* 0x0001e80000100a00 */
[----:B------:R1:W-:Y:S01]  /*851d0*/  STL.64 [R1+0x1da8], R30 ;  /* 0x001da81e01007387 */ /* 0x0003e20000100a00 */
[----:B------:R-:W-:Y:S01]  /*851e0*/  IMAD.MOV.U32 R21, RZ, RZ, R33 ;  /* 0x000000ffff157224 */ /* 0x000fe200078e0021 */
[----:B0-----:R-:W-:-:S02]  /*851f0*/  IADD3 R18, P1, PT, R22, R7, RZ ;  /* 0x0000000716127210 */ /* 0x001fc40007f3e0ff */
[----:B-1----:R-:W-:-:S03]  /*85200*/  IADD3 R30, P2, PT, R22, R9, RZ ;  /* 0x00000009161e7210 */ /* 0x002fc60007f5e0ff */
[C---:B------:R-:W-:Y:S02]  /*85210*/  IMAD.X R19, R53.reuse, 0x1, R8, P1 ;  /* 0x0000000135137824 */ /* 0x040fe400008e0608 */
[C---:B------:R-:W-:Y:S02]  /*85220*/  IMAD.X R33, R53.reuse, 0x1, R12, P3 ;  /* 0x0000000135217824 */ /* 0x040fe400018e060c */
[----:B------:R-:W-:Y:S01]  /*85230*/  IMAD.X R31, R53, 0x1, R10, P2 ;  /* 0x00000001351f7824 */ /* 0x000fe200010e060a */
[----:B------:R0:W-:Y:S04]  /*85240*/  STL.64 [R1+0x1d98], R54 ;  /* 0x001d983601007387 */ /* 0x0001e80000100a00 */
[----:B------:R1:W-:Y:S04]  /*85250*/  STL.64 [R1+0x1d90], R18 ;  /* 0x001d901201007387 */ /* 0x0003e80000100a00 */
[----:B------:R2:W-:Y:S04]  /*85260*/  STL.64 [R1+0x1d88], R30 ;  /* 0x001d881e01007387 */ /* 0x0005e80000100a00 */
[----:B------:R2:W-:Y:S01]  /*85270*/  STL.64 [R1+0x1d80], R32 ;  /* 0x001d802001007387 */ /* 0x0005e20000100a00 */
[----:B0-----:R-:W-:-:S02]  /*85280*/  SHF.R.S32.HI R54, RZ, 0x1f, R20 ;  /* 0x0000001fff367819 */ /* 0x001fc40000011414 */
[C---:B-1----:R-:W-:Y:S02]  /*85290*/  IADD3 R18, P1, PT, R22.reuse, R13, RZ ;  /* 0x0000000d16127210 */ /* 0x042fe40007f3e0ff */
[----:B--2---:R-:W-:-:S03]  /*852a0*/  IADD3 R30, P2, PT, R22, R15, RZ ;  /* 0x0000000f161e7210 */ /* 0x004fc60007f5e0ff */
[C---:B------:R-:W-:Y:S01]  /*852b0*/  IMAD.X R19, R53.reuse, 0x1, R14, P1 ;  /* 0x0000000135137824 */ /* 0x040fe200008e060e */
[----:B------:R-:W-:Y:S01]  /*852c0*/  IADD3 R32, P3, PT, R20, R0, RZ ;  /* 0x0000000014207210 */ /* 0x000fe20007f7e0ff */
        /* <DEDUP_REMOVED lines=21> */
[----:B------:R-:W-:Y:S04]  /*85420*/  STL.64 [R1+0x1d28], R30 ;  /* 0x001d281e01007387 */ /* 0x000fe80000100a00 */
[----:B------:R0:W-:Y:S04]  /*85430*/  STL.64 [R1+0x1d20], R32 ;  /* 0x001d202001007387 */ /* 0x0001e80000100a00 */
[----:B0-----:R-:W2:Y:S01]  /*85440*/  LDL.LU R33, [R1+0x3890] ;  /* 0x0038900001217983 */ /* 0x001ea20000300800 */
[----:B------:R-:W-:Y:S02]  /*85450*/  IADD3 R18, P1, PT, R20, R15, RZ ;  /* 0x0000000f14127210 */ /* 0x000fe40007f3e0ff */
[----:B------:R-:W-:-:S02]  /*85460*/  SHF.R.S32.HI R53, RZ, 0x1f, R21 ;  /* 0x0000001fff357819 */ /* 0x000fc40000011415 */
[C---:B------:R-:W-:Y:S01]  /*85470*/  IADD3 R30, P2, PT, R21.reuse, R0, RZ ;  /* 0x00000000151e7210 */ /* 0x040fe20007f5e0ff */
[----:B------:R-:W-:Y:S01]  /*85480*/  IMAD.X R19, R54, 0x1, R57, P1 ;  /* 0x0000000136137824 */ /* 0x000fe200008e0639 */
[----:B------:R-:W-:-:S03]  /*85490*/  IADD3 R32, P3, PT, R21, R2, RZ ;  /* 0x0000000215207210 */ /* 0x000fc60007f7e0ff */
[----:B------:R-:W-:Y:S01]  /*854a0*/  IMAD.X R31, R53, 0x1, R3, P2 ;  /* 0x00000001351f7824 */ /* 0x000fe200010e0603 */
[----:B------:R0:W-:Y:S01]  /*854b0*/  STL.64 [R1+0x1d10], R18 ;  /* 0x001d101201007387 */ /* 0x0001e20000100a00 */
[----:B------:R-:W-:-:S03]  /*854c0*/  IMAD.MOV.U32 R54, RZ, RZ, R32 ;  /* 0x000000ffff367224 */ /* 0x000fc600078e0020 */
[----:B0-----:R-:W3:Y:S04]  /*854d0*/  LDL.LU.64 R18, [R1+0x3888] ;  /* 0x0038880001127983 */ /* 0x001ee80000300a00 */
[----:B------:R0:W-:Y:S04]  /*854e0*/  STL [R1+0x1d00], R32 ;  /* 0x001d002001007387 */ /* 0x0001e80000100800 */
[----:B------:R1:W-:Y:S01]  /*854f0*/  STL.64 [R1+0x1d08], R30 ;  /* 0x001d081e01007387 */ /* 0x0003e20000100a00 */
[C---:B0-----:R-:W-:Y:S02]  /*85500*/  IADD3 R32, P1, PT, R21.reuse, R5, RZ ;  /* 0x0000000515207210 */ /* 0x041fe40007f3e0ff */
[----:B-1----:R-:W-:-:S05]  /*85510*/  IADD3 R30, P2, PT, R21, R7, RZ ;  /* 0x00000007151e7210 */ /* 0x002fca0007f5e0ff */
[C---:B------:R-:W-:Y:S02]  /*85520*/  IMAD.X R31, R53.reuse, 0x1, R8, P2 ;  /* 0x00000001351f7824 */ /* 0x040fe400010e0608 */
[----:B--2---:R-:W-:Y:S02]  /*85530*/  IMAD.MOV.U32 R55, RZ, RZ, R33 ;  /* 0x000000ffff377224 */ /* 0x004fe400078e0021 */
[C---:B------:R-:W-:Y:S02]  /*85540*/  IMAD.X R55, R53.reuse, 0x1, R4, P3 ;  /* 0x0000000135377824 */ /* 0x040fe400018e0604 */
[----:B------:R-:W-:Y:S01]  /*85550*/  IMAD.X R33, R53, 0x1, R6, P1 ;  /* 0x0000000135217824 */ /* 0x000fe200008e0606 */
[----:B------:R-:W-:Y:S02]  /*85560*/  IADD3 R54, P3, PT, R21, R9, RZ ;  /* 0x0000000915367210 */ /* 0x000fe40007f7e0ff */
[----:B------:R0:W-:Y:S04]  /*85570*/  STL [R1+0x1d04], R55 ;  /* 0x001d043701007387 */ /* 0x0001e80000100800 */
[----:B------:R1:W-:Y:S04]  /*85580*/  STL.64 [R1+0x1ce8], R32 ;  /* 0x001ce82001007387 */ /* 0x0003e80000100a00 */
[----:B------:R2:W-:Y:S01]  /*85590*/  STL.64 [R1+0x1ce0], R30 ;  /* 0x001ce01e01007387 */ /* 0x0005e20000100a00 */
[----:B0-----:R-:W-:Y:S01]  /*855a0*/  IMAD.X R55, R53, 0x1, R10, P3 ;  /* 0x0000000135377824 */ /* 0x001fe200018e060a */
[----:B------:R-:W-:-:S02]  /*855b0*/  IADD3 R20, P3, PT, R21, R15, RZ ;  /* 0x0000000f15147210 */ /* 0x000fc40007f7e0ff */
[C---:B-1----:R-:W-:Y:S02]  /*855c0*/  IADD3 R32, P1, PT, R21.reuse, R11, RZ ;  /* 0x0000000b15207210 */ /* 0x042fe40007f3e0ff */
[----:B--2---:R-:W-:-:S03]  /*855d0*/  IADD3 R30, P2, PT, R21, R13, RZ ;  /* 0x0000000d151e7210 */ /* 0x004fc60007f5e0ff */
[C---:B------:R-:W-:Y:S01]  /*855e0*/  IMAD.X R33, R53.reuse, 0x1, R12, P1 ;  /* 0x0000000135217824 */ /* 0x040fe200008e060c */
[----:B------:R0:W-:Y:S01]  /*855f0*/  STL.64 [R1+0x1cd8], R54 ;  /* 0x001cd83601007387 */ /* 0x0001e20000100a00 */
[C---:B------:R-:W-:Y:S02]  /*85600*/  IMAD.X R21, R53.reuse, 0x1, R57, P3 ;  /* 0x0000000135157824 */ /* 0x040fe400018e0639 */
[----:B------:R-:W-:Y:S01]  /*85610*/  IMAD.X R31, R53, 0x1, R14, P2 ;  /* 0x00000001351f7824 */ /* 0x000fe200010e060e */
[----:B------:R1:W-:Y:S04]  /*85620*/  STL.64 [R1+0x1cd0], R32 ;  /* 0x001cd02001007387 */ /* 0x0003e80000100a00 */
[----:B------:R2:W-:Y:S01]  /*85630*/  STL.64 [R1+0x1cc8], R30 ;  /* 0x001cc81e01007387 */ /* 0x0005e20000100a00 */
[----:B0-----:R-:W-:-:S03]  /*85640*/  SHF.R.S32.HI R54, RZ, 0x1f, R23 ;  /* 0x0000001fff367819 */ /* 0x001fc60000011417 */
[----:B------:R0:W-:Y:S01]  /*85650*/  STL.64 [R1+0x1cb8], R20 ;  /* 0x001cb81401007387 */ /* 0x0001e20000100a00 */
[C---:B-1----:R-:W-:Y:S02]  /*85660*/  IADD3 R32, P1, PT, R23.reuse, R0, RZ ;  /* 0x0000000017207210 */ /* 0x042fe40007f3e0ff */
[----:B--2---:R-:W-:-:S03]  /*85670*/  IADD3 R30, P2, PT, R23, R2, RZ ;  /* 0x00000002171e7210 */ /* 0x004fc60007f5e0ff */
[C---:B------:R-:W-:Y:S01]  /*85680*/  IMAD.X R33, R54.reuse, 0x1, R3, P1 ;  /* 0x0000000136217824 */ /* 0x040fe200008e0603 */
[----:B0-----:R-:W-:Y:S01]  /*85690*/  IADD3 R20, P3, PT, R23, R5, RZ ;  /* 0x0000000517147210 */ /* 0x001fe20007f7e0ff */
        /* <DEDUP_REMOVED lines=8> */
[----:B--2---:R-:W-:Y:S01]  /*85720*/  IADD3 R20, P3, PT, R23, R11, RZ ;  /* 0x0000000b17147210 */ /* 0x004fe20007f7e0ff */
[----:B------:R-:W-:-:S03]  /*85730*/  IMAD.X R31, R54, 0x1, R10, P2 ;  /* 0x00000001361f7824 */ /* 0x000fc600010e060a */
[----:B------:R0:W-:Y:S01]  /*85740*/  STL.64 [R1+0x1c90], R32 ;  /* 0x001c902001007387 */ /* 0x0001e20000100a00 */
[----:B------:R-:W-:-:S03]  /*85750*/  IMAD.X R21, R54, 0x1, R12, P3 ;  /* 0x0000000136157824 */ /* 0x000fc600018e060c */
[----:B------:R1:W-:Y:S01]  /*85760*/  STL.64 [R1+0x1c88], R30 ;  /* 0x001c881e01007387 */ /* 0x0003e20000100a00 */
[C---:B------:R-:W-:Y:S02]  /*85770*/  IADD3 R22, P2, PT, R23.reuse, R15, RZ ;  /* 0x0000000f17167210 */ /* 0x040fe40007f5e0ff */
[----:B------:R-:W-:Y:S02]  /*85780*/  SHF.R.S32.HI R53, RZ, 0x1f, R34 ;  /* 0x0000001fff357819 */ /* 0x000fe40000011422 */
[----:B0-----:R-:W-:Y:S01]  /*85790*/  IADD3 R32, P1, PT, R23, R13, RZ ;  /* 0x0000000d17207210 */ /* 0x001fe20007f3e0ff */
[----:B-1----:R-:W2:Y:S04]  /*857a0*/  LDL.LU.64 R30, [R1+0x3880] ;  /* 0x00388000011e7983 */ /* 0x002ea80000300a00 */
[C---:B------:R-:W-:Y:S01]  /*857b0*/  IMAD.X R33, R54.reuse, 0x1, R14, P1 ;  /* 0x0000000136217824 */ /* 0x040fe200008e060e */
[----:B------:R0:W-:Y:S01]  /*857c0*/  STL.64 [R1+0x1c80], R20 ;  /* 0x001c801401007387 */ /* 0x0001e20000100a00 */
[----:B------:R-:W-:-:S03]  /*857d0*/  IMAD.X R23, R54, 0x1, R57, P2 ;  /* 0x0000000136177824 */ /* 0x000fc600010e0639 */
[----:B------:R1:W-:Y:S01]  /*857e0*/  STL.64 [R1+0x1c78], R32 ;  /* 0x001c782001007387 */ /* 0x0003e20000100a00 */
[----:B0-----:R-:W-:-:S03]  /*857f0*/  IADD3 R20, P3, PT, R34, R0, RZ ;  /* 0x0000000022147210 */ /* 0x001fc60007f7e0ff */
[----:B------:R0:W-:Y:S02]  /*85800*/  STL.64 [R1+0x1c68], R22 ;  /* 0x001c681601007387 */ /* 0x0001e40000100a00 */
[----:B------:R-:W-:Y:S01]  /*85810*/  IMAD.X R21, R53, 0x1, R3, P3 ;  /* 0x0000000135157824 */ /* 0x000fe200018e0603 */
[----:B-1----:R-:W-:-:S04]  /*85820*/  IADD3 R32, P1, PT, R34, R2, RZ ;  /* 0x0000000222207210 */ /* 0x002fc80007f3e0ff */
[----:B------:R1:W-:Y:S01]  /*85830*/  STL.64 [R1+0x1c60], R20 ;  /* 0x001c601401007387 */ /* 0x0003e20000100a00 */
[----:B0-----:R-:W-:Y:S01]  /*85840*/  IADD3 R22, P2, PT, R34, R5, RZ ;  /* 0x0000000522167210 */ /* 0x001fe20007f5e0ff */
[----:B------:R-:W-:-:S04]  /*85850*/  IMAD.X R33, R53, 0x1, R4, P1 ;  /* 0x0000000135217824 */ /* 0x000fc800008e0604 */
[C---:B------:R-:W-:Y:S01]  /*85860*/  IMAD.X R23, R53.reuse, 0x1, R6, P2 ;  /* 0x0000000135177824 */ /* 0x040fe200010e0606 */
[C---:B-1----:R-:W-:Y:S01]  /*85870*/  IADD3 R20, P3, PT, R34.reuse, R7, RZ ;  /* 0x0000000722147210 */ /* 0x042fe20007f7e0ff */
[----:B------:R0:W-:Y:S04]  /*85880*/  STL.64 [R1+0x1c58], R32 ;  /* 0x001c582001007387 */ /* 0x0001e80000100a00 */
[----:B------:R-:W-:Y:S01]  /*85890*/  IMAD.X R21, R53, 0x1, R8, P3 ;  /* 0x0000000135157824 */ /* 0x000fe200018e0608 */
[----:B------:R1:W-:Y:S04]  /*858a0*/  STL.64 [R1+0x1c40], R22 ;  /* 0x001c401601007387 */ /* 0x0003e80000100a00 */
[----:B------:R3:W-:Y:S01]  /*858b0*/  STL.64 [R1+0x1c38], R20 ;  /* 0x001c381401007387 */ /* 0x0007e20000100a00 */
[----:B0-----:R-:W-:-:S02]  /*858c0*/  IADD3 R32, P1, PT, R34, R9, RZ ;  /* 0x0000000922207210 */ /* 0x001fc40007f3e0ff */
[----:B-1----:R-:W-:-:S03]  /*858d0*/  IADD3 R22, P2, PT, R34, R11, RZ ;  /* 0x0000000b22167210 */ /* 0x002fc60007f5e0ff */
[C---:B------:R-:W-:Y:S01]  /*858e0*/  IMAD.X R33, R53.reuse, 0x1, R10, P1 ;  /* 0x0000000135217824 */ /* 0x040fe200008e060a */
[----:B---3--:R-:W-:Y:S01]  /*858f0*/  IADD3 R20, P3, PT, R34, R13, RZ ;  /* 0x0000000d22147210 */ /* 0x008fe20007f7e0ff */
        /* <DEDUP_REMOVED lines=9> */
[----:B---3--:R-:W-:Y:S01]  /*85990*/  IADD3 R20, P3, PT, R37, R2, RZ ;  /* 0x0000000225147210 */ /* 0x008fe20007f7e0ff */
        /* <DEDUP_REMOVED lines=18> */
[C---:B------:R-:W-:Y:S02]  /*85ac0*/  IMAD.X R23, R54.reuse, 0x1, R14, P2 ;  /* 0x0000000136177824 */ /* 0x040fe400010e060e */
[----:B------:R-:W-:Y:S02]  /*85ad0*/  IMAD.MOV.U32 R34, RZ, RZ, R35 ;  /* 0x000000ffff227224 */ /* 0x000fe400078e0023 */
[----:B------:R-:W-:Y:S01]  /*85ae0*/  IMAD.X R21, R54, 0x1, R57, P3 ;  /* 0x0000000136157824 */ /* 0x000fe200018e0639 */
[----:B------:R0:W-:Y:S01]  /*85af0*/  STL.64 [R1+0x1bd0], R32 ;  /* 0x001bd02001007387 */ /* 0x0001e20000100a00 */
[----:B------:R-:W-:Y:S01]  /*85b00*/  IMAD.MOV.U32 R35, RZ, RZ, R38 ;  /* 0x000000ffff237224 */ /* 0x000fe200078e0026 */
[----:B------:R-:W-:Y:S02]  /*85b10*/  IADD3 R38, P2, PT, R36, R2, RZ ;  /* 0x0000000224267210 */ /* 0x000fe40007f5e0ff */
[----:B------:R1:W-:Y:S01]  /*85b20*/  STL.64 [R1+0x1bc8], R22 ;  /* 0x001bc81601007387 */ /* 0x0003e20000100a00 */
[----:B------:R-:W-:-:S02]  /*85b30*/  SHF.R.S32.HI R53, RZ, 0x1f, R36 ;  /* 0x0000001fff357819 */ /* 0x000fc40000011424 */
[----:B------:R-:W-:Y:S01]  /*85b40*/  IMAD.MOV.U32 R54, RZ, RZ, R38 ;  /* 0x000000ffff367224 */ /* 0x000fe200078e0026 */
[C---:B0-----:R-:W-:Y:S01]  /*85b50*/  IADD3 R32, P1, PT, R36.reuse, R0, RZ ;  /* 0x0000000024207210 */ /* 0x041fe20007f3e0ff */
[----:B-1----:R-:W3:Y:S04]  /*85b60*/  LDL.LU.64 R22, [R1+0x3878] ;  /* 0x0038780001167983 */ /* 0x002ee80000300a00 */
[----:B------:R0:W-:Y:S01]  /*85b70*/  STL.64 [R1+0x1bb8], R20 ;  /* 0x001bb81401007387 */ /* 0x0001e20000100a00 */
[----:B------:R-:W-:Y:S02]  /*85b80*/  IMAD.MOV.U32 R55, RZ, RZ, R39 ;  /* 0x000000ffff377224 */ /* 0x000fe400078e0027 */
[C---:B------:R-:W-:Y:S02]  /*85b90*/  IMAD.X R33, R53.reuse, 0x1, R3, P1 ;  /* 0x0000000135217824 */ /* 0x040fe400008e0603 */
[----:B------:R-:W-:Y:S01]  /*85ba0*/  IMAD.X R55, R53, 0x1, R4, P2 ;  /* 0x0000000135377824 */ /* 0x000fe200010e0604 */
[----:B0-----:R-:W2:Y:S04]  /*85bb0*/  LDL.LU.64 R20, [R1+0x3870] ;  /* 0x0038700001147983 */ /* 0x001ea80000300a00 */
[----:B------:R0:W-:Y:S02]  /*85bc0*/  STL [R1+0x1ba8], R38 ;  /* 0x001ba82601007387 */ /* 0x0001e40000100800 */
[----:B0-----:R-:W-:-:S02]  /*85bd0*/  IADD3 R38, P3, PT, R36, R5, RZ ;  /* 0x0000000524267210 */ /* 0x001fc40007f7e0ff */
[----:B------:R0:W-:Y:S03]  /*85be0*/  STL.64 [R1+0x1bb0], R32 ;  /* 0x001bb02001007387 */ /* 0x0001e60000100a00 */
[----:B------:R-:W-:Y:S01]  /*85bf0*/  IMAD.X R39, R53, 0x1, R6, P3 ;  /* 0x0000000135277824 */ /* 0x000fe200018e0606 */
[----:B------:R1:W-:Y:S01]  /*85c00*/  STL [R1+0x1bac], R55 ;  /* 0x001bac3701007387 */ /* 0x0003e20000100800 */
[----:B------:R-:W-:-:S03]  /*85c10*/  IADD3 R54, P2, PT, R36, R9, RZ ;  /* 0x0000000924367210 */ /* 0x000fc60007f5e0ff */
[----:B------:R4:W-:Y:S01]  /*85c20*/  STL.64 [R1+0x1b98], R38 ;  /* 0x001b982601007387 */ /* 0x0009e20000100a00 */
[----:B0-----:R-:W-:Y:S01]  /*85c30*/  IADD3 R32, P1, PT, R36, R7, RZ ;  /* 0x0000000724207210 */ /* 0x001fe20007f3e0ff */
[----:B-1----:R-:W-:-:S04]  /*85c40*/  IMAD.X R55, R53, 0x1, R10, P2 ;  /* 0x0000000135377824 */ /* 0x002fc800010e060a */
[----:B------:R-:W-:Y:S01]  /*85c50*/  IMAD.X R33, R53, 0x1, R8, P1 ;  /* 0x0000000135217824 */ /* 0x000fe200008e0608 */
[----:B----4-:R-:W-:-:S04]  /*85c60*/  IADD3 R38, P3, PT, R36, R11, RZ ;  /* 0x0000000b24267210 */ /* 0x010fc80007f7e0ff */
[----:B------:R0:W-:Y:S01]  /*85c70*/  STL.64 [R1+0x1b90], R32 ;  /* 0x001b902001007387 */ /* 0x0001e20000100a00 */
[----:B------:R-:W-:-:S03]  /*85c80*/  IMAD.X R39, R53, 0x1, R12, P3 ;  /* 0x0000000135277824 */ /* 0x000fc600018e060c */
[----:B------:R1:W-:Y:S04]  /*85c90*/  STL.64 [R1+0x1b88], R54 ;  /* 0x001b883601007387 */ /* 0x0003e80000100a00 */
[----:B------:R4:W-:Y:S01]  /*85ca0*/  STL.64 [R1+0x1b80], R38 ;  /* 0x001b802601007387 */ /* 0x0009e20000100a00 */
[C---:B0-----:R-:W-:Y:S02]  /*85cb0*/  IADD3 R32, P1, PT, R36.reuse, R13, RZ ;  /* 0x0000000d24207210 */ /* 0x041fe40007f3e0ff */
[----:B------:R-:W-:Y:S02]  /*85cc0*/  IADD3 R36, P2, PT, R36, R15, RZ ;  /* 0x0000000f24247210 */ /* 0x000fe40007f5e0ff */
[----:B-1----:R-:W-:Y:S01]  /*85cd0*/  SHF.R.S32.HI R54, RZ, 0x1f, R34 ;  /* 0x0000001fff367819 */ /* 0x002fe20000011422 */
        /* <DEDUP_REMOVED lines=21> */
[----:B------:R-:W-:Y:S01]  /*85e30*/  STL.64 [R1+0x1b30], R32 ;  /* 0x001b302001007387 */ /* 0x000fe20000100a00 */
[----:B------:R-:W-:-:S03]  /*85e40*/  IMAD.X R39, R54, 0x1, R14, P3 ;  /* 0x0000000136277824 */ /* 0x000fc600018e060e */
[----:B------:R-:W-:Y:S04]  /*85e50*/  STL.64 [R1+0x1b28], R36 ;  /* 0x001b282401007387 */ /* 0x000fe80000100a00 */
[----:B------:R0:W-:Y:S04]  /*85e60*/  STL.64 [R1+0x1b20], R38 ;  /* 0x001b202601007387 */ /* 0x0001e80000100a00 */
[----:B0-----:R-:W4:Y:S01]  /*85e70*/  LDL.LU R39, [R1+0x3868] ;  /* 0x0038680001277983 */ /* 0x001f220000300800 */
        /* <DEDUP_REMOVED lines=8> */
[----:B0-----:R-:W2:Y:S04]  /*85f00*/  LDL.LU.64 R32, [R1+0x3860] ;  /* 0x0038600001207983 */ /* 0x001ea80000300a00 */
[----:B------:R0:W-:Y:S04]  /*85f10*/  STL [R1+0x1b00], R38 ;  /* 0x001b002601007387 */ /* 0x0001e80000100800 */
[----:B------:R1:W-:Y:S01]  /*85f20*/  STL.64 [R1+0x1b08], R36 ;  /* 0x001b082401007387 */ /* 0x0003e20000100a00 */
[C---:B0-----:R-:W-:Y:S02]  /*85f30*/  IADD3 R38, P1, PT, R35.reuse, R5, RZ ;  /* 0x0000000523267210 */ /* 0x041fe40007f3e0ff */
[----:B-1----:R-:W-:-:S05]  /*85f40*/  IADD3 R36, P2, PT, R35, R7, RZ ;  /* 0x0000000723247210 */ /* 0x002fca0007f5e0ff */
[C---:B------:R-:W-:Y:S02]  /*85f50*/  IMAD.X R37, R53.reuse, 0x1, R8, P2 ;  /* 0x0000000135257824 */ /* 0x040fe400010e0608 */
[----:B----4-:R-:W-:Y:S02]  /*85f60*/  IMAD.MOV.U32 R55, RZ, RZ, R39 ;  /* 0x000000ffff377224 */ /* 0x010fe400078e0027 */
[C---:B------:R-:W-:Y:S02]  /*85f70*/  IMAD.X R55, R53.reuse, 0x1, R4, P3 ;  /* 0x0000000135377824 */ /* 0x040fe400018e0604 */
[----:B------:R-:W-:Y:S01]  /*85f80*/  IMAD.X R39, R53, 0x1, R6, P1 ;  /* 0x0000000135277824 */ /* 0x000fe200008e0606 */
[----:B------:R-:W-:Y:S02]  /*85f90*/  IADD3 R54, P3, PT, R35, R9, RZ ;  /* 0x0000000923367210 */ /* 0x000fe40007f7e0ff */
[----:B------:R0:W-:Y:S04]  /*85fa0*/  STL [R1+0x1b04], R55 ;  /* 0x001b043701007387 */ /* 0x0001e80000100800 */
[----:B------:R1:W-:Y:S04]  /*85fb0*/  STL.64 [R1+0x1ae8], R38 ;  /* 0x001ae82601007387 */ /* 0x0003e80000100a00 */
[----:B------:R4:W-:Y:S01]  /*85fc0*/  STL.64 [R1+0x1ae0], R36 ;  /* 0x001ae02401007387 */ /* 0x0009e20000100a00 */
[----:B0-----:R-:W-:Y:S01]  /*85fd0*/  IMAD.X R55, R53, 0x1, R10, P3 ;  /* 0x0000000135377824 */ /* 0x001fe200018e060a */
[----:B-1----:R-:W-:-:S02]  /*85fe0*/  IADD3 R38, P1, PT, R35, R11, RZ ;  /* 0x0000000b23267210 */ /* 0x002fc40007f3e0ff */
[----:B----4-:R-:W-:-:S03]  /*85ff0*/  IADD3 R36, P2, PT, R35, R13, RZ ;  /* 0x0000000d23247210 */ /* 0x010fc60007f5e0ff */
[C---:B------:R-:W-:Y:S01]  /*86000*/  IMAD.X R39, R53.reuse, 0x1, R12, P1 ;  /* 0x0000000135277824 */ /* 0x040fe200008e060c */
[----:B------:R0:W-:Y:S01]  /*86010*/  STL.64 [R1+0x1ad8], R54 ;  /* 0x001ad83601007387 */ /* 0x0001e20000100a00 */
[----:B------:R-:W-:Y:S01]  /*86020*/  IMAD.X R37, R53, 0x1, R14, P2 ;  /* 0x0000000135257824 */ /* 0x000fe200010e060e */
[----:B------:R-:W-:Y:S02]  /*86030*/  IADD3 R34, P3, PT, R35, R15, RZ ;  /* 0x0000000f23227210 */ /* 0x000fe40007f7e0ff */
[----:B------:R1:W-:Y:S04]  /*86040*/  STL.64 [R1+0x1ad0], R38 ;  /* 0x001ad02601007387 */ /* 0x0003e80000100a00 */
[----:B------:R4:W-:Y:S01]  /*86050*/  STL.64 [R1+0x1ac8], R36 ;  /* 0x001ac82401007387 */ /* 0x0009e20000100a00 */
[----:B0-----:R-:W-:Y:S01]  /*86060*/  SHF.R.S32.HI R54, RZ, 0x1f, R46 ;  /* 0x0000001fff367819 */ /* 0x001fe2000001142e */
[----:B------:R-:W-:Y:S01]  /*86070*/  IMAD.X R35, R53, 0x1, R57, P3 ;  /* 0x0000000135237824 */ /* 0x000fe200018e0639 */
[----:B-1----:R-:W-:-:S02]  /*86080*/  IADD3 R38, P1, PT, R46, R0, RZ ;  /* 0x000000002e267210 */ /* 0x002fc40007f3e0ff */
[----:B----4-:R-:W-:-:S03]  /*86090*/  IADD3 R36, P2, PT, R46, R2, RZ ;  /* 0x000000022e247210 */ /* 0x010fc60007f5e0ff */
        /* <DEDUP_REMOVED lines=20> */
[----:B------:R-:W-:Y:S01]  /*861e0*/  IMAD.X R37, R54, 0x1, R57, P2 ;  /* 0x0000000136257824 */ /* 0x000fe200010e0639 */
[----:B------:R-:W-:Y:S02]  /*861f0*/  SHF.R.S32.HI R53, RZ, 0x1f, R48 ;  /* 0x0000001fff357819 */ /* 0x000fe40000011430 */
        /* <DEDUP_REMOVED lines=56> */
[----:B------:R-:W-:Y:S02]  /*86580*/  IMAD.MOV.U32 R54, RZ, RZ, R36 ;  /* 0x000000ffff367224 */ /* 0x000fe400078e0024 */
[----:B------:R-:W-:Y:S02]  /*86590*/  IMAD.MOV.U32 R50, RZ, RZ, R58 ;  /* 0x000000ffff327224 */ /* 0x000fe400078e003a */
[----:B------:R-:W-:Y:S01]  /*865a0*/  IMAD.MOV.U32 R58, RZ, RZ, R59 ;  /* 0x000000ffff3a7224 */ /* 0x000fe200078e003b */
[----:B0-----:R-:W2:Y:S04]  /*865b0*/  LDL.LU.64 R34, [R1+0x3850] ;  /* 0x0038500001227983 */ /* 0x001ea80000300a00 */
[----:B------:R0:W-:Y:S01]  /*865c0*/  STL [R1+0x19a8], R36 ;  /* 0x0019a82401007387 */ /* 0x0001e20000100800 */
[----:B------:R-:W-:-:S03]  /*865d0*/  IMAD.MOV.U32 R59, RZ, RZ, R44 ;  /* 0x000000ffff3b7224 */ /* 0x000fc600078e002c */
[----:B------:R1:W-:Y:S01]  /*865e0*/  STL.64 [R1+0x19b0], R38 ;  /* 0x0019b02601007387 */ /* 0x0003e20000100a00 */
[C---:B0-----:R-:W-:Y:S01]  /*865f0*/  IADD3 R36, P3, PT, R47.reuse, R5, RZ ;  /* 0x000000052f247210 */ /* 0x041fe20007f7e0ff */
[----:B------:R-:W-:Y:S01]  /*86600*/  IMAD.MOV.U32 R48, RZ, RZ, R49 ;  /* 0x000000ffff307224 */ /* 0x000fe200078e0031 */
[----:B-1----:R-:W-:Y:S01]  /*86610*/  IADD3 R38, P1, PT, R47, R7, RZ ;  /* 0x000000072f267210 */ /* 0x002fe20007f3e0ff */
[----:B------:R-:W-:-:S04]  /*86620*/  IMAD.MOV.U32 R49, RZ, RZ, R45 ;  /* 0x000000ffff317224 */ /* 0x000fc800078e002d */
[C---:B------:R-:W-:Y:S02]  /*86630*/  IMAD.X R39, R53.reuse, 0x1, R8, P1 ;  /* 0x0000000135277824 */ /* 0x040fe400008e0608 */
[----:B----4-:R-:W-:Y:S02]  /*86640*/  IMAD.MOV.U32 R55, RZ, RZ, R37 ;  /* 0x000000ffff377224 */ /* 0x010fe400078e0025 */
[----:B------:R-:W-:Y:S01]  /*86650*/  IMAD.X R55, R53, 0x1, R4, P2 ;  /* 0x0000000135377824 */ /* 0x000fe200010e0604 */
[----:B------:R-:W-:Y:S01]  /*86660*/  IADD3 R54, P2, PT, R47, R9, RZ ;  /* 0x000000092f367210 */ /* 0x000fe20007f5e0ff */
[----:B------:R-:W-:Y:S01]  /*86670*/  IMAD.X R37, R53, 0x1, R6, P3 ;  /* 0x0000000135257824 */ /* 0x000fe200018e0606 */
[----:B------:R-:W-:Y:S02]  /*86680*/  IADD3 R44, P3, PT, R47, R11, RZ ;  /* 0x0000000b2f2c7210 */ /* 0x000fe40007f7e0ff */
[----:B------:R0:W-:Y:S03]  /*86690*/  STL [R1+0x19ac], R55 ;  /* 0x0019ac3701007387 */ /* 0x0001e60000100800 */
[C---:B------:R-:W-:Y:S01]  /*866a0*/  IMAD.X R45, R53.reuse, 0x1, R12, P3 ;  /* 0x00000001352d7824 */ /* 0x040fe200018e060c */
[----:B------:R1:W-:Y:S01]  /*866b0*/  STL.64 [R1+0x1998], R36 ;  /* 0x0019982401007387 */ /* 0x0003e20000100a00 */
[----:B0-----:R-:W-:Y:S01]  /*866c0*/  IMAD.X R55, R53, 0x1, R10, P2 ;  /* 0x0000000135377824 */ /* 0x001fe200010e060a */
[----:B------:R-:W-:-:S02]  /*866d0*/  IADD3 R46, P2, PT, R47, R15, RZ ;  /* 0x0000000f2f2e7210 */ /* 0x000fc40007f5e0ff */
[----:B-1----:R-:W4:Y:S04]  /*866e0*/  LDL.LU.64 R36, [R1+0x3848] ;  /* 0x0038480001247983 */ /* 0x002f280000300a00 */
[----:B------:R0:W-:Y:S04]  /*866f0*/  STL.64 [R1+0x1990], R38 ;  /* 0x0019902601007387 */ /* 0x0001e80000100a00 */
[----:B------:R1:W-:Y:S04]  /*86700*/  STL.64 [R1+0x1988], R54 ;  /* 0x0019883601007387 */ /* 0x0003e80000100a00 */
[----:B------:R2:W-:Y:S01]  /*86710*/  STL.64 [R1+0x1980], R44 ;  /* 0x0019802c01007387 */ /* 0x0005e20000100a00 */
[----:B0-----:R-:W-:-:S02]  /*86720*/  IADD3 R38, P1, PT, R47, R13, RZ ;  /* 0x0000000d2f267210 */ /* 0x001fc40007f3e0ff */
[----:B-1----:R-:W-:-:S03]  /*86730*/  SHF.R.S32.HI R54, RZ, 0x1f, R48 ;  /* 0x0000001fff367819 */ /* 0x002fc60000011430 */
[C---:B------:R-:W-:Y:S01]  /*86740*/  IMAD.X R39, R53.reuse, 0x1, R14, P1 ;  /* 0x0000000135277824 */ /* 0x040fe200008e060e */
        /* <DEDUP_REMOVED lines=26> */
[----:B------:R-:W-:-:S03]  /*868f0*/  IADD3 R44, P3, PT, R49, R2, RZ ;  /* 0x00000002312c7210 */ /* 0x000fc60007f7e0ff */
[----:B------:R-:W-:Y:S01]  /*86900*/  IMAD.X R39, R54, 0x1, R57, P1 ;  /* 0x0000000136277824 */ /* 0x000fe200008e0639 */
[----:B------:R-:W-:Y:S01]  /*86910*/  SHF.R.S32.HI R53, RZ, 0x1f, R49 ;  /* 0x0000001fff357819 */ /* 0x000fe20000011431 */
[----:B------:R-:W-:Y:S01]  /*86920*/  IMAD.MOV.U32 R54, RZ, RZ, R44 ;  /* 0x000000ffff367224 */ /* 0x000fe200078e002c */
[----:B------:R-:W-:Y:S02]  /*86930*/  IADD3 R46, P2, PT, R49, R0, RZ ;  /* 0x00000000312e7210 */ /* 0x000fe40007f5e0ff */
[----:B------:R0:W-:Y:S03]  /*86940*/  STL.64 [R1+0x1910], R38 ;  /* 0x0019102601007387 */ /* 0x0001e60000100a00 */
[----:B------:R-:W-:Y:S01]  /*86950*/  IMAD.X R47, R53, 0x1, R3, P2 ;  /* 0x00000001352f7824 */ /* 0x000fe200010e0603 */
[----:B0-----:R-:W3:Y:S04]  /*86960*/  LDL.LU.64 R38, [R1+0x3838] ;  /* 0x0038380001267983 */ /* 0x001ee80000300a00 */
[----:B------:R0:W-:Y:S02]  /*86970*/  STL [R1+0x1900], R44 ;  /* 0x0019002c01007387 */ /* 0x0001e40000100800 */
[----:B0-----:R-:W-:-:S02]  /*86980*/  IADD3 R44, P1, PT, R49, R5, RZ ;  /* 0x00000005312c7210 */ /* 0x001fc40007f3e0ff */
[----:B------:R0:W-:Y:S02]  /*86990*/  STL.64 [R1+0x1908], R46 ;  /* 0x0019082e01007387 */ /* 0x0001e40000100a00 */
[----:B0-----:R-:W-:-:S05]  /*869a0*/  IADD3 R46, P2, PT, R49, R7, RZ ;  /* 0x00000007312e7210 */ /* 0x001fca0007f5e0ff */
[C---:B------:R-:W-:Y:S02]  /*869b0*/  IMAD.X R47, R53.reuse, 0x1, R8, P2 ;  /* 0x00000001352f7824 */ /* 0x040fe400010e0608 */
[----:B--2---:R-:W-:Y:S02]  /*869c0*/  IMAD.MOV.U32 R55, RZ, RZ, R45 ;  /* 0x000000ffff377224 */ /* 0x004fe400078e002d */
[C---:B------:R-:W-:Y:S02]  /*869d0*/  IMAD.X R55, R53.reuse, 0x1, R4, P3 ;  /* 0x0000000135377824 */ /* 0x040fe400018e0604 */
[----:B------:R-:W-:Y:S01]  /*869e0*/  IMAD.X R45, R53, 0x1, R6, P1 ;  /* 0x00000001352d7824 */ /* 0x000fe200008e0606 */
[----:B------:R-:W-:Y:S02]  /*869f0*/  IADD3 R54, P3, PT, R49, R9, RZ ;  /* 0x0000000931367210 */ /* 0x000fe40007f7e0ff */
[----:B------:R0:W-:Y:S04]  /*86a00*/  STL [R1+0x1904], R55 ;  /* 0x0019043701007387 */ /* 0x0001e80000100800 */
[----:B------:R1:W-:Y:S01]  /*86a10*/  STL.64 [R1+0x18e8], R44 ;  /* 0x0018e82c01007387 */ /* 0x0003e20000100a00 */
[----:B0-----:R-:W-:Y:S01]  /*86a20*/  IMAD.X R55, R53, 0x1, R10, P3 ;  /* 0x0000000135377824 */ /* 0x001fe200018e060a */
[----:B-1----:R-:W-:-:S02]  /*86a30*/  IADD3 R44, P1, PT, R49, R11, RZ ;  /* 0x0000000b312c7210 */ /* 0x002fc40007f3e0ff */
[----:B------:R0:W-:Y:S03]  /*86a40*/  STL.64 [R1+0x18e0], R46 ;  /* 0x0018e02e01007387 */ /* 0x0001e60000100a00 */
[----:B------:R-:W-:Y:S01]  /*86a50*/  IMAD.X R45, R53, 0x1, R12, P1 ;  /* 0x00000001352d7824 */ /* 0x000fe200008e060c */
[----:B------:R1:W-:Y:S01]  /*86a60*/  STL.64 [R1+0x18d8], R54 ;  /* 0x0018d83601007387 */ /* 0x0003e20000100a00 */
[----:B------:R-:W-:-:S03]  /*86a70*/  IADD3 R48, P3, PT, R49, R15, RZ ;  /* 0x0000000f31307210 */ /* 0x000fc60007f7e0ff */
[----:B------:R2:W-:Y:S01]  /*86a80*/  STL.64 [R1+0x18d0], R44 ;  /* 0x0018d02c01007387 */ /* 0x0005e20000100a00 */
[----:B0-----:R-:W-:Y:S01]  /*86a90*/  IADD3 R46, P2, PT, R49, R13, RZ ;  /* 0x0000000d312e7210 */ /* 0x001fe20007f5e0ff */
[----:B------:R-:W-:Y:S01]  /*86aa0*/  IMAD.X R49, R53, 0x1, R57, P3 ;  /* 0x0000000135317824 */ /* 0x000fe200018e0639 */
[----:B-1----:R-:W-:-:S03]  /*86ab0*/  SHF.R.S32.HI R54, RZ, 0x1f, R50 ;  /* 0x0000001fff367819 */ /* 0x002fc60000011432 */
[----:B------:R-:W-:Y:S01]  /*86ac0*/  IMAD.X R47, R53, 0x1, R14, P2 ;  /* 0x00000001352f7824 */ /* 0x000fe200010e060e */
[----:B--2---:R-:W-:-:S04]  /*86ad0*/  IADD3 R44, P1, PT, R50, R0, RZ ;  /* 0x00000000322c7210 */ /* 0x004fc80007f3e0ff */
        /* <DEDUP_REMOVED lines=83> */
[C---:B------:R-:W-:Y:S02]  /*87010*/  IADD3 R50, P1, PT, R42.reuse, R0, RZ ;  /* 0x000000002a327210 */ /* 0x040fe40007f3e0ff */
        /* <DEDUP_REMOVED lines=8> */
[----:B------:R-:W-:Y:S02]  /*870a0*/  IMAD.MOV.U32 R59, RZ, RZ, R43 ;  /* 0x000000ffff3b7224 */ /* 0x000fe400078e002b */
[----:B--2---:R-:W-:Y:S02]  /*870b0*/  IMAD.MOV.U32 R55, RZ, RZ, R45 ;  /* 0x000000ffff377224 */ /* 0x004fe400078e002d */
[C---:B------:R-:W-:Y:S02]  /*870c0*/  IMAD.X R55, R53.reuse, 0x1, R4, P2 ;  /* 0x0000000135377824 */ /* 0x040fe400010e0604 */
[C---:B------:R-:W-:Y:S01]  /*870d0*/  IMAD.X R45, R53.reuse, 0x1, R6, P3 ;  /* 0x00000001352d7824 */ /* 0x040fe200018e0606 */
[C---:B------:R-:W-:Y:S02]  /*870e0*/  IADD3 R54, P2, PT, R42.reuse, R9, RZ ;  /* 0x000000092a367210 */ /* 0x040fe40007f5e0ff */
[----:B------:R0:W-:Y:S04]  /*870f0*/  STL [R1+0x1784], R55 ;  /* 0x0017843701007387 */ /* 0x0001e80000100800 */
[----:B------:R1:W-:Y:S01]  /*87100*/  STL.64 [R1+0x1770], R44 ;  /* 0x0017702c01007387 */ /* 0x0003e20000100a00 */
[----:B0-----:R-:W-:Y:S01]  /*87110*/  IMAD.X R55, R53, 0x1, R10, P2 ;  /* 0x0000000135377824 */ /* 0x001fe200010e060a */
[----:B-1----:R-:W-:-:S02]  /*87120*/  IADD3 R44, P3, PT, R42, R11, RZ ;  /* 0x0000000b2a2c7210 */ /* 0x002fc40007f7e0ff */
[----:B------:R0:W-:Y:S03]  /*87130*/  STL.64 [R1+0x1768], R50 ;  /* 0x0017683201007387 */ /* 0x0001e60000100a00 */
[----:B------:R-:W-:Y:S01]  /*87140*/  IMAD.X R45, R53, 0x1, R12, P3 ;  /* 0x00000001352d7824 */ /* 0x000fe200018e060c */
[----:B------:R1:W-:Y:S04]  /*87150*/  STL.64 [R1+0x1760], R54 ;  /* 0x0017603601007387 */ /* 0x0003e80000100a00 */
[----:B------:R2:W-:Y:S01]  /*87160*/  STL.64 [R1+0xf38], R44 ;  /* 0x000f382c01007387 */ /* 0x0005e20000100a00 */
[C---:B0-----:R-:W-:Y:S02]  /*87170*/  IADD3 R50, P1, PT, R42.reuse, R13, RZ ;  /* 0x0000000d2a327210 */ /* 0x041fe40007f3e0ff */
[----:B------:R-:W-:-:S02]  /*87180*/  IADD3 R42, P2, PT, R42, R15, RZ ;  /* 0x0000000f2a2a7210 */ /* 0x000fc40007f5e0ff */
[----:B-1----:R-:W-:Y:S01]  /*87190*/  SHF.R.S32.HI R54, RZ, 0x1f, R58 ;  /* 0x0000001fff367819 */ /* 0x002fe2000001143a */
        /* <DEDUP_REMOVED lines=49> */
[----:B--2---:R-:W-:-:S03]  /*874b0*/  IADD3 R42, P2, PT, R59, R13, RZ ;  /* 0x0000000d3b2a7210 */ /* 0x004fc60007f5e0ff */
        /* <DEDUP_REMOVED lines=9> */
[----:B--2---:R-:W-:-:S03]  /*87550*/  IADD3 R42, P2, PT, R40, R2, RZ ;  /* 0x00000002282a7210 */ /* 0x004fc60007f5e0ff */
        /* <DEDUP_REMOVED lines=21> */
[----:B------:R1:W-:Y:S01]  /*876b0*/  STL.64 [R1+0x7e0], R44 ;  /* 0x0007e02c01007387 */ /* 0x0003e20000100a00 */
[----:B------:R-:W-:-:S03]  /*876c0*/  SHF.R.S32.HI R53, RZ, 0x1f, R60 ;  /* 0x0000001fff357819 */ /* 0x000fc6000001143c */
[----:B------:R2:W-:Y:S01]  /*876d0*/  STL.64 [R1+0x7a8], R42 ;  /* 0x0007a82a01007387 */ /* 0x0005e20000100a00 */
[C---:B0-----:R-:W-:Y:S02]  /*876e0*/  IADD3 R58, P3, PT, R60.reuse, R0, RZ ;  /* 0x000000003c3a7210 */ /* 0x041fe40007f7e0ff */
[C---:B-1----:R-:W-:Y:S02]  /*876f0*/  IADD3 R44, P1, PT, R60.reuse, R2, RZ ;  /* 0x000000023c2c7210 */ /* 0x042fe40007f3e0ff */
[----:B--2---:R-:W-:-:S03]  /*87700*/  IADD3 R42, P2, PT, R60, R5, RZ ;  /* 0x000000053c2a7210 */ /* 0x004fc60007f5e0ff */
[C---:B------:R-:W-:Y:S02]  /*87710*/  IMAD.X R45, R53.reuse, 0x1, R4, P1 ;  /* 0x00000001352d7824 */ /* 0x040fe400008e0604 */
[C---:B------:R-:W-:Y:S02]  /*87720*/  IMAD.X R59, R53.reuse, 0x1, R3, P3 ;  /* 0x00000001353b7824 */ /* 0x040fe400018e0603 */
[----:B------:R-:W-:Y:S01]  /*87730*/  IMAD.X R43, R53, 0x1, R6, P2 ;  /* 0x00000001352b7824 */ /* 0x000fe200010e0606 */
[----:B------:R0:W-:Y:S01]  /*87740*/  STL.64 [R1+0x7d0], R44 ;  /* 0x0007d02c01007387 */ /* 0x0001e20000100a00 */
[----:B------:R-:W-:-:S03]  /*87750*/  IADD3 R54, P3, PT, R60, R7, RZ ;  /* 0x000000073c367210 */ /* 0x000fc60007f7e0ff */
[----:B------:R-:W-:Y:S04]  /*87760*/  STL.64 [R1+0x7d8], R58 ;  /* 0x0007d83a01007387 */ /* 0x000fe80000100a00 */
[----:B------:R1:W-:Y:S01]  /*87770*/  STL.64 [R1+0x7a0], R42 ;  /* 0x0007a02a01007387 */ /* 0x0003e20000100a00 */
[----:B0-----:R-:W-:Y:S01]  /*87780*/  IADD3 R44, P1, PT, R60, R9, RZ ;  /* 0x000000093c2c7210 */ /* 0x001fe20007f3e0ff */
[----:B------:R-:W-:-:S04]  /*87790*/  IMAD.X R55, R53, 0x1, R8, P3 ;  /* 0x0000000135377824 */ /* 0x000fc800018e0608 */
[----:B------:R-:W-:Y:S01]  /*877a0*/  IMAD.X R45, R53, 0x1, R10, P1 ;  /* 0x00000001352d7824 */ /* 0x000fe200008e060a */
[C---:B-1----:R-:W-:Y:S02]  /*877b0*/  IADD3 R42, P2, PT, R60.reuse, R11, RZ ;  /* 0x0000000b3c2a7210 */ /* 0x042fe40007f5e0ff */
[----:B------:R-:W-:-:S03]  /*877c0*/  IADD3 R58, P3, PT, R60, R13, RZ ;  /* 0x0000000d3c3a7210 */ /* 0x000fc60007f7e0ff */
[C---:B------:R-:W-:Y:S01]  /*877d0*/  IMAD.X R43, R53.reuse, 0x1, R12, P2 ;  /* 0x00000001352b7824 */ /* 0x040fe200010e060c */
[----:B------:R0:W-:Y:S04]  /*877e0*/  STL.64 [R1+0x790], R44 ;  /* 0x0007902c01007387 */ /* 0x0001e80000100a00 */
[----:B------:R1:W-:Y:S01]  /*877f0*/  STL.64 [R1+0x798], R54 ;  /* 0x0007983601007387 */ /* 0x0003e20000100a00 */
[----:B------:R-:W-:-:S03]  /*87800*/  IMAD.X R59, R53, 0x1, R14, P3 ;  /* 0x00000001353b7824 */ /* 0x000fc600018e060e */
[----:B------:R2:W-:Y:S01]  /*87810*/  STL.64 [R1+0x788], R42 ;  /* 0x0007882a01007387 */ /* 0x0005e20000100a00 */
[----:B0-----:R-:W-:Y:S02]  /*87820*/  IADD3 R44, P1, PT, R60, R15, RZ ;  /* 0x0000000f3c2c7210 */ /* 0x001fe40007f3e0ff */
[----:B-1----:R-:W-:Y:S02]  /*87830*/  SHF.R.S32.HI R54, RZ, 0x1f, R61 ;  /* 0x0000001fff367819 */ /* 0x002fe4000001143d */
[----:B--2---:R-:W-:Y:S01]  /*87840*/  IADD3 R42, P2, PT, R61, R0, RZ ;  /* 0x000000003d2a7210 */ /* 0x004fe20007f5e0ff */
[----:B------:R-:W-:Y:S01]  /*87850*/  IMAD.X R45, R53, 0x1, R57, P1 ;  /* 0x00000001352d7824 */ /* 0x000fe200008e0639 */
[----:B------:R0:W-:Y:S03]  /*87860*/  STL.64 [R1+0x780], R58 ;  /* 0x0007803a01007387 */ /* 0x0001e60000100a00 */
[----:B------:R-:W-:Y:S01]  /*87870*/  IMAD.X R43, R54, 0x1, R3, P2 ;  /* 0x00000001362b7824 */ /* 0x000fe200010e0603 */
[----:B------:R1:W-:Y:S04]  /*87880*/  STL.64 [R1+0x770], R44 ;  /* 0x0007702c01007387 */ /* 0x0003e80000100a00 */
[----:B------:R2:W-:Y:S01]  /*87890*/  STL.64 [R1+0x768], R42 ;  /* 0x0007682a01007387 */ /* 0x0005e20000100a00 */
[----:B0-----:R-:W-:-:S02]  /*878a0*/  IADD3 R58, P3, PT, R61, R2, RZ ;  /* 0x000000023d3a7210 */ /* 0x001fc40007f7e0ff */
        /* <DEDUP_REMOVED lines=15> */
[----:B0-----:R-:W2:Y:S04]  /*879a0*/  LDL.LU.64 R58, [R1+0x3800] ;  /* 0x00380000013a7983 */ /* 0x001ea80000300a00 */
[----:B------:R-:W-:Y:S04]  /*879b0*/  STL.64 [R1+0x718], R44 ;  /* 0x0007182c01007387 */ /* 0x000fe80000100a00 */
[----:B------:R0:W-:Y:S01]  /*879c0*/  STL.64 [R1+0x710], R42 ;  /* 0x0007102a01007387 */ /* 0x0001e20000100a00 */
[----:B------:R-:W-:-:S03]  /*879d0*/  IADD3 R60, P3, PT, R61, R15, RZ ;  /* 0x0000000f3d3c7210 */ /* 0x000fc60007f7e0ff */
[----:B0-----:R-:W2:Y:S02]  /*879e0*/  LDL.LU R43, [R1+0x37f8] ;  /* 0x0037f800012b7983 */ /* 0x001ea40000300800 */
[----:B------:R-:W-:-:S05]  /*879f0*/  IMAD.X R61, R54, 0x1, R57, P3 ;  /* 0x00000001363d7824 */ /* 0x000fca00018e0639 */
[----:B------:R0:W-:Y:S04]  /*87a00*/  STL.64 [R1+0x6f0], R60 ;  /* 0x0006f03c01007387 */ /* 0x0001e80000100a00 */
[----:B0-----:R-:W3:Y:S01]  /*87a10*/  LDL.LU.64 R60, [R1+0x37f0] ;  /* 0x0037f000013c7983 */ /* 0x001ee20000300a00 */
[----:B------:R-:W-:Y:S01]  /*87a20*/  VIADD R41, R41, UR25 ;  /* 0x0000001929297c36 */ /* 0x000fe20008000000 */
[----:B------:R-:W-:Y:S01]  /*87a30*/  LOP3.LUT R20, R20, 0xfffffffe, RZ, 0xc0, !PT ;  /* 0xfffffffe14147812 */ /* 0x000fe200078ec0ff */
[----:B------:R-:W0:Y:S03]  /*87a40*/  LDCU UR25, c[0x0][0x398] ;  /* 0x00007300ff1977ac */ /* 0x000e260008000800 */
[----:B------:R-:W-:-:S02]  /*87a50*/  IADD3 R42, P2, PT, R41, R2, RZ ;  /* 0x00000002292a7210 */ /* 0x000fc40007f5e0ff */
[----:B------:R-:W-:Y:S02]  /*87a60*/  SHF.R.S32.HI R53, RZ, 0x1f, R41 ;  /* 0x0000001fff357819 */ /* 0x000fe40000011429 */
[----:B------:R-:W-:Y:S01]  /*87a70*/  IADD3 R44, P1, PT, R41, R0, RZ ;  /* 0x00000000292c7210 */ /* 0x000fe20007f3e0ff */
[----:B------:R1:W-:Y:S01]  /*87a80*/  STL [R1+0x6e0], R42 ;  /* 0x0006e02a01007387 */ /* 0x0003e20000100800 */
[----:B------:R-:W-:-:S03]  /*87a90*/  IMAD.MOV.U32 R54, RZ, RZ, R42 ;  /* 0x000000ffff367224 */ /* 0x000fc600078e002a */
[----:B------:R-:W-:Y:S01]  /*87aa0*/  IMAD.X R45, R53, 0x1, R3, P1 ;  /* 0x00000001352d7824 */ /* 0x000fe200008e0603 */
[----:B-1----:R-:W-:-:S04]  /*87ab0*/  IADD3 R42, P3, PT, R41, R5, RZ ;  /* 0x00000005292a7210 */ /* 0x002fc80007f7e0ff */
[----:B------:R1:W-:Y:S02]  /*87ac0*/  STL.64 [R1+0x6e8], R44 ;  /* 0x0006e82c01007387 */ /* 0x0003e40000100a00 */
        /* <DEDUP_REMOVED lines=9> */
[----:B-1----:R-:W-:Y:S01]  /*87b60*/  IMAD.X R55, R53, 0x1, R10, P2 ;  /* 0x0000000135377824 */ /* 0x002fe200010e060a */
[----:B--2---:R-:W-:-:S04]  /*87b70*/  IADD3 R42, P3, PT, R41, R11, RZ ;  /* 0x0000000b292a7210 */ /* 0x004fc80007f7e0ff */
[----:B------:R3:W-:Y:S01]  /*87b80*/  STL.64 [R1+0x6b8], R54 ;  /* 0x0006b83601007387 */ /* 0x0007e20000100a00 */
[----:B------:R-:W-:Y:S01]  /*87b90*/  IMAD.X R43, R53, 0x1, R12, P3 ;  /* 0x00000001352b7824 */ /* 0x000fe200018e060c */
[C---:B0-----:R-:W-:Y:S02]  /*87ba0*/  IADD3 R44, P1, PT, R41.reuse, R13, RZ ;  /* 0x0000000d292c7210 */ /* 0x041fe40007f3e0ff */
[----:B------:R-:W-:Y:S02]  /*87bb0*/  IADD3 R40, P2, PT, R41, R15, RZ ;  /* 0x0000000f29287210 */ /* 0x000fe40007f5e0ff */
[----:B------:R0:W-:Y:S01]  /*87bc0*/  STL.64 [R1+0x6b0], R42 ;  /* 0x0006b02a01007387 */ /* 0x0001e20000100a00 */
[C---:B------:R-:W-:Y:S01]  /*87bd0*/  IMAD.X R45, R53.reuse, 0x1, R14, P1 ;  /* 0x00000001352d7824 */ /* 0x040fe200008e060e */
[----:B---3--:R-:W-:Y:S01]  /*87be0*/  SHF.R.S32.HI R54, RZ, 0x1f, R61 ;  /* 0x0000001fff367819 */ /* 0x008fe2000001143d */
        /* <DEDUP_REMOVED lines=49> */
[----:B------:R-:W-:Y:S01]  /*87f00*/  SHF.R.S32.HI R54, RZ, 0x1f, R59 ;  /* 0x0000001fff367819 */ /* 0x000fe2000001143b */
[----:B------:R-:W-:Y:S02]  /*87f10*/  IMAD.X R43, R53, 0x1, R57, P3 ;  /* 0x00000001352b7824 */ /* 0x000fe400018e0639 */
        /* <DEDUP_REMOVED lines=73> */
[----:B------:R-:W-:Y:S01]  /*883b0*/  IADD3 R60, P1, PT, R52, R0, RZ ;  /* 0x00000000343c7210 */ /* 0x000fe20007f3e0ff */
[----:B------:R-:W-:Y:S01]  /*883c0*/  IMAD.X R43, R54, 0x1, R57, P3 ;  /* 0x00000001362b7824 */ /* 0x000fe200018e0639 */
[----:B------:R-:W-:Y:S01]  /*883d0*/  SHF.R.S32.HI R53, RZ, 0x1f, R52 ;  /* 0x0000001fff357819 */ /* 0x000fe20000011434 */
[----:B------:R-:W-:Y:S02]  /*883e0*/  IMAD.MOV.U32 R55, RZ, RZ, R61 ;  /* 0x000000ffff377224 */ /* 0x000fe400078e003d */
[----:B------:R-:W-:Y:S01]  /*883f0*/  IMAD.MOV.U32 R54, RZ, RZ, R60 ;  /* 0x000000ffff367224 */ /* 0x000fe200078e003c */
[----:B0-----:R-:W2:Y:S04]  /*88400*/  LDL.LU.64 R44, [R1+0x37e8] ;  /* 0x0037e800012c7983 */ /* 0x001ea80000300a00 */
[----:B------:R0:W-:Y:S01]  /*88410*/  STL.64 [R1+0x538], R40 ;  /* 0x0005382801007387 */ /* 0x0001e20000100a00 */
[----:B------:R-:W-:-:S03]  /*88420*/  IMAD.X R55, R53, 0x1, R3, P1 ;  /* 0x0000000135377824 */ /* 0x000fc600008e0603 */
[----:B------:R1:W-:Y:S01]  /*88430*/  STL.64 [R1+0x530], R42 ;  /* 0x0005302a01007387 */ /* 0x0003e20000100a00 */
[----:B0-----:R-:W-:-:S03]  /*88440*/  IADD3 R40, P2, PT, R52, R2, RZ ;  /* 0x0000000234287210 */ /* 0x001fc60007f5e0ff */
[----:B-1----:R-:W3:Y:S02]  /*88450*/  LDL.LU.64 R42, [R1+0x37e0] ;  /* 0x0037e000012a7983 */ /* 0x002ee40000300a00 */
[----:B------:R-:W-:Y:S02]  /*88460*/  IMAD.X R41, R53, 0x1, R4, P2 ;  /* 0x0000000135297824 */ /* 0x000fe400010e0604 */
[----:B------:R0:W-:Y:S01]  /*88470*/  STL [R1+0x580], R60 ;  /* 0x0005803c01007387 */ /* 0x0001e20000100800 */
[----:B------:R-:W-:-:S03]  /*88480*/  IADD3 R54, P1, PT, R52, R7, RZ ;  /* 0x0000000734367210 */ /* 0x000fc60007f3e0ff */
[----:B------:R1:W-:Y:S01]  /*88490*/  STL [R1+0x584], R55 ;  /* 0x0005843701007387 */ /* 0x0003e20000100800 */
[----:B0-----:R-:W-:-:S03]  /*884a0*/  IADD3 R60, P3, PT, R52, R5, RZ ;  /* 0x00000005343c7210 */ /* 0x001fc60007f7e0ff */
[----:B------:R0:W-:Y:S02]  /*884b0*/  STL.64 [R1+0x5b8], R40 ;  /* 0x0005b82801007387 */ /* 0x0001e40000100a00 */
[C---:B------:R-:W-:Y:S02]  /*884c0*/  IMAD.X R61, R53.reuse, 0x1, R6, P3 ;  /* 0x00000001353d7824 */ /* 0x040fe400018e0606 */
[----:B-1----:R-:W-:-:S03]  /*884d0*/  IMAD.X R55, R53, 0x1, R8, P1 ;  /* 0x0000000135377824 */ /* 0x002fc600008e0608 */
        /* <DEDUP_REMOVED lines=8> */
[----:B------:R-:W-:Y:S01]  /*88560*/  IMAD.X R55, R53, 0x1, R14, P1 ;  /* 0x0000000135377824 */ /* 0x000fe200008e060e */
[----:B------:R0:W-:Y:S01]  /*88570*/  STL.64 [R1+0x678], R60 ;  /* 0x0006783c01007387 */ /* 0x0001e20000100a00 */
[----:B-1----:R-:W-:Y:S02]  /*88580*/  IADD3 R40, P2, PT, R52, R15, RZ ;  /* 0x0000000f34287210 */ /* 0x002fe40007f5e0ff */
        /* <DEDUP_REMOVED lines=24> */
[----:B0-----:R-:W-:Y:S02]  /*88710*/  IADD3 R54, P1, PT, R51, R15, RZ ;  /* 0x0000000f33367210 */ /* 0x001fe40007f3e0ff */
[----:B------:R-:W-:-:S02]  /*88720*/  SHF.R.S32.HI R51, RZ, 0x1f, R50 ;  /* 0x0000001fff337819 */ /* 0x000fc40000011432 */
[----:B-1----:R-:W-:Y:S01]  /*88730*/  IADD3 R40, P2, PT, R50, R0, RZ ;  /* 0x0000000032287210 */ /* 0x002fe20007f5e0ff */
[----:B------:R0:W-:Y:S01]  /*88740*/  STL.64 [R1+0x868], R60 ;  /* 0x0008683c01007387 */ /* 0x0001e20000100a00 */
[----:B------:R-:W-:-:S03]  /*88750*/  IMAD.X R55, R52, 0x1, R57, P1 ;  /* 0x0000000134377824 */ /* 0x000fc600008e0639 */
[----:B------:R-:W-:Y:S02]  /*88760*/  IMAD.X R41, R51, 0x1, R3, P2 ;  /* 0x0000000133297824 */ /* 0x000fe400010e0603 */
        /* <DEDUP_REMOVED lines=12> */
[----:B------:R1:W-:Y:S01]  /*88830*/  STL.64 [R1+0xc28], R40 ;  /* 0x000c282801007387 */ /* 0x0003e20000100a00 */
[----:B0-----:R-:W-:-:S03]  /*88840*/  IADD3 R54, P1, PT, R50, R11, RZ ;  /* 0x0000000b32367210 */ /* 0x001fc60007f3e0ff */
[----:B------:R0:W-:Y:S01]  /*88850*/  STL.64 [R1+0xe38], R60 ;  /* 0x000e383c01007387 */ /* 0x0001e20000100a00 */
[----:B-1----:R-:W-:Y:S01]  /*88860*/  IADD3 R40, P2, PT, R50, R13, RZ ;  /* 0x0000000d32287210 */ /* 0x002fe20007f5e0ff */
[----:B------:R-:W-:-:S04]  /*88870*/  IMAD.X R55, R51, 0x1, R12, P1 ;  /* 0x0000000133377824 */ /* 0x000fc800008e060c */
[----:B------:R-:W-:Y:S01]  /*88880*/  IMAD.X R41, R51, 0x1, R14, P2 ;  /* 0x0000000133297824 */ /* 0x000fe200010e060e */
[----:B0-----:R-:W-:Y:S01]  /*88890*/  IADD3 R60, P3, PT, R50, R15, RZ ;  /* 0x0000000f323c7210 */ /* 0x001fe20007f7e0ff */
[----:B------:R0:W-:Y:S01]  /*888a0*/  STL.64 [R1+0x1778], R54 ;  /* 0x0017783601007387 */ /* 0x0001e20000100a00 */
[----:B------:R-:W-:-:S03]  /*888b0*/  SHF.R.S32.HI R50, RZ, 0x1f, R49 ;  /* 0x0000001fff327819 */ /* 0x000fc60000011431 */
        /* <DEDUP_REMOVED lines=26> */
[C---:B0-----:R-:W-:Y:S02]  /*88a60*/  IADD3 R60, P3, PT, R48.reuse, R0, RZ ;  /* 0x00000000303c7210 */ /* 0x041fe40007f7e0ff */
[----:B------:R-:W-:Y:S01]  /*88a70*/  IADD3 R58, P1, PT, R48, R2, RZ ;  /* 0x00000002303a7210 */ /* 0x000fe20007f3e0ff */
[----:B------:R-:W-:Y:S02]  /*88a80*/  STL.64 [R1+0x18f8], R54 ;  /* 0x0018f83601007387 */ /* 0x000fe40000100a00 */
[----:B------:R-:W-:Y:S02]  /*88a90*/  IMAD.X R61, R49, 0x1, R3, P3 ;  /* 0x00000001313d7824 */ /* 0x000fe400018e0603 */
[----:B------:R0:W-:Y:S01]  /*88aa0*/  STL.64 [R1+0x18f0], R40 ;  /* 0x0018f02801007387 */ /* 0x0001e20000100a00 */
[----:B------:R-:W-:Y:S02]  /*88ab0*/  IMAD.MOV.U32 R50, RZ, RZ, R58 ;  /* 0x000000ffff327224 */ /* 0x000fe400078e003a */
[----:B------:R-:W-:-:S02]  /*88ac0*/  IMAD.MOV.U32 R51, RZ, RZ, R59 ;  /* 0x000000ffff337224 */ /* 0x000fc400078e003b */
[----:B------:R-:W-:Y:S01]  /*88ad0*/  IMAD.X R51, R49, 0x1, R4, P1 ;  /* 0x0000000131337824 */ /* 0x000fe200008e0604 */
[----:B0-----:R-:W2:Y:S04]  /*88ae0*/  LDL.LU.64 R40, [R1+0x37d8] ;  /* 0x0037d80001287983 */ /* 0x001ea80000300a00 */
[----:B------:R0:W-:Y:S04]  /*88af0*/  STL [R1+0x1950], R58 ;  /* 0x0019503a01007387 */ /* 0x0001e80000100800 */
[----:B------:R1:W-:Y:S01]  /*88b00*/  STL.64 [R1+0x1918], R60 ;  /* 0x0019183c01007387 */ /* 0x0003e20000100a00 */
[----:B0-----:R-:W-:-:S02]  /*88b10*/  IADD3 R58, P2, PT, R48, R5, RZ ;  /* 0x00000005303a7210 */ /* 0x001fc40007f5e0ff */
[C---:B------:R-:W-:Y:S02]  /*88b20*/  IADD3 R50, P1, PT, R48.reuse, R9, RZ ;  /* 0x0000000930327210 */ /* 0x040fe40007f3e0ff */
[C---:B-1----:R-:W-:Y:S01]  /*88b30*/  IADD3 R60, P3, PT, R48.reuse, R7, RZ ;  /* 0x00000007303c7210 */ /* 0x042fe20007f7e0ff */
[C---:B------:R-:W-:Y:S01]  /*88b40*/  IMAD.X R59, R49.reuse, 0x1, R6, P2 ;  /* 0x00000001313b7824 */ /* 0x040fe200010e0606 */
[----:B------:R0:W-:Y:S03]  /*88b50*/  STL [R1+0x1954], R51 ;  /* 0x0019543301007387 */ /* 0x0001e60000100800 */
[C---:B------:R-:W-:Y:S01]  /*88b60*/  IMAD.X R61, R49.reuse, 0x1, R8, P3 ;  /* 0x00000001313d7824 */ /* 0x040fe200018e0608 */
[----:B------:R1:W-:Y:S04]  /*88b70*/  STL.64 [R1+0x1948], R58 ;  /* 0x0019483a01007387 */ /* 0x0003e80000100a00 */
[----:B------:R3:W-:Y:S01]  /*88b80*/  STL.64 [R1+0x1970], R60 ;  /* 0x0019703c01007387 */ /* 0x0007e20000100a00 */
[----:B0-----:R-:W-:Y:S01]  /*88b90*/  IMAD.X R51, R49, 0x1, R10, P1 ;  /* 0x0000000131337824 */ /* 0x001fe200008e060a */
[----:B-1----:R-:W-:-:S04]  /*88ba0*/  IADD3 R58, P2, PT, R48, R11, RZ ;  /* 0x0000000b303a7210 */ /* 0x002fc80007f5e0ff */
[----:B------:R0:W-:Y:S01]  /*88bb0*/  STL.64 [R1+0x19a0], R50 ;  /* 0x0019a03201007387 */ /* 0x0001e20000100a00 */
[----:B---3--:R-:W-:Y:S01]  /*88bc0*/  IADD3 R60, P3, PT, R48, R13, RZ ;  /* 0x0000000d303c7210 */ /* 0x008fe20007f7e0ff */
        /* <DEDUP_REMOVED lines=23> */
[----:B------:R-:W-:-:S03]  /*88d40*/  IMAD.MOV.U32 R55, RZ, RZ, R19 ;  /* 0x000000ffff377224 */ /* 0x000fc600078e0013 */
[C---:B------:R-:W-:Y:S01]  /*88d50*/  IMAD.X R51, R48.reuse, 0x1, R12, P1 ;  /* 0x0000000130337824 */ /* 0x040fe200008e060c */
[----:B------:R1:W-:Y:S01]  /*88d60*/  STL.64 [R1+0x1aa0], R60 ;  /* 0x001aa03c01007387 */ /* 0x0003e20000100a00 */
[----:B0-----:R-:W-:Y:S01]  /*88d70*/  IMAD.MOV.U32 R59, RZ, RZ, R18 ;  /* 0x000000ffff3b7224 */ /* 0x001fe200078e0012 */
[C---:B------:R-:W-:Y:S02]  /*88d80*/  IADD3 R18, P2, PT, R47.reuse, R13, RZ ;  /* 0x0000000d2f127210 */ /* 0x040fe40007f5e0ff */
[----:B------:R0:W-:Y:S01]  /*88d90*/  STL.64 [R1+0x1ac0], R50 ;  /* 0x001ac03201007387 */ /* 0x0001e20000100a00 */
[----:B-1----:R-:W-:Y:S01]  /*88da0*/  IMAD.MOV.U32 R60, RZ, RZ, R22 ;  /* 0x000000ffff3c7224 */ /* 0x002fe200078e0016 */
[----:B------:R-:W-:Y:S01]  /*88db0*/  IADD3 R22, P3, PT, R47, R15, RZ ;  /* 0x0000000f2f167210 */ /* 0x000fe20007f7e0ff */
[----:B------:R-:W-:Y:S01]  /*88dc0*/  IMAD.MOV.U32 R61, RZ, RZ, R55 ;  /* 0x000000ffff3d7224 */ /* 0x000fe200078e0037 */
[----:B------:R-:W-:Y:S01]  /*88dd0*/  SHF.R.S32.HI R47, RZ, 0x1f, R39 ;  /* 0x0000001fff2f7819 */ /* 0x000fe20000011427 */
[----:B------:R-:W-:-:S02]  /*88de0*/  IMAD.X R19, R48, 0x1, R14, P2 ;  /* 0x0000000130137824 */ /* 0x000fc400010e060e */
[----:B------:R-:W-:Y:S01]  /*88df0*/  IMAD.MOV.U32 R55, RZ, RZ, R23 ;  /* 0x000000ffff377224 */ /* 0x000fe200078e0017 */
[C---:B0-----:R-:W-:Y:S01]  /*88e00*/  IADD3 R50, P1, PT, R39.reuse, R0, RZ ;  /* 0x0000000027327210 */ /* 0x041fe20007f3e0ff */
[----:B------:R-:W-:Y:S01]  /*88e10*/  IMAD.X R23, R48, 0x1, R57, P3 ;  /* 0x0000000130177824 */ /* 0x000fe200018e0639 */
[----:B------:R-:W-:Y:S01]  /*88e20*/  IADD3 R52, P2, PT, R39, R2, RZ ;  /* 0x0000000227347210 */ /* 0x000fe20007f5e0ff */
[----:B------:R0:W-:Y:S02]  /*88e30*/  STL.64 [R1+0x1af8], R18 ;  /* 0x001af81201007387 */ /* 0x0001e40000100a00 */
[C---:B------:R-:W-:Y:S02]  /*88e40*/  IMAD.X R51, R47.reuse, 0x1, R3, P1 ;  /* 0x000000012f337824 */ /* 0x040fe400008e0603 */
[----:B------:R-:W-:Y:S02]  /*88e50*/  IMAD.MOV.U32 R48, RZ, RZ, R52 ;  /* 0x000000ffff307224 */ /* 0x000fe400078e0034 */
[----:B------:R-:W-:Y:S01]  /*88e60*/  IMAD.MOV.U32 R49, RZ, RZ, R53 ;  /* 0x000000ffff317224 */ /* 0x000fe200078e0035 */
[----:B0-----:R-:W3:Y:S04]  /*88e70*/  LDL.LU.64 R18, [R1+0x37d0] ;  /* 0x0037d00001127983 */ /* 0x001ee80000300a00 */
[----:B------:R0:W-:Y:S01]  /*88e80*/  STL.64 [R1+0x1af0], R22 ;  /* 0x001af01601007387 */ /* 0x0001e20000100a00 */
[----:B------:R-:W-:Y:S01]  /*88e90*/  IMAD.X R49, R47, 0x1, R4, P2 ;  /* 0x000000012f317824 */ /* 0x000fe200010e0604 */
[----:B------:R-:W-:-:S02]  /*88ea0*/  IADD3 R48, P2, PT, R39, R9, RZ ;  /* 0x0000000927307210 */ /* 0x000fc40007f5e0ff */
[----:B0-----:R-:W2:Y:S04]  /*88eb0*/  LDL.LU.64 R22, [R1+0x37c8] ;  /* 0x0037c80001167983 */ /* 0x001ea80000300a00 */
[----:B------:R0:W-:Y:S04]  /*88ec0*/  STL [R1+0x1b50], R52 ;  /* 0x001b503401007387 */ /* 0x0001e80000100800 */
[----:B------:R1:W-:Y:S01]  /*88ed0*/  STL.64 [R1+0x1b18], R50 ;  /* 0x001b183201007387 */ /* 0x0003e20000100a00 */
[C---:B0-----:R-:W-:Y:S02]  /*88ee0*/  IADD3 R52, P3, PT, R39.reuse, R5, RZ ;  /* 0x0000000527347210 */ /* 0x041fe40007f7e0ff */
[----:B-1----:R-:W-:-:S03]  /*88ef0*/  IADD3 R50, P1, PT, R39, R7, RZ ;  /* 0x0000000727327210 */ /* 0x002fc60007f3e0ff */
[C---:B------:R-:W-:Y:S01]  /*88f00*/  IMAD.X R53, R47.reuse, 0x1, R6, P3 ;  /* 0x000000012f357824 */ /* 0x040fe200018e0606 */
[----:B------:R0:W-:Y:S01]  /*88f10*/  STL [R1+0x1b54], R49 ;  /* 0x001b543101007387 */ /* 0x0001e20000100800 */
[----:B------:R-:W-:-:S03]  /*88f20*/  IMAD.X R51, R47, 0x1, R8, P1 ;  /* 0x000000012f337824 */ /* 0x000fc600008e0608 */
[----:B------:R1:W-:Y:S01]  /*88f30*/  STL.64 [R1+0x1b48], R52 ;  /* 0x001b483401007387 */ /* 0x0003e20000100a00 */
[----:B0-----:R-:W-:-:S03]  /*88f40*/  IMAD.X R49, R47, 0x1, R10, P2 ;  /* 0x000000012f317824 */ /* 0x001fc600010e060a */
[----:B------:R0:W-:Y:S01]  /*88f50*/  STL.64 [R1+0x1b70], R50 ;  /* 0x001b703201007387 */ /* 0x0001e20000100a00 */
[----:B-1----:R-:W-:-:S03]  /*88f60*/  IADD3 R52, P3, PT, R39, R11, RZ ;  /* 0x0000000b27347210 */ /* 0x002fc60007f7e0ff */
[----:B------:R1:W-:Y:S01]  /*88f70*/  STL.64 [R1+0x1ba0], R48 ;  /* 0x001ba03001007387 */ /* 0x0003e20000100a00 */
[----:B0-----:R-:W-:Y:S01]  /*88f80*/  IADD3 R50, P1, PT, R39, R13, RZ ;  /* 0x0000000d27327210 */ /* 0x001fe20007f3e0ff */
[----:B------:R-:W-:Y:S01]  /*88f90*/  IMAD.X R53, R47, 0x1, R12, P3 ;  /* 0x000000012f357824 */ /* 0x000fe200018e060c */
[----:B-1----:R-:W-:-:S03]  /*88fa0*/  IADD3 R48, P2, PT, R39, R15, RZ ;  /* 0x0000000f27307210 */ /* 0x002fc60007f5e0ff */
[C---:B------:R-:W-:Y:S01]  /*88fb0*/  IMAD.X R51, R47.reuse, 0x1, R14, P1 ;  /* 0x000000012f337824 */ /* 0x040fe200008e060e */
[----:B------:R0:W-:Y:S01]  /*88fc0*/  STL.64 [R1+0x1bc0], R52 ;  /* 0x001bc03401007387 */ /* 0x0001e20000100a00 */
[----:B------:R-:W-:Y:S01]  /*88fd0*/  IMAD.X R49, R47, 0x1, R57, P2 ;  /* 0x000000012f317824 */ /* 0x000fe200010e0639 */
[----:B------:R-:W-:Y:S02]  /*88fe0*/  SHF.R.S32.HI R39, RZ, 0x1f, R38 ;  /* 0x0000001fff277819 */ /* 0x000fe40000011426 */
[----:B------:R1:W-:Y:S04]  /*88ff0*/  STL.64 [R1+0x1bf8], R50 ;  /* 0x001bf83201007387 */ /* 0x0003e80000100a00 */
[----:B------:R4:W-:Y:S01]  /*89000*/  STL.64 [R1+0x1bf0], R48 ;  /* 0x001bf03001007387 */ /* 0x0009e20000100a00 */
[----:B0-----:R-:W-:-:S02]  /*89010*/  IADD3 R52, P3, PT, R38, R0, RZ ;  /* 0x0000000026347210 */ /* 0x001fc40007f7e0ff */
        /* <DEDUP_REMOVED lines=18> */
[----:B-1----:R-:W-:Y:S02]  /*89140*/  IADD3 R50, P1, PT, R38, R15, RZ ;  /* 0x0000000f26327210 */ /* 0x002fe40007f3e0ff */
[----:B------:R-:W-:Y:S02]  /*89150*/  SHF.R.S32.HI R38, RZ, 0x1f, R37 ;  /* 0x0000001fff267819 */ /* 0x000fe40000011425 */
[----:B----4-:R-:W-:Y:S01]  /*89160*/  IADD3 R48, P2, PT, R37, R0, RZ ;  /* 0x0000000025307210 */ /* 0x010fe20007f5e0ff */
[----:B------:R-:W-:-:S02]  /*89170*/  IMAD.X R53, R39, 0x1, R14, P3 ;  /* 0x0000000127357824 */ /* 0x000fc400018e060e */
[----:B------:R-:W-:Y:S02]  /*89180*/  IMAD.X R51, R39, 0x1, R57, P1 ;  /* 0x0000000127337824 */ /* 0x000fe400008e0639 */
[----:B------:R-:W-:Y:S01]  /*89190*/  IMAD.X R49, R38, 0x1, R3, P2 ;  /* 0x0000000126317824 */ /* 0x000fe200010e0603 */
[----:B------:R0:W-:Y:S04]  /*891a0*/  STL.64 [R1+0x1cf8], R52 ;  /* 0x001cf83401007387 */ /* 0x0001e80000100a00 */
        /* <DEDUP_REMOVED lines=20> */
[----:B0-----:R-:W-:Y:S02]  /*892f0*/  IADD3 R52, P3, PT, R37, R15, RZ ;  /* 0x0000000f25347210 */ /* 0x001fe40007f7e0ff */
[----:B------:R-:W-:Y:S02]  /*89300*/  SHF.R.S32.HI R37, RZ, 0x1f, R36 ;  /* 0x0000001fff257819 */ /* 0x000fe40000011424 */
[----:B-1----:R-:W-:Y:S01]  /*89310*/  IADD3 R50, P1, PT, R36, R0, RZ ;  /* 0x0000000024327210 */ /* 0x002fe20007f3e0ff */
[----:B------:R-:W-:Y:S01]  /*89320*/  IMAD.X R53, R38, 0x1, R57, P3 ;  /* 0x0000000126357824 */ /* 0x000fe200018e0639 */
        /* <DEDUP_REMOVED lines=9> */
[C---:B----4-:R-:W-:Y:S01]  /*893c0*/  IADD3 R48, P2, PT, R36.reuse, R9, RZ ;  /* 0x0000000924307210 */ /* 0x050fe20007f5e0ff */
[----:B------:R-:W-:Y:S01]  /*893d0*/  IMAD.X R51, R37, 0x1, R8, P1 ;  /* 0x0000000125337824 */ /* 0x000fe200008e0608 */
[----:B------:R-:W-:-:S03]  /*893e0*/  IADD3 R38, P3, PT, R36, R11, RZ ;  /* 0x0000000b24267210 */ /* 0x000fc60007f7e0ff */
[C---:B------:R-:W-:Y:S01]  /*893f0*/  IMAD.X R49, R37.reuse, 0x1, R10, P2 ;  /* 0x0000000125317824 */ /* 0x040fe200010e060a */
[----:B------:R0:W-:Y:S01]  /*89400*/  STL.64 [R1+0x1e70], R50 ;  /* 0x001e703201007387 */ /* 0x0001e20000100a00 */
[----:B------:R-:W-:-:S03]  /*89410*/  IMAD.X R39, R37, 0x1, R12, P3 ;  /* 0x0000000125277824 */ /* 0x000fc600018e060c */
[----:B------:R-:W-:Y:S04]  /*89420*/  STL.64 [R1+0x1e48], R52 ;  /* 0x001e483401007387 */ /* 0x000fe80000100a00 */
[----:B------:R1:W-:Y:S01]  /*89430*/  STL.64 [R1+0x1ea0], R48 ;  /* 0x001ea03001007387 */ /* 0x0003e20000100a00 */
[----:B0-----:R-:W-:-:S03]  /*89440*/  IADD3 R50, P1, PT, R36, R13, RZ ;  /* 0x0000000d24327210 */ /* 0x001fc60007f3e0ff */
[----:B------:R0:W-:Y:S01]  /*89450*/  STL.64 [R1+0x1ec0], R38 ;  /* 0x001ec02601007387 */ /* 0x0001e20000100a00 */
[----:B-1----:R-:W-:Y:S01]  /*89460*/  IADD3 R48, P2, PT, R36, R15, RZ ;  /* 0x0000000f24307210 */ /* 0x002fe20007f5e0ff */
[----:B------:R-:W-:Y:S01]  /*89470*/  IMAD.X R51, R37, 0x1, R14, P1 ;  /* 0x0000000125337824 */ /* 0x000fe200008e060e */
[----:B------:R-:W-:Y:S02]  /*89480*/  SHF.R.S32.HI R36, RZ, 0x1f, R35 ;  /* 0x0000001fff247819 */ /* 0x000fe40000011423 */
[----:B0-----:R-:W-:Y:S01]  /*89490*/  IADD3 R38, P3, PT, R35, R0, RZ ;  /* 0x0000000023267210 */ /* 0x001fe20007f7e0ff */
        /* <DEDUP_REMOVED lines=36> */
[C---:B------:R-:W-:Y:S02]  /*896e0*/  IADD3 R36, P1, PT, R34.reuse, R11, RZ ;  /* 0x0000000b22247210 */ /* 0x040fe40007f3e0ff */
[C---:B----4-:R-:W-:Y:S01]  /*896f0*/  IADD3 R38, P3, PT, R34.reuse, R9, RZ ;  /* 0x0000000922267210 */ /* 0x050fe20007f7e0ff */
[C---:B------:R-:W-:Y:S02]  /*89700*/  IMAD.X R49, R35.reuse, 0x1, R8, P2 ;  /* 0x0000000123317824 */ /* 0x040fe400010e0608 */
[C---:B------:R-:W-:Y:S02]  /*89710*/  IMAD.X R37, R35.reuse, 0x1, R12, P1 ;  /* 0x0000000123257824 */ /* 0x040fe400008e060c */
[----:B------:R-:W-:Y:S01]  /*89720*/  IMAD.X R39, R35, 0x1, R10, P3 ;  /* 0x0000000123277824 */ /* 0x000fe200018e060a */
[----:B------:R0:W-:Y:S04]  /*89730*/  STL.64 [R1+0x2098], R48 ;  /* 0x0020983001007387 */ /* 0x0001e80000100a00 */
[----:B------:R-:W-:Y:S04]  /*89740*/  STL.64 [R1+0x2060], R50 ;  /* 0x0020603201007387 */ /* 0x000fe80000100a00 */
[----:B------:R1:W-:Y:S01]  /*89750*/  STL.64 [R1+0x20b8], R38 ;  /* 0x0020b82601007387 */ /* 0x0003e20000100a00 */
[----:B0-----:R-:W-:-:S03]  /*89760*/  IADD3 R48, P2, PT, R34, R13, RZ ;  /* 0x0000000d22307210 */ /* 0x001fc60007f5e0ff */
[----:B------:R0:W-:Y:S02]  /*89770*/  STL.64 [R1+0x20c0], R36 ;  /* 0x0020c02401007387 */ /* 0x0001e40000100a00 */
[----:B------:R-:W-:Y:S01]  /*89780*/  IMAD.X R49, R35, 0x1, R14, P2 ;  /* 0x0000000123317824 */ /* 0x000fe200010e060e */
[----:B-1----:R-:W-:Y:S02]  /*89790*/  IADD3 R38, P3, PT, R34, R15, RZ ;  /* 0x0000000f22267210 */ /* 0x002fe40007f7e0ff */
        /* <DEDUP_REMOVED lines=92> */
[----:B------:R-:W-:Y:S01]  /*89d60*/  STL.64 [R1+0x2358], R38 ;  /* 0x0023582601007387 */ /* 0x000fe20000100a00 */
[----:B------:R-:W-:-:S03]  /*89d70*/  IMAD.X R33, R31, 0x1, R12, P3 ;  /* 0x000000011f217824 */ /* 0x000fc600018e060c */
[----:B------:R0:W-:Y:S04]  /*89d80*/  STL.64 [R1+0x2368], R36 ;  /* 0x0023682401007387 */ /* 0x0001e80000100a00 */
[----:B------:R1:W-:Y:S04]  /*89d90*/  STL.64 [R1+0x2370], R34 ;  /* 0x0023702201007387 */ /* 0x0003e80000100a00 */
[----:B------:R4:W-:Y:S01]  /*89da0*/  STL.64 [R1+0x2378], R32 ;  /* 0x0023782001007387 */ /* 0x0009e20000100a00 */
[C---:B0-----:R-:W-:Y:S02]  /*89db0*/  IADD3 R36, P1, PT, R30.reuse, R13, RZ ;  /* 0x0000000d1e247210 */ /* 0x041fe40007f3e0ff */
[----:B-1----:R-:W-:-:S03]  /*89dc0*/  IADD3 R34, P2, PT, R30, R15, RZ ;  /* 0x0000000f1e227210 */ /* 0x002fc60007f5e0ff */
[----:B------:R-:W-:Y:S01]  /*89dd0*/  IMAD.X R37, R31, 0x1, R14, P1 ;  /* 0x000000011f257824 */ /* 0x000fe200008e060e */
[----:B------:R-:W-:Y:S02]  /*89de0*/  SHF.R.S32.HI R30, RZ, 0x1f, R29 ;  /* 0x0000001fff1e7819 */ /* 0x000fe4000001141d */
[----:B----4-:R-:W-:Y:S01]  /*89df0*/  IADD3 R32, P3, PT, R29, R0, RZ ;  /* 0x000000001d207210 */ /* 0x010fe20007f7e0ff */
        /* <DEDUP_REMOVED lines=27> */
[----:B------:R-:W-:-:S02]  /*89fb0*/  IADD3 R30, P1, PT, R28, R5, RZ ;  /* 0x000000051c1e7210 */ /* 0x000fc40007f3e0ff */
[C---:B----4-:R-:W-:Y:S01]  /*89fc0*/  IADD3 R32, P3, PT, R28.reuse, R2, RZ ;  /* 0x000000021c207210 */ /* 0x050fe20007f7e0ff */
[C---:B------:R-:W-:Y:S01]  /*89fd0*/  IMAD.X R35, R29.reuse, 0x1, R3, P2 ;  /* 0x000000011d237824 */ /* 0x040fe200010e0603 */
[----:B------:R-:W-:Y:S01]  /*89fe0*/  STL.64 [R1+0x23c0], R36 ;  /* 0x0023c02401007387 */ /* 0x000fe20000100a00 */
[C---:B------:R-:W-:Y:S02]  /*89ff0*/  IMAD.X R31, R29.reuse, 0x1, R6, P1 ;  /* 0x000000011d1f7824 */ /* 0x040fe400008e0606 */
        /* <DEDUP_REMOVED lines=63> */
[----:B------:R0:W-:Y:S01]  /*8a3f0*/  STL.64 [R1+0x2478], R28 ;  /* 0x0024781c01007387 */ /* 0x0001e20000100a00 */
[----:B-1----:R-:W-:Y:S02]  /*8a400*/  IADD3 R30, P1, PT, R26, R15, RZ ;  /* 0x0000000f1a1e7210 */ /* 0x002fe40007f3e0ff */
[----:B------:R-:W-:Y:S02]  /*8a410*/  SHF.R.S32.HI R26, RZ, 0x1f, R25 ;  /* 0x0000001fff1a7819 */ /* 0x000fe40000011419 */
[----:B0-----:R-:W-:Y:S01]  /*8a420*/  IADD3 R28, P2, PT, R25, R0, RZ ;  /* 0x00000000191c7210 */ /* 0x001fe20007f5e0ff */
[C---:B------:R-:W-:Y:S02]  /*8a430*/  IMAD.X R33, R27.reuse, 0x1, R14, P3 ;  /* 0x000000011b217824 */ /* 0x040fe400018e060e */
[----:B------:R-:W-:Y:S02]  /*8a440*/  IMAD.X R31, R27, 0x1, R57, P1 ;  /* 0x000000011b1f7824 */ /* 0x000fe400008e0639 */
[----:B------:R-:W-:Y:S01]  /*8a450*/  IMAD.X R29, R26, 0x1, R3, P2 ;  /* 0x000000011a1d7824 */ /* 0x000fe200010e0603 */
[----:B------:R-:W-:Y:S04]  /*8a460*/  STL.64 [R1+0x2488], R32 ;  /* 0x0024882001007387 */ /* 0x000fe80000100a00 */
[----:B------:R-:W-:Y:S04]  /*8a470*/  STL.64 [R1+0x2480], R30 ;  /* 0x0024801e01007387 */ /* 0x000fe80000100a00 */
[----:B------:R0:W-:Y:S04]  /*8a480*/  STL.64 [R1+0x2490], R28 ;  /* 0x0024901c01007387 */ /* 0x0001e80000100a00 */
[----:B0-----:R-:W4:Y:S01]  /*8a490*/  LDL R29, [R1+0x18a4] ;  /* 0x0018a400011d7983 */ /* 0x001f220000100800 */
[----:B------:R-:W-:-:S05]  /*8a4a0*/  IADD3 R34, P3, PT, R25, R2, RZ ;  /* 0x0000000219227210 */ /* 0x000fca0007f7e0ff */
[C---:B------:R-:W-:Y:S01]  /*8a4b0*/  IMAD.X R35, R26.reuse, 0x1, R4, P3 ;  /* 0x000000011a237824 */ /* 0x040fe200018e0604 */
[C---:B------:R-:W-:Y:S02]  /*8a4c0*/  IADD3 R32, P1, PT, R25.reuse, R5, RZ ;  /* 0x0000000519207210 */ /* 0x040fe40007f3e0ff */
[C---:B------:R-:W-:Y:S02]  /*8a4d0*/  IADD3 R30, P2, PT, R25.reuse, R7, RZ ;  /* 0x00000007191e7210 */ /* 0x040fe40007f5e0ff */
[----:B------:R0:W-:Y:S01]  /*8a4e0*/  STL.64 [R1+0x24a0], R34 ;  /* 0x0024a02201007387 */ /* 0x0001e20000100a00 */
[C---:B------:R-:W-:Y:S02]  /*8a4f0*/  IMAD.X R33, R26.reuse, 0x1, R6, P1 ;  /* 0x000000011a217824 */ /* 0x040fe400008e0606 */
[C---:B------:R-:W-:Y:S01]  /*8a500*/  IMAD.X R31, R26.reuse, 0x1, R8, P2 ;  /* 0x000000011a1f7824 */ /* 0x040fe200010e0608 */
[C---:B0-----:R-:W-:Y:S02]  /*8a510*/  IADD3 R34, P3, PT, R25.reuse, R9, RZ ;  /* 0x0000000919227210 */ /* 0x041fe40007f7e0ff */
[----:B------:R0:W-:Y:S03]  /*8a520*/  STL.64 [R1+0x2498], R32 ;  /* 0x0024982001007387 */ /* 0x0001e60000100a00 */
[----:B------:R-:W-:Y:S01]  /*8a530*/  IMAD.X R35, R26, 0x1, R10, P3 ;  /* 0x000000011a237824 */ /* 0x000fe200018e060a */
[----:B------:R1:W-:Y:S04]  /*8a540*/  STL.64 [R1+0x24a8], R30 ;  /* 0x0024a81e01007387 */ /* 0x0003e80000100a00 */
[----:B------:R2:W-:Y:S01]  /*8a550*/  STL.64 [R1+0x24b0], R34 ;  /* 0x0024b02201007387 */ /* 0x0005e20000100a00 */
[----:B0-----:R-:W-:-:S02]  /*8a560*/  IADD3 R32, P1, PT, R25, R11, RZ ;  /* 0x0000000b19207210 */ /* 0x001fc40007f3e0ff */
[C---:B-1----:R-:W-:Y:S02]  /*8a570*/  IADD3 R30, P2, PT, R25.reuse, R13, RZ ;  /* 0x0000000d191e7210 */ /* 0x042fe40007f5e0ff */
[----:B--2---:R-:W-:Y:S01]  /*8a580*/  IADD3 R34, P3, PT, R25, R15, RZ ;  /* 0x0000000f19227210 */ /* 0x004fe20007f7e0ff */
[----:B------:R-:W-:-:S04]  /*8a590*/  IMAD.X R33, R26, 0x1, R12, P1 ;  /* 0x000000011a217824 */ /* 0x000fc800008e060c */
[C---:B------:R-:W-:Y:S02]  /*8a5a0*/  IMAD.X R35, R26.reuse, 0x1, R57, P3 ;  /* 0x000000011a237824 */ /* 0x040fe400018e0639 */
[----:B------:R-:W-:Y:S01]  /*8a5b0*/  IMAD.X R31, R26, 0x1, R14, P2 ;  /* 0x000000011a1f7824 */ /* 0x000fe200010e060e */
[----:B------:R0:W-:Y:S01]  /*8a5c0*/  STL.64 [R1+0x24b8], R32 ;  /* 0x0024b82001007387 */ /* 0x0001e20000100a00 */
[----:B------:R-:W-:-:S03]  /*8a5d0*/  SHF.R.S32.HI R27, RZ, 0x1f, R24 ;  /* 0x0000001fff1b7819 */ /* 0x000fc60000011418 */
[----:B------:R1:W-:Y:S01]  /*8a5e0*/  STL.64 [R1+0x24c8], R30 ;  /* 0x0024c81e01007387 */ /* 0x0003e20000100a00 */
[C---:B0-----:R-:W-:Y:S02]  /*8a5f0*/  IADD3 R32, P1, PT, R24.reuse, R0, RZ ;  /* 0x0000000018207210 */ /* 0x041fe40007f3e0ff */
[----:B-1----:R-:W-:-:S03]  /*8a600*/  IADD3 R30, P2, PT, R24, R2, RZ ;  /* 0x00000002181e7210 */ /* 0x002fc60007f5e0ff */
[C---:B------:R-:W-:Y:S02]  /*8a610*/  IMAD.X R33, R27.reuse, 0x1, R3, P1 ;  /* 0x000000011b217824 */ /* 0x040fe400008e0603 */
[----:B------:R-:W-:-:S03]  /*8a620*/  IMAD.X R31, R27, 0x1, R4, P2 ;  /* 0x000000011b1f7824 */ /* 0x000fc600010e0604 */
[----:B------:R0:W-:Y:S04]  /*8a630*/  STL.64 [R1+0x24d0], R32 ;  /* 0x0024d02001007387 */ /* 0x0001e80000100a00 */
[----:B------:R-:W-:Y:S01]  /*8a640*/  STL.64 [R1+0x24c0], R34 ;  /* 0x0024c02201007387 */ /* 0x000fe20000100a00 */
[----:B0-----:R-:W-:-:S05]  /*8a650*/  IADD3 R32, P1, PT, R24, R5, RZ ;  /* 0x0000000518207210 */ /* 0x001fca0007f3e0ff */
[----:B------:R-:W-:Y:S02]  /*8a660*/  IMAD.X R33, R27, 0x1, R6, P1 ;  /* 0x000000011b217824 */ /* 0x000fe400008e0606 */
[----:B------:R-:W-:Y:S01]  /*8a670*/  VIADD R25, R24, UR21 ;  /* 0x0000001518197c36 */ /* 0x000fe20008000000 */
[----:B------:R-:W0:Y:S04]  /*8a680*/  LDCU UR21, c[0x0][0x3b8] ;  /* 0x00007700ff1577ac */ /* 0x000e280008000800 */
[----:B------:R-:W-:Y:S02]  /*8a690*/  SHF.R.S32.HI R26, RZ, 0x1f, R25 ;  /* 0x0000001fff1a7819 */ /* 0x000fe40000011419 */
[----:B----4-:R-:W-:-:S13]  /*8a6a0*/  ISETP.LT.AND P3, PT, R29, UR42, !P0 ;  /* 0x0000002a1d007c0c */ /* 0x010fda000c761270 */
[----:B------:R-:W-:-:S05]  /*8a6b0*/  @P3 LOP3.LUT R20, R20, 0x1, RZ, 0xfc, !PT ;  /* 0x0000000114143812 */ /* 0x000fca00078efcff */
[----:B------:R-:W-:Y:S04]  /*8a6c0*/  STL [R1+0x3784], R20 ;  /* 0x0037841401007387 */ /* 0x000fe80000100800 */
[----:B------:R1:W-:Y:S02]  /*8a6d0*/  STL.64 [R1+0x24e0], R30 ;  /* 0x0024e01e01007387 */ /* 0x0003e40000100a00 */
[----:B-1----:R-:W-:Y:S02]  /*8a6e0*/  IADD3 R30, P2, PT, R24, R7, RZ ;  /* 0x00000007181e7210 */ /* 0x002fe40007f5e0ff */
[----:B------:R1:W-:Y:S03]  /*8a6f0*/  STL.64 [R1+0x24d8], R32 ;  /* 0x0024d82001007387 */ /* 0x0003e60000100a00 */
[----:B------:R-:W-:-:S05]  /*8a700*/  IMAD.X R31, R27, 0x1, R8, P2 ;  /* 0x000000011b1f7824 */ /* 0x000fca00010e0608 */
[----:B------:R2:W-:Y:S01]  /*8a710*/  STL.64 [R1+0x24e8], R30 ;  /* 0x0024e81e01007387 */ /* 0x0005e20000100a00 */
[----:B-1----:R-:W-:-:S05]  /*8a720*/  IADD3 R32, P1, PT, R24, R9, RZ ;  /* 0x0000000918207210 */ /* 0x002fca0007f3e0ff */
[----:B------:R-:W-:Y:S01]  /*8a730*/  IMAD.X R33, R27, 0x1, R10, P1 ;  /* 0x000000011b217824 */ /* 0x000fe200008e060a */
[----:B--2---:R-:W-:-:S04]  /*8a740*/  IADD3 R30, P2, PT, R24, R11, RZ ;  /* 0x0000000b181e7210 */ /* 0x004fc80007f5e0ff */
[----:B------:R1:W-:Y:S01]  /*8a750*/  STL.64 [R1+0x24f0], R32 ;  /* 0x0024f02001007387 */ /* 0x0003e20000100a00 */
        /* <DEDUP_REMOVED lines=26> */
[C---:B-1----:R-:W-:Y:S01]  /*8a900*/  IADD3 R32, P1, PT, R25.reuse, R13, RZ ;  /* 0x0000000d19207210 */ /* 0x042fe20007f3e0ff */
[----:B------:R-:W-:Y:S01]  /*8a910*/  VIADD R24, R25, UR22 ;  /* 0x0000001619187c36 */ /* 0x000fe20008000000 */
[----:B------:R-:W-:Y:S01]  /*8a920*/  LOP3.LUT R17, R17, 0xbfffffff, RZ, 0xc0, !PT ;  /* 0xbfffffff11117812 */ /* 0x000fe200078ec0ff */
[----:B------:R-:W1:Y:S02]  /*8a930*/  LDCU UR22, c[0x0][0x398] ;  /* 0x00007300ff1677ac */ /* 0x000e640008000800 */
[----:B------:R-:W-:Y:S01]  /*8a940*/  IMAD.X R33, R26, 0x1, R14, P1 ;  /* 0x000000011a217824 */ /* 0x000fe200008e060e */
[----:B--2---:R-:W-:-:S04]  /*8a950*/  IADD3 R30, P2, PT, R25, R15, RZ ;  /* 0x0000000f191e7210 */ /* 0x004fc80007f5e0ff */
[----:B------:R2:W-:Y:S01]  /*8a960*/  STL.64 [R1+0x2548], R32 ;  /* 0x0025482001007387 */ /* 0x0005e20000100a00 */
[----:B------:R-:W-:Y:S01]  /*8a970*/  IMAD.X R31, R26, 0x1, R57, P2 ;  /* 0x000000011a1f7824 */ /* 0x000fe200010e0639 */
[----:B------:R-:W-:-:S04]  /*8a980*/  SHF.R.S32.HI R27, RZ, 0x1f, R24 ;  /* 0x0000001fff1b7819 */ /* 0x000fc80000011418 */
[----:B------:R4:W-:Y:S01]  /*8a990*/  STL.64 [R1+0x2540], R30 ;  /* 0x0025401e01007387 */ /* 0x0009e20000100a00 */
[----:B--2---:R-:W-:-:S05]  /*8a9a0*/  IADD3 R32, P1, PT, R24, R0, RZ ;  /* 0x0000000018207210 */ /* 0x004fca0007f3e0ff */
[----:B------:R-:W-:Y:S01]  /*8a9b0*/  IMAD.X R33, R27, 0x1, R3, P1 ;  /* 0x000000011b217824 */ /* 0x000fe200008e0603 */
[----:B----4-:R-:W-:-:S04]  /*8a9c0*/  IADD3 R30, P2, PT, R24, R2, RZ ;  /* 0x00000002181e7210 */ /* 0x010fc80007f5e0ff */
[----:B------:R2:W-:Y:S01]  /*8a9d0*/  STL.64 [R1+0x2558], R32 ;  /* 0x0025582001007387 */ /* 0x0005e20000100a00 */
[----:B------:R-:W-:-:S05]  /*8a9e0*/  IMAD.X R31, R27, 0x1, R4, P2 ;  /* 0x000000011b1f7824 */ /* 0x000fca00010e0604 */
        /* <DEDUP_REMOVED lines=13> */
[C---:B--2---:R-:W-:Y:S01]  /*8aac0*/  IADD3 R32, P1, PT, R24.reuse, R13, RZ ;  /* 0x0000000d18207210 */ /* 0x044fe20007f3e0ff */
[C---:B0-----:R-:W-:Y:S01]  /*8aad0*/  VIADD R25, R24.reuse, UR21 ;  /* 0x0000001518197c36 */ /* 0x041fe20008000000 */
[----:B------:R-:W0:Y:S03]  /*8aae0*/  LDCU UR21, c[0x0][0x3b8] ;  /* 0x00007700ff1577ac */ /* 0x000e260008000800 */
[----:B------:R-:W-:Y:S01]  /*8aaf0*/  IMAD.X R33, R27, 0x1, R14, P1 ;  /* 0x000000011b217824 */ /* 0x000fe200008e060e */
[----:B----4-:R-:W-:-:S04]  /*8ab00*/  IADD3 R30, P2, PT, R24, R15, RZ ;  /* 0x0000000f181e7210 */ /* 0x010fc80007f5e0ff */
        /* <DEDUP_REMOVED lines=23> */
[C---:B------:R-:W-:Y:S01]  /*8ac80*/  VIADD R24, R25.reuse, UR23 ;  /* 0x0000001719187c36 */ /* 0x040fe20008000000 */
[----:B---3--:R-:W-:Y:S01]  /*8ac90*/  LOP3.LUT R18, R18, 0x7fffffff, RZ, 0xc0, !PT ;  /* 0x7fffffff12127812 */ /* 0x008fe200078ec0ff */
[----:B------:R-:W2:Y:S02]  /*8aca0*/  LDCU UR23, c[0x0][0x398] ;  /* 0x00007300ff1777ac */ /* 0x000ea40008000800 */
[----:B------:R-:W-:Y:S01]  /*8acb0*/  IMAD.X R33, R26, 0x1, R14, P2 ;  /* 0x000000011a217824 */ /* 0x000fe200010e060e */
[----:B----4-:R-:W-:-:S04]  /*8acc0*/  IADD3 R30, P1, PT, R25, R15, RZ ;  /* 0x0000000f191e7210 */ /* 0x010fc80007f3e0ff */
[----:B------:R3:W-:Y:S01]  /*8acd0*/  STL.64 [R1+0x25d0], R32 ;  /* 0x0025d02001007387 */ /* 0x0007e20000100a00 */
[----:B------:R-:W-:Y:S01]  /*8ace0*/  IMAD.X R31, R26, 0x1, R57, P1 ;  /* 0x000000011a1f7824 */ /* 0x000fe200008e0639 */
[----:B------:R-:W-:-:S04]  /*8acf0*/  SHF.R.S32.HI R26, RZ, 0x1f, R24 ;  /* 0x0000001fff1a7819 */ /* 0x000fc80000011418 */
[----:B------:R4:W-:Y:S01]  /*8ad00*/  STL.64 [R1+0x25c8], R30 ;  /* 0x0025c81e01007387 */ /* 0x0009e20000100a00 */
[----:B---3--:R-:W-:-:S05]  /*8ad10*/  IADD3 R32, P2, PT, R24, R0, RZ ;  /* 0x0000000018207210 */ /* 0x008fca0007f5e0ff */
[----:B------:R-:W-:Y:S01]  /*8ad20*/  IMAD.X R33, R26, 0x1, R3, P2 ;  /* 0x000000011a217824 */ /* 0x000fe200010e0603 */
[----:B----4-:R-:W-:-:S04]  /*8ad30*/  IADD3 R30, P1, PT, R24, R2, RZ ;  /* 0x00000002181e7210 */ /* 0x010fc80007f3e0ff */
[----:B------:R3:W-:Y:S01]  /*8ad40*/  STL.64 [R1+0x25c0], R32 ;  /* 0x0025c02001007387 */ /* 0x0007e20000100a00 */
[----:B------:R-:W-:-:S05]  /*8ad50*/  IMAD.X R31, R26, 0x1, R4, P1 ;  /* 0x000000011a1f7824 */ /* 0x000fca00008e0604 */
        /* <DEDUP_REMOVED lines=13> */
[C---:B---3--:R-:W-:Y:S01]  /*8ae30*/  IADD3 R32, P2, PT, R24.reuse, R13, RZ ;  /* 0x0000000d18207210 */ /* 0x048fe20007f5e0ff */
[----:B0-----:R-:W-:Y:S01]  /*8ae40*/  VIADD R25, R24, UR21 ;  /* 0x0000001518197c36 */ /* 0x001fe20008000000 */
[----:B------:R-:W0:Y:S03]  /*8ae50*/  LDCU UR21, c[0x0][0x3b8] ;  /* 0x00007700ff1577ac */ /* 0x000e260008000800 */
        /* <DEDUP_REMOVED lines=87> */
[----:B---3--:R-:W-:-:S03]  /*8b3d0*/  IADD3 R32, P2, PT, R24, R0, RZ ;  /* 0x0000000018207210 */ /* 0x008fc60007f5e0ff */
[----:B------:R-:W-:Y:S02]  /*8b3e0*/  STL [R1+0x3788], R5 ;  /* 0x0037880501007387 */ /* 0x000fe40000100800 */
[----:B------:R-:W-:Y:S01]  /*8b3f0*/  IMAD.X R33, R25, 0x1, R3, P2 ;  /* 0x0000000119217824 */ /* 0x000fe200010e0603 */
[C---:B----4-:R-:W-:Y:S02]  /*8b400*/  IADD3 R30, P1, PT, R24.reuse, R2, RZ ;  /* 0x00000002181e7210 */ /* 0x050fe40007f3e0ff */
[----:B------:R-:W-:-:S03]  /*8b410*/  IADD3 R26, P2, PT, R24, R5, RZ ;  /* 0x00000005181a7210 */ /* 0x000fc60007f5e0ff */
[C---:B------:R-:W-:Y:S01]  /*8b420*/  IMAD.X R31, R25.reuse, 0x1, R4, P1 ;  /* 0x00000001191f7824 */ /* 0x040fe200008e0604 */
[----:B------:R-:W-:Y:S01]  /*8b430*/  STL.64 [R1+0x26c0], R32 ;  /* 0x0026c02001007387 */ /* 0x000fe20000100a00 */
[----:B------:R-:W-:-:S03]  /*8b440*/  IMAD.X R27, R25, 0x1, R6, P2 ;  /* 0x00000001191b7824 */ /* 0x000fc600010e0606 */
[----:B------:R3:W-:Y:S04]  /*8b450*/  STL.64 [R1+0x26d8], R30 ;  /* 0x0026d81e01007387 */ /* 0x0007e80000100a00 */
[----:B------:R4:W-:Y:S01]  /*8b460*/  STL [R1+0x378c], R7 ;  /* 0x00378c0701007387 */ /* 0x0009e20000100800 */
[----:B---3--:R-:W-:-:S03]  /*8b470*/  IADD3 R30, P1, PT, R24, R7, RZ ;  /* 0x00000007181e7210 */ /* 0x008fc60007f3e0ff */
[----:B----4-:R-:W3:Y:S04]  /*8b480*/  LDL R7, [R1+0x1894] ;  /* 0x0018940001077983 */ /* 0x010ee80000100800 */
[----:B------:R4:W-:Y:S01]  /*8b490*/  STL [R1+0x3790], R6 ;  /* 0x0037900601007387 */ /* 0x0009e20000100800 */
[----:B------:R-:W-:-:S03]  /*8b4a0*/  IMAD.X R31, R25, 0x1, R8, P1 ;  /* 0x00000001191f7824 */ /* 0x000fc600008e0608 */
[----:B----4-:R-:W4:Y:S04]  /*8b4b0*/  LDL R6, [R1+0x1898] ;  /* 0x0018980001067983 */ /* 0x010f280000100800 */
[----:B------:R0:W-:Y:S04]  /*8b4c0*/  STL.64 [R1+0x26e0], R26 ;  /* 0x0026e01a01007387 */ /* 0x0001e80000100a00 */
[----:B------:R-:W-:Y:S01]  /*8b4d0*/  STL [R1+0x3794], R9 ;  /* 0x0037940901007387 */ /* 0x000fe20000100800 */
[----:B0-----:R-:W-:-:S03]  /*8b4e0*/  IADD3 R26, P2, PT, R24, R9, RZ ;  /* 0x00000009181a7210 */ /* 0x001fc60007f5e0ff */
[----:B------:R-:W-:Y:S02]  /*8b4f0*/  STL [R1+0x3798], R8 ;  /* 0x0037980801007387 */ /* 0x000fe40000100800 */
[----:B------:R-:W-:Y:S02]  /*8b500*/  IMAD.X R27, R25, 0x1, R10, P2 ;  /* 0x00000001191b7824 */ /* 0x000fe400010e060a */
[----:B------:R0:W-:Y:S04]  /*8b510*/  STL.64 [R1+0x26e8], R30 ;  /* 0x0026e81e01007387 */ /* 0x0001e80000100a00 */
[----:B------:R-:W-:Y:S04]  /*8b520*/  STL [R1+0x379c], R11 ;  /* 0x00379c0b01007387 */ /* 0x000fe80000100800 */
[----:B------:R-:W-:Y:S01]  /*8b530*/  STL [R1+0x37a0], R10 ;  /* 0x0037a00a01007387 */ /* 0x000fe20000100800 */
[----:B0-----:R-:W-:-:S03]  /*8b540*/  IADD3 R30, P1, PT, R24, R11, RZ ;  /* 0x0000000b181e7210 */ /* 0x001fc60007f3e0ff */
[----:B------:R0:W-:Y:S02]  /*8b550*/  STL.64 [R1+0x26f0], R26 ;  /* 0x0026f01a01007387 */ /* 0x0001e40000100a00 */
[C---:B------:R-:W-:Y:S02]  /*8b560*/  IMAD.X R31, R25.reuse, 0x1, R12, P1 ;  /* 0x00000001191f7824 */ /* 0x040fe400008e060c */
[----:B------:R-:W-:Y:S01]  /*8b570*/  STL [R1+0x37a4], R13 ;  /* 0x0037a40d01007387 */ /* 0x000fe20000100800 */
[C---:B------:R-:W-:Y:S01]  /*8b580*/  VIADD R37, R24.reuse, UR21 ;  /* 0x0000001518257c36 */ /* 0x040fe20008000000 */
[C---:B0-----:R-:W-:Y:S02]  /*8b590*/  IADD3 R26, P2, PT, R24.reuse, R13, RZ ;  /* 0x0000000d181a7210 */ /* 0x041fe40007f5e0ff */
[----:B------:R-:W2:Y:S01]  /*8b5a0*/  LDL.LU R56, [R1+0x808] ;  /* 0x0008080001387983 */ /* 0x000ea20000300800 */
[----:B------:R-:W-:Y:S01]  /*8b5b0*/  IADD3 R8, P1, PT, R24, R15, RZ ;  /* 0x0000000f18087210 */ /* 0x000fe20007f3e0ff */
[----:B------:R-:W0:Y:S02]  /*8b5c0*/  LDCU UR21, c[0x0][0x398] ;  /* 0x00007300ff1577ac */ /* 0x000e240008000800 */
[----:B------:R-:W2:Y:S01]  /*8b5d0*/  LDL.LU R58, [R1+0x80c] ;  /* 0x00080c00013a7983 */ /* 0x000ea20000300800 */
[----:B------:R-:W-:-:S03]  /*8b5e0*/  IMAD.X R27, R25, 0x1, R14, P2 ;  /* 0x00000001191b7824 */ /* 0x000fc600010e060e */
[----:B------:R-:W-:Y:S04]  /*8b5f0*/  STL.64 [R1+0x26f8], R30 ;  /* 0x0026f81e01007387 */ /* 0x000fe80000100a00 */
[----:B------:R-:W-:Y:S01]  /*8b600*/  STL [R1+0x37a8], R12 ;  /* 0x0037a80c01007387 */ /* 0x000fe20000100800 */
[----:B------:R-:W-:-:S03]  /*8b610*/  IADD3 R10, P2, PT, R37, R0, RZ ;  /* 0x00000000250a7210 */ /* 0x000fc60007f5e0ff */
[----:B------:R-:W-:Y:S04]  /*8b620*/  STL [R1+0x37ac], R15 ;  /* 0x0037ac0f01007387 */ /* 0x000fe80000100800 */
[----:B------:R-:W-:Y:S01]  /*8b630*/  STL [R1+0x37b0], R14 ;  /* 0x0037b00e01007387 */ /* 0x000fe20000100800 */
[----:B------:R-:W-:-:S03]  /*8b640*/  IMAD.X R9, R25, 0x1, R57, P1 ;  /* 0x0000000119097824 */ /* 0x000fc600008e0639 */
[----:B------:R-:W-:Y:S04]  /*8b650*/  STL.64 [R1+0x2708], R26 ;  /* 0x0027081a01007387 */ /* 0x000fe80000100a00 */
[----:B------:R0:W-:Y:S04]  /*8b660*/  STL [R1+0x37b4], R0 ;  /* 0x0037b40001007387 */ /* 0x0001e80000100800 */
[----:B0-----:R-:W2:Y:S04]  /*8b670*/  LDL R0, [R1+0x18b0] ;  /* 0x0018b00001007983 */ /* 0x001ea80000100800 */
[----:B------:R0:W-:Y:S04]  /*8b680*/  STL [R1+0x37b8], R57 ;  /* 0x0037b83901007387 */ /* 0x0001e80000100800 */
[----:B0-----:R-:W3:Y:S01]  /*8b690*/  LDL R57, [R1+0x18ac] ;  /* 0x0018ac0001397983 */ /* 0x001ee20000100800 */
[----:B------:R-:W-:-:S03]  /*8b6a0*/  SHF.R.S32.HI R5, RZ, 0x1f, R37 ;  /* 0x0000001fff057819 */ /* 0x000fc60000011425 */
[----:B------:R0:W-:Y:S02]  /*8b6b0*/  STL.64 [R1+0x2700], R8 ;  /* 0x0027000801007387 */ /* 0x0001e40000100a00 */
[----:B------:R-:W-:Y:S02]  /*8b6c0*/  IMAD.X R11, R5, 0x1, R3, P2 ;  /* 0x00000001050b7824 */ /* 0x000fe400010e0603 */
[----:B------:R1:W-:Y:S01]  /*8b6d0*/  STL [R1+0x37bc], R2 ;  /* 0x0037bc0201007387 */ /* 0x0003e20000100800 */
[----:B0-----:R-:W-:-:S03]  /*8b6e0*/  IADD3 R8, P1, PT, R37, R2, RZ ;  /* 0x0000000225087210 */ /* 0x001fc60007f3e0ff */
[----:B-1----:R-:W4:Y:S04]  /*8b6f0*/  LDL R2, [R1+0x18a8] ;  /* 0x0018a80001027983 */ /* 0x002f280000100800 */
[----:B------:R0:W-:Y:S04]  /*8b700*/  STL [R1+0x37c0], R3 ;  /* 0x0037c00301007387 */ /* 0x0001e80000100800 */
[----:B0-----:R-:W4:Y:S01]  /*8b710*/  LDL R3, [R1+0x1884] ;  /* 0x0018840001037983 */ /* 0x001f220000100800 */
[----:B------:R-:W-:-:S03]  /*8b720*/  IMAD.X R9, R5, 0x1, R4, P1 ;  /* 0x0000000105097824 */ /* 0x000fc600008e0604 */
[----:B------:R-:W-:Y:S04]  /*8b730*/  STL.64 [R1+0x2718], R10 ;  /* 0x0027180a01007387 */ /* 0x000fe80000100a00 */
[----:B------:R-:W4:Y:S04]  /*8b740*/  LDL R5, [R1+0x189c] ;  /* 0x00189c0001057983 */ /* 0x000f280000100800 */
[----:B------:R-:W4:Y:S01]  /*8b750*/  LDL R20, [R1+0x18a0] ;  /* 0x0018a00001147983 */ /* 0x000f220000100800 */
[----:B--2---:R-:W-:Y:S02]  /*8b760*/  ISETP.LT.AND P1, PT, R0, UR44, !P0 ;  /* 0x0000002c00007c0c */ /* 0x004fe4000c721270 */
[----:B---3--:R-:W-:Y:S01]  /*8b770*/  ISETP.LT.AND P2, PT, R57, UR43, !P0 ;  /* 0x0000002b39007c0c */ /* 0x008fe2000c741270 */
[----:B------:R-:W0:-:S12]  /*8b780*/  LDCU.64 UR42, c[0x0][0x398] ;  /* 0x00007300ff2a77ac */ /* 0x000e180008000a00 */
[----:B------:R-:W-:-:S04]  /*8b790*/  @P2 LOP3.LUT R17, R17, 0x40000000, RZ, 0xfc, !PT ;  /* 0x4000000011112812 */ /* 0x000fc800078efcff */
[----:B------:R-:W-:-:S04]  /*8b7a0*/  LOP3.LUT R17, R17, 0xdfffffff, RZ, 0xc0, !PT ;  /* 0xdfffffff11117812 */ /* 0x000fc800078ec0ff */
[----:B------:R-:W-:Y:S02]  /*8b7b0*/  @P1 LOP3.LUT R17, R17, 0x20000000, RZ, 0xfc, !PT ;  /* 0x2000000011111812 */ /* 0x000fe400078efcff */
[----:B----4-:R-:W-:Y:S02]  /*8b7c0*/  ISETP.LT.AND P1, PT, R6, UR46, !P0 ;  /* 0x0000002e06007c0c */ /* 0x010fe4000c721270 */
[----:B------:R-:W-:Y:S01]  /*8b7d0*/  ISETP.LT.AND P0, PT, R7, UR45, !P0 ;  /* 0x0000002d07007c0c */ /* 0x000fe2000c701270 */
[----:B------:R-:W1:Y:S01]  /*8b7e0*/  LDCU.64 UR44, c[0x0][0x398] ;  /* 0x00007300ff2c77ac */ /* 0x000e620008000a00 */
[----:B------:R-:W-:Y:S01]  /*8b7f0*/  LOP3.LUT R17, R17, 0xefffffff, RZ, 0xc0, !PT ;  /* 0xefffffff11117812 */ /* 0x000fe200078ec0ff */
[----:B------:R-:W-:-:S08]  /*8b800*/  VIADD R24, R3, 0x54 ;  /* 0x0000005403187836 */ /* 0x000fd00000000000 */
[----:B------:R-:W-:-:S04]  /*8b810*/  @P1 LOP3.LUT R17, R17, 0x10000000, RZ, 0xfc, !PT ;  /* 0x1000000011111812 */ /* 0x000fc800078efcff */
[----:B------:R-:W-:-:S04]  /*8b820*/  LOP3.LUT R17, R17, 0xf7ffffff, RZ, 0xc0, !PT ;  /* 0xf7ffffff11117812 */ /* 0x000fc800078ec0ff */
[----:B------:R-:W-:Y:S02]  /*8b830*/  @P0 LOP3.LUT R17, R17, 0x8000000, RZ, 0xfc, !PT ;  /* 0x0800000011110812 */ /* 0x000fe400078efcff */
[----:B------:R-:W-:Y:S02]  /*8b840*/  ISETP.GE.AND P0, PT, R24, UR35, PT ;  /* 0x0000002318007c0c */ /* 0x000fe4000bf06270 */
[----:B------:R-:W-:Y:S01]  /*8b850*/  LOP3.LUT R17, R17, 0xff7fffff, RZ, 0xc0, !PT ;  /* 0xff7fffff11117812 */ /* 0x000fe200078ec0ff */
[----:B------:R-:W-:Y:S01]  /*8b860*/  VIADD R24, R3, 0x53 ;  /* 0x0000005303187836 */ /* 0x000fe20000000000 */
[----:B------:R-:W-:Y:S01]  /*8b870*/  ISETP.LT.AND P1, PT, R2, UR32, !P0 ;  /* 0x0000002002007c0c */ /* 0x000fe2000c721270 */
[----:B------:R-:W2:Y:S01]  /*8b880*/  LDCU UR35, c[0x0][0x398] ;  /* 0x00007300ff2377ac */ /* 0x000ea20008000800 */
[----:B------:R-:W-:Y:S02]  /*8b890*/  ISETP.LT.AND P3, PT, R5, UR50, !P0 ;  /* 0x0000003205007c0c */ /* 0x000fe4000c761270 */
[----:B------:R-:W-:Y:S01]  /*8b8a0*/  ISETP.LT.AND P2, PT, R20, UR49, !P0 ;  /* 0x0000003114007c0c */ /* 0x000fe2000c741270 */
[----:B------:R-:W3:Y:S01]  /*8b8b0*/  LDCU UR49, c[0x0][0x398] ;  /* 0x00007300ff3177ac */ /* 0x000ee20008000800 */
[----:B------:R-:W4:Y:S07]  /*8b8c0*/  LDCU UR50, c[0x0][0x398] ;  /* 0x00007300ff3277ac */ /* 0x000f2e0008000800 */
[----:B------:R-:W-:Y:S01]  /*8b8d0*/  @P1 LOP3.LUT R17, R17, 0x800000, RZ, 0xfc, !PT ;  /* 0x0080000011111812 */ /* 0x000fe200078efcff */
[----:B------:R-:W0:Y:S03]  /*8b8e0*/  LDCU UR32, c[0x0][0x398] ;  /* 0x00007300ff2077ac */ /* 0x000e260008000800 */
[----:B------:R-:W-:-:S04]  /*8b8f0*/  LOP3.LUT R17, R17, 0xfbffffff, RZ, 0xc0, !PT ;  /* 0xfbffffff11117812 */ /* 0x000fc800078ec0ff */
[----:B------:R-:W-:Y:S02]  /*8b900*/  @P3 LOP3.LUT R17, R17, 0x4000000, RZ, 0xfc, !PT ;  /* 0x0400000011113812 */ /* 0x000fe400078efcff */
[----:B------:R-:W-:Y:S01]  /*8b910*/  ISETP.LT.AND P1, PT, R29, UR48, !P0 ;  /* 0x000000301d007c0c */ /* 0x000fe2000c721270 */
[----:B------:R-:W0:Y:S01]  /*8b920*/  LDCU UR48, c[0x0][0x398] ;  /* 0x00007300ff3077ac */ /* 0x000e220008000800 */
        /* <DEDUP_REMOVED lines=17> */
[----:B------:R-:W-:-:S04]  /*8ba40*/  @P1 LOP3.LUT R17, R17, 0x100000, RZ, 0xfc, !PT ;  /* 0x0010000011111812 */ /* 0x000fc800078efcff */
[----:B------:R-:W-:-:S04]  /*8ba50*/  LOP3.LUT R17, R17, 0xfff7ffff, RZ, 0xc0, !PT ;  /* 0xfff7ffff11117812 */ /* 0x000fc800078ec0ff */
[----:B------:R-:W-:Y:S02]  /*8ba60*/  @P0 LOP3.LUT R17, R17, 0x80000, RZ, 0xfc, !PT ;  /* 0x0008000011110812 */ /* 0x000fe400078efcff */
[----:B------:R-:W-:Y:S02]  /*8ba70*/  ISETP.GE.AND P0, PT, R24, UR19, PT ;  /* 0x0000001318007c0c */ /* 0x000fe4000bf06270 */
[----:B------:R-:W-:Y:S01]  /*8ba80*/  LOP3.LUT R17, R17, 0xffff7fff, RZ, 0xc0, !PT ;  /* 0xffff7fff11117812 */ /* 0x000fe200078ec0ff */
[----:B------:R-:W-:Y:S01]  /*8ba90*/  VIADD R24, R3, 0x52 ;  /* 0x0000005203187836 */ /* 0x000fe20000000000 */
[----:B0-----:R-:W-:Y:S01]  /*8baa0*/  ISETP.LT.AND P3, PT, R2, UR42, !P0 ;  /* 0x0000002a02007c0c */ /* 0x001fe2000c761270 */
[----:B------:R-:W0:Y:S01]  /*8bab0*/  LDCU UR19, c[0x0][0x398] ;  /* 0x00007300ff1377ac */ /* 0x000e220008000800 */
[----:B---3--:R-:W-:Y:S02]  /*8bac0*/  ISETP.LT.AND P2, PT, R5, UR49, !P0 ;  /* 0x0000003105007c0c */ /* 0x008fe4000c741270 */
[----:B------:R-:W-:Y:S01]  /*8bad0*/  ISETP.LT.AND P1, PT, R20, UR48, !P0 ;  /* 0x0000003014007c0c */ /* 0x000fe2000c721270 */
[----:B------:R-:W3:Y:S01]  /*8bae0*/  LDCU UR49, c[0x0][0x398] ;  /* 0x00007300ff3177ac */ /* 0x000ee20008000800 */
[----:B------:R-:W0:Y:S07]  /*8baf0*/  LDCU UR48, c[0x0][0x398] ;  /* 0x00007300ff3077ac */ /* 0x000e2e0008000800 */
[----:B------:R-:W-:-:S04]  /*8bb00*/  @P3 LOP3.LUT R17, R17, 0x8000, RZ, 0xfc, !PT ;  /* 0x0000800011113812 */ /* 0x000fc800078efcff */
[----:B------:R-:W-:-:S04]  /*8bb10*/  LOP3.LUT R17, R17, 0xfffbffff, RZ, 0xc0, !PT ;  /* 0xfffbffff11117812 */ /* 0x000fc800078ec0ff */
[----:B------:R-:W-:-:S04]  /*8bb20*/  @P2 LOP3.LUT R17, R17, 0x40000, RZ, 0xfc, !PT ;  /* 0x0004000011112812 */ /* 0x000fc800078efcff */
[----:B------:R-:W-:-:S04]  /*8bb30*/  LOP3.LUT R17, R17, 0xfffdffff, RZ, 0xc0, !PT ;  /* 0xfffdffff11117812 */ /* 0x000fc800078ec0ff */
[----:B------:R-:W-:Y:S02]  /*8bb40*/  @P1 LOP3.LUT R17, R17, 0x20000, RZ, 0xfc, !PT ;  /* 0x0002000011111812 */ /* 0x000fe400078efcff */
[----:B------:R-:W-:Y:S01]  /*8bb50*/  ISETP.LT.AND P1, PT, R29, UR51, !P0 ;  /* 0x000000331d007c0c */ /* 0x000fe2000c721270 */
[----:B------:R-:W0:Y:S01]  /*8bb60*/  LDCU UR51, c[0x0][0x398] ;  /* 0x00007300ff3377ac */ /* 0x000e220008000800 */
[----:B----4-:R-:W-:Y:S02]  /*8bb70*/  ISETP.LT.AND P3, PT, R57, UR50, !P0 ;  /* 0x0000003239007c0c */ /* 0x010fe4000c761270 */
[----:B------:R-:W-:Y:S01]  /*8bb80*/  LOP3.LUT R17, R17, 0xfffeffff, RZ, 0xc0, !PT ;  /* 0xfffeffff11117812 */ /* 0x000fe200078ec0ff */
[----:B------:R-:W4:Y:S01]  /*8bb90*/  LDCU UR50, c[0x0][0x398] ;  /* 0x00007300ff3277ac */ /* 0x000f220008000800 */
[----:B---3--:R-:W-:Y:S02]  /*8bba0*/  ISETP.LT.AND P2, PT, R0, UR49, !P0 ;  /* 0x0000003100007c0c */ /* 0x008fe4000c741270 */
[----:B------:R-:W-:Y:S01]  /*8bbb0*/  LOP3.LUT R19, R19, 0x7fffffff, RZ, 0xc0, !PT ;  /* 0x7fffffff13137812 */ /* 0x000fe200078ec0ff */
[----:B------:R-:W3:Y:S04]  /*8bbc0*/  LDCU UR49, c[0x0][0x398] ;  /* 0x00007300ff3177ac */ /* 0x000ee80008000800 */
[----:B------:R-:W-:-:S04]  /*8bbd0*/  @P1 LOP3.LUT R17, R17, 0x10000, RZ, 0xfc, !PT ;  /* 0x0001000011111812 */ /* 0x000fc800078efcff */
[----:B------:R-:W-:-:S04]  /*8bbe0*/  LOP3.LUT R17, R17, 0xffffbfff, RZ, 0xc0, !PT ;  /* 0xffffbfff11117812 */ /* 0x000fc800078ec0ff */
[----:B------:R-:W-:Y:S02]  /*8bbf0*/  @P3 LOP3.LUT R17, R17, 0x4000, RZ, 0xfc, !PT ;  /* 0x0000400011113812 */ /* 0x000fe400078efcff */
[----:B0-----:R-:W-:Y:S01]  /*8bc00*/  ISETP.LT.AND P1, PT, R6, UR48, !P0 ;  /* 0x0000003006007c0c */ /* 0x001fe2000c721270 */
[----:B------:R-:W0:Y:S01]  /*8bc10*/  LDCU UR48, c[0x0][0x398] ;  /* 0x00007300ff3077ac */ /* 0x000e220008000800 */
[----:B------:R-:W-:-:S04]  /*8bc20*/  LOP3.LUT R17, R17, 0xffffdfff, RZ, 0xc0, !PT ;  /* 0xffffdfff11117812 */ /* 0x000fc800078ec0ff */
[----:B------:R-:W-:Y:S02]  /*8bc30*/  @P2 LOP3.LUT R17, R17, 0x2000, RZ, 0xfc, !PT ;  /* 0x0000200011112812 */ /* 0x000fe400078efcff */
[----:B------:R-:W-:Y:S01]  /*8bc40*/  ISETP.LT.AND P0, PT, R7, UR47, !P0 ;  /* 0x0000002f07007c0c */ /* 0x000fe2000c701270 */
[----:B------:R-:W0:Y:S01]  /*8bc50*/  LDCU.64 UR46, c[0x0][0x398] ;  /* 0x00007300ff2e77ac */ /* 0x000e220008000a00 */
[----:B------:R-:W-:-:S04]  /*8bc60*/  LOP3.LUT R17, R17, 0xffffefff, RZ, 0xc0, !PT ;  /* 0xffffefff11117812 */ /* 0x000fc800078ec0ff */
[----:B------:R-:W-:-:S04]  /*8bc70*/  @P1 LOP3.LUT R17, R17, 0x1000, RZ, 0xfc, !PT ;  /* 0x0000100011111812 */ /* 0x000fc800078efcff */
[----:B------:R-:W-:-:S04]  /*8bc80*/  LOP3.LUT R17, R17, 0xfffff7ff, RZ, 0xc0, !PT ;  /* 0xfffff7ff11117812 */ /* 0x000fc800078ec0ff */
[----:B------:R-:W-:Y:S02]  /*8bc90*/  @P0 LOP3.LUT R17, R17, 0x800, RZ, 0xfc, !PT ;  /* 0x0000080011110812 */ /* 0x000fe400078efcff */
[----:B------:R-:W-:Y:S02]  /*8bca0*/  ISETP.GE.AND P0, PT, R24, UR33, PT ;  /* 0x0000002118007c0c */ /* 0x000fe4000bf06270 */
[----:B------:R-:W-:Y:S01]  /*8bcb0*/  LOP3.LUT R17, R17, 0xffffff7f, RZ, 0xc0, !PT ;  /* 0xffffff7f11117812 */ /* 0x000fe200078ec0ff */
[----:B------:R-:W-:Y:S01]  /*8bcc0*/  VIADD R24, R3, 0x51 ;  /* 0x0000005103187836 */ /* 0x000fe20000000000 */
[----:B-1----:R-:W-:Y:S01]  /*8bcd0*/  ISETP.LT.AND P1, PT, R2, UR44, !P0 ;  /* 0x0000002c02007c0c */ /* 0x002fe2000c721270 */
[----:B------:R-:W1:Y:S01]  /*8bce0*/  LDCU UR33, c[0x0][0x398] ;  /* 0x00007300ff2177ac */ /* 0x000e620008000800 */
[----:B------:R-:W-:Y:S02]  /*8bcf0*/  ISETP.LT.AND P3, PT, R5, UR55, !P0 ;  /* 0x0000003705007c0c */ /* 0x000fe4000c761270 */
[----:B------:R-:W-:Y:S01]  /*8bd00*/  ISETP.LT.AND P2, PT, R20, UR54, !P0 ;  /* 0x0000003614007c0c */ /* 0x000fe2000c741270 */
[----:B------:R-:W0:Y:S01]  /*8bd10*/  LDCU UR55, c[0x0][0x398] ;  /* 0x00007300ff3777ac */ /* 0x000e220008000800 */
[----:B------:R-:W0:Y:S07]  /*8bd20*/  LDCU UR54, c[0x0][0x398] ;  /* 0x00007300ff3677ac */ /* 0x000e2e0008000800 */
[----:B------:R-:W-:-:S04]  /*8bd30*/  @P1 LOP3.LUT R17, R17, 0x80, RZ, 0xfc, !PT ;  /* 0x0000008011111812 */ /* 0x000fc800078efcff */
[----:B------:R-:W-:-:S04]  /*8bd40*/  LOP3.LUT R17, R17, 0xfffffbff, RZ, 0xc0, !PT ;  /* 0xfffffbff11117812 */ /* 0x000fc800078ec0ff */
[----:B------:R-:W-:Y:S02]  /*8bd50*/  @P3 LOP3.LUT R17, R17, 0x400, RZ, 0xfc, !PT ;  /* 0x0000040011113812 */ /* 0x000fe400078efcff */
[----:B------:R-:W-:Y:S01]  /*8bd60*/  ISETP.LT.AND P1, PT, R29, UR53, !P0 ;  /* 0x000000351d007c0c */ /* 0x000fe2000c721270 */
[----:B------:R-:W1:Y:S01]  /*8bd70*/  LDCU UR53, c[0x0][0x398] ;  /* 0x00007300ff3577ac */ /* 0x000e620008000800 */
[----:B------:R-:W-:-:S04]  /*8bd80*/  LOP3.LUT R17, R17, 0xfffffdff, RZ, 0xc0, !PT ;  /* 0xfffffdff11117812 */ /* 0x000fc800078ec0ff */
[----:B------:R-:W-:Y:S02]  /*8bd90*/  @P2 LOP3.LUT R17, R17, 0x200, RZ, 0xfc, !PT ;  /* 0x0000020011112812 */ /* 0x000fe400078efcff */
[----:B------:R-:W-:Y:S01]  /*8bda0*/  ISETP.LT.AND P3, PT, R57, UR56, !P0 ;  /* 0x0000003839007c0c */ /* 0x000fe2000c761270 */
[----:B------:R-:W1:Y:S01]  /*8bdb0*/  LDCU UR56, c[0x0][0x398] ;  /* 0x00007300ff3877ac */ /* 0x000e620008000800 */
[----:B------:R-:W-:-:S04]  /*8bdc0*/  LOP3.LUT R17, R17, 0xfffffeff, RZ, 0xc0, !PT ;  /* 0xfffffeff11117812 */ /* 0x000fc800078ec0ff */
[----:B------:R-:W-:Y:S02]  /*8bdd0*/  @P1 LOP3.LUT R17, R17, 0x100, RZ, 0xfc, !PT ;  /* 0x0000010011111812 */ /* 0x000fe400078efcff */
[----:B0-----:R-:W-:Y:S01]  /*8bde0*/  ISETP.LT.AND P2, PT, R0, UR55, !P0 ;  /* 0x0000003700007c0c */ /* 0x001fe2000c741270 */
[----:B------:R-:W0:Y:S01]  /*8bdf0*/  LDCU UR55, c[0x0][0x398] ;  /* 0x00007300ff3777ac */ /* 0x000e220008000800 */
[----:B------:R-:W-:-:S04]  /*8be00*/  LOP3.LUT R17, R17, 0xffffffbf, RZ, 0xc0, !PT ;  /* 0xffffffbf11117812 */ /* 0x000fc800078ec0ff */
[----:B------:R-:W-:Y:S02]  /*8be10*/  @P3 LOP3.LUT R17, R17, 0x40, RZ, 0xfc, !PT ;  /* 0x0000004011113812 */ /* 0x000fe400078efcff */
[----:B------:R-:W-:Y:S01]  /*8be20*/  ISETP.LT.AND P1, PT, R6, UR54, !P0 ;  /* 0x0000003606007c0c */ /* 0x000fe2000c721270 */
[----:B------:R-:W0:Y:S01]  /*8be30*/  LDCU UR54, c[0x0][0x398] ;  /* 0x00007300ff3677ac */ /* 0x000e220008000800 */
[----:B------:R-:W-:-:S04]  /*8be40*/  LOP3.LUT R17, R17, 0xffffffdf, RZ, 0xc0, !PT ;  /* 0xffffffdf11117812 */ /* 0x000fc800078ec0ff */
[----:B------:R-:W-:Y:S02]  /*8be50*/  @P2 LOP3.LUT R17, R17, 0x20, RZ, 0xfc, !PT ;  /* 0x0000002011112812 */ /* 0x000fe400078efcff */
[----:B-1----:R-:W-:Y:S01]  /*8be60*/  ISETP.LT.AND P0, PT, R7, UR53, !P0 ;  /* 0x0000003507007c0c */ /* 0x002fe2000c701270 */
[----:B------:R-:W1:Y:S01]  /*8be70*/  LDCU UR53, c[0x0][0x398] ;  /* 0x00007300ff3577ac */ /* 0x000e620008000800 */
[----:B------:R-:W-:-:S04]  /*8be80*/  LOP3.LUT R17, R17, 0xffffffef, RZ, 0xc0, !PT ;  /* 0xffffffef11117812 */ /* 0x000fc800078ec0ff */
[----:B------:R-:W-:-:S04]  /*8be90*/  @P1 LOP3.LUT R17, R17, 0x10, RZ, 0xfc, !PT ;  /* 0x0000001011111812 */ /* 0x000fc800078efcff */
[----:B------:R-:W-:-:S04]  /*8bea0*/  LOP3.LUT R17, R17, 0xfffffff7, RZ, 0xc0, !PT ;  /* 0xfffffff711117812 */ /* 0x000fc800078ec0ff */
[----:B------:R-:W-:Y:S02]  /*8beb0*/  @P0 LOP3.LUT R17, R17, 0x8, RZ, 0xfc, !PT ;  /* 0x0000000811110812 */ /* 0x000fe400078efcff */
[----:B------:R-:W-:Y:S01]  /*8bec0*/  ISETP.GE.AND P0, PT, R24, UR43, PT ;  /* 0x0000002b18007c0c */ /* 0x000fe2000bf06270 */
[----:B------:R-:W0:Y:S03]  /*8bed0*/  LDCU.64 UR42, c[0x0][0x398] ;  /* 0x00007300ff2a77ac */ /* 0x000e260008000a00 */
[----:B------:R-:W-:Y:S01]  /*8bee0*/  ISETP.LT.AND P3, PT, R5, UR61, !P0 ;  /* 0x0000003d05007c0c */ /* 0x000fe2000c761270 */
[----:B------:R-:W0:Y:S01]  /*8bef0*/  LDCU UR61, c[0x0][0x398] ;  /* 0x00007300ff3d77ac */ /* 0x000e220008000800 */
[----:B------:R-:W-:Y:S02]  /*8bf00*/  ISETP.LT.AND P1, PT, R2, UR46, !P0 ;  /* 0x0000002e02007c0c */ /* 0x000fe4000c721270 */
[----:B------:R-:W-:Y:S01]  /*8bf10*/  ISETP.LT.AND P2, PT, R20, UR60, !P0 ;  /* 0x0000003c14007c0c */ /* 0x000fe2000c741270 */
[----:B------:R-:W0:Y:S01]  /*8bf20*/  LDCU UR60, c[0x0][0x398] ;  /* 0x00007300ff3c77ac */ /* 0x000e220008000800 */
[----:B------:R-:W-:-:S07]  /*8bf30*/  LOP3.LUT R17, R17, 0xfffffffb, RZ, 0xc0, !PT ;  /* 0xfffffffb11117812 */ /* 0x000fce00078ec0ff */
[----:B------:R-:W-:Y:S02]  /*8bf40*/  @P3 LOP3.LUT R17, R17, 0x4, RZ, 0xfc, !PT ;  /* 0x0000000411113812 */ /* 0x000fe400078efcff */
[----:B------:R-:W-:Y:S01]  /*8bf50*/  ISETP.LT.AND P3, PT, R57, UR62, !P0 ;  /* 0x0000003e39007c0c */ /* 0x000fe2000c761270 */
[----:B------:R-:W-:Y:S01]  /*8bf60*/  VIADD R24, R3, 0x50 ;  /* 0x0000005003187836 */ /* 0x000fe20000000000 */
[----:B------:R-:W-:Y:S01]  /*8bf70*/  @P1 LOP3.LUT R18, R18, 0x80000000, RZ, 0xfc, !PT ;  /* 0x8000000012121812 */ /* 0x000fe200078efcff */
[----:B------:R-:W1:Y:S01]  /*8bf80*/  LDCU UR62, c[0x0][0x398] ;  /* 0x00007300ff3e77ac */ /* 0x000e620008000800 */
[----:B------:R-:W-:Y:S02]  /*8bf90*/  ISETP.LT.AND P1, PT, R29, UR59, !P0 ;  /* 0x0000003b1d007c0c */ /* 0x000fe4000c721270 */
[----:B------:R-:W-:Y:S01]  /*8bfa0*/  LOP3.LUT R17, R17, 0xfffffffd, RZ, 0xc0, !PT ;  /* 0xfffffffd11117812 */ /* 0x000fe200078ec0ff */
[----:B------:R-:W1:Y:S01]  /*8bfb0*/  LDCU UR59, c[0x0][0x398] ;  /* 0x00007300ff3b77ac */ /* 0x000e620008000800 */
[----:B------:R-:W-:-:S02]  /*8bfc0*/  LOP3.LUT R18, R18, 0xbfffffff, RZ, 0xc0, !PT ;  /* 0xbfffffff12127812 */ /* 0x000fc400078ec0ff */
[----:B------:R-:W-:Y:S02]  /*8bfd0*/  @P2 LOP3.LUT R17, R17, 0x2, RZ, 0xfc, !PT ;  /* 0x0000000211112812 */ /* 0x000fe400078efcff */
[----:B0-----:R-:W-:Y:S01]  /*8bfe0*/  ISETP.LT.AND P2, PT, R0, UR61, !P0 ;  /* 0x0000003d00007c0c */ /* 0x001fe2000c741270 */
[----:B------:R-:W0:Y:S01]  /*8bff0*/  LDCU UR61, c[0x0][0x398] ;  /* 0x00007300ff3d77ac */ /* 0x000e220008000800 */
[----:B------:R-:W-:Y:S02]  /*8c000*/  LOP3.LUT R17, R17, 0xfffffffe, RZ, 0xc0, !PT ;  /* 0xfffffffe11117812 */ /* 0x000fe400078ec0ff */
[----:B------:R-:W-:Y:S02]  /*8c010*/  @P3 LOP3.LUT R18, R18, 0x40000000, RZ, 0xfc, !PT ;  /* 0x4000000012123812 */ /* 0x000fe400078efcff */
        /* <DEDUP_REMOVED lines=13> */
[----:B------:R-:W-:Y:S02]  /*8c0f0*/  ISETP.LT.AND P1, PT, R2, UR42, !P0 ;  /* 0x0000002a02007c0c */ /* 0x000fe4000c721270 */
[----:B------:R-:W-:Y:S01]  /*8c100*/  LOP3.LUT R18, R18, 0xff7fffff, RZ, 0xc0, !PT ;  /* 0xff7fffff12127812 */ /* 0x000fe200078ec0ff */
[----:B------:R-:W-:Y:S01]  /*8c110*/  VIADD R24, R3, 0x4f ;  /* 0x0000004f03187836 */ /* 0x000fe20000000000 */
[----:B------:R-:W-:Y:S01]  /*8c120*/  ISETP.LT.AND P3, PT, R5, UR68, !P0 ;  /* 0x0000004405007c0c */ /* 0x000fe2000c761270 */
[----:B------:R-:W0:Y:S01]  /*8c130*/  LDCU UR68, c[0x0][0x398] ;  /* 0x00007300ff4477ac */ /* 0x000e220008000800 */
[----:B------:R-:W-:Y:S01]  /*8c140*/  ISETP.LT.AND P2, PT, R20, UR67, !P0 ;  /* 0x0000004314007c0c */ /* 0x000fe2000c741270 */
[----:B------:R-:W0:Y:S06]  /*8c150*/  LDCU UR67, c[0x0][0x398] ;  /* 0x00007300ff4377ac */ /* 0x000e2c0008000800 */
[----:B------:R-:W-:Y:S01]  /*8c160*/  @P1 LOP3.LUT R18, R18, 0x800000, RZ, 0xfc, !PT ;  /* 0x0080000012121812 */ /* 0x000fe200078efcff */
[----:B------:R-:W0:Y:S03]  /*8c170*/  LDCU UR42, c[0x0][0x398] ;  /* 0x00007300ff2a77ac */ /* 0x000e260008000800 */
        /* <DEDUP_REMOVED lines=59> */
[----:B------:R-:W-:-:S04]  /*8c530*/  ISETP.GE.AND P0, PT, R24, UR43, PT ;  /* 0x0000002b18007c0c */ /* 0x000fc8000bf06270 */
[----:B------:R-:W-:Y:S02]  /*8c540*/  ISETP.LT.AND P2, PT, R2, UR46, !P0 ;  /* 0x0000002e02007c0c */ /* 0x000fe4000c741270 */
[----:B------:R-:W-:Y:S01]  /*8c550*/  LOP3.LUT R18, R18, 0xffffff7f, RZ, 0xc0, !PT ;  /* 0xffffff7f12127812 */ /* 0x000fe200078ec0ff */
[----:B------:R-:W-:Y:S01]  /*8c560*/  VIADD R24, R3, 0x4d ;  /* 0x0000004d03187836 */ /* 0x000fe20000000000 */
[----:B-1----:R-:W-:Y:S01]  /*8c570*/  ISETP.LT.AND P1, PT, R5, UR71, !P0 ;  /* 0x0000004705007c0c */ /* 0x002fe2000c721270 */
[----:B------:R-:W1:Y:S01]  /*8c580*/  LDCU UR71, c[0x0][0x398] ;  /* 0x00007300ff4777ac */ /* 0x000e620008000800 */
[----:B0-----:R-:W-:Y:S02]  /*8c590*/  ISETP.LT.AND P3, PT, R57, UR72, !P0 ;  /* 0x0000004839007c0c */ /* 0x001fe4000c761270 */
[----:B------:R-:W-:Y:S01]  /*8c5a0*/  LOP3.LUT R21, R21, 0x7fffffff, RZ, 0xc0, !PT ;  /* 0x7fffffff15157812 */ /* 0x000fe200078ec0ff */
[----:B------:R-:W0:Y:S04]  /*8c5b0*/  LDCU UR46, c[0x0][0x398] ;  /* 0x00007300ff2e77ac */ /* 0x000e280008000800 */
[----:B------:R-:W-:Y:S01]  /*8c5c0*/  @P2 LOP3.LUT R18, R18, 0x80, RZ, 0xfc, !PT ;  /* 0x0000008012122812 */ /* 0x000fe200078efcff */
[----:B------:R-:W0:Y:S01]  /*8c5d0*/  LDCU UR72, c[0x0][0x398] ;  /* 0x00007300ff4877ac */ /* 0x000e220008000800 */
[----:B------:R-:W-:-:S02]  /*8c5e0*/  ISETP.LT.AND P2, PT, R20, UR42, !P0 ;  /* 0x0000002a14007c0c */ /* 0x000fc4000c741270 */
[----:B------:R-:W-:Y:S01]  /*8c5f0*/  LOP3.LUT R18, R18, 0xfffffbff, RZ, 0xc0, !PT ;  /* 0xfffffbff12127812 */ /* 0x000fe200078ec0ff */
[----:B------:R-:W0:Y:S03]  /*8c600*/  LDCU.64 UR42, c[0x0][0x398] ;  /* 0x00007300ff2a77ac */ /* 0x000e260008000a00 */
[----:B------:R-:W-:Y:S02]  /*8c610*/  @P1 LOP3.LUT R18, R18, 0x400, RZ, 0xfc, !PT ;  /* 0x0000040012121812 */ /* 0x000fe400078efcff */
[----:B------:R-:W-:Y:S01]  /*8c620*/  ISETP.LT.AND P1, PT, R29, UR73, !P0 ;  /* 0x000000491d007c0c */ /* 0x000fe2000c721270 */
[----:B------:R-:W0:Y:S01]  /*8c630*/  LDCU UR73, c[0x0][0x398] ;  /* 0x00007300ff4977ac */ /* 0x000e220008000800 */
[----:B------:R-:W-:-:S04]  /*8c640*/  LOP3.LUT R18, R18, 0xfffffdff, RZ, 0xc0, !PT ;  /* 0xfffffdff12127812 */ /* 0x000fc800078ec0ff */
[----:B------:R-:W-:-:S04]  /*8c650*/  @P2 LOP3.LUT R18, R18, 0x200, RZ, 0xfc, !PT ;  /* 0x0000020012122812 */ /* 0x000fc800078efcff */
[----:B------:R-:W-:-:S04]  /*8c660*/  LOP3.LUT R18, R18, 0xfffffeff, RZ, 0xc0, !PT ;  /* 0xfffffeff12127812 */ /* 0x000fc800078ec0ff */
[----:B------:R-:W-:Y:S02]  /*8c670*/  @P1 LOP3.LUT R18, R18, 0x100, RZ, 0xfc, !PT ;  /* 0x0000010012121812 */ /* 0x000fe400078efcff */
[----:B-1----:R-:W-:Y:S01]  /*8c680*/  ISETP.LT.AND P2, PT, R0, UR71, !P0 ;  /* 0x0000004700007c0c */ /* 0x002fe2000c741270 */
[----:B------:R-:W1:Y:S01]  /*8c690*/  LDCU UR71, c[0x0][0x398] ;  /* 0x00007300ff4777ac */ /* 0x000e620008000800 */
[----:B------:R-:W-:-:S04]  /*8c6a0*/  LOP3.LUT R18, R18, 0xffffffbf, RZ, 0xc0, !PT ;  /* 0xffffffbf12127812 */ /* 0x000fc800078ec0ff */
[----:B------:R-:W-:Y:S02]  /*8c6b0*/  @P3 LOP3.LUT R18, R18, 0x40, RZ, 0xfc, !PT ;  /* 0x0000004012123812 */ /* 0x000fe400078efcff */
[----:B------:R-:W-:Y:S01]  /*8c6c0*/  ISETP.LT.AND P1, PT, R6, UR74, !P0 ;  /* 0x0000004a06007c0c */ /* 0x000fe2000c721270 */
[----:B------:R-:W0:Y:S01]  /*8c6d0*/  LDCU UR74, c[0x0][0x398] ;  /* 0x00007300ff4a77ac */ /* 0x000e220008000800 */
[----:B------:R-:W-:-:S04]  /*8c6e0*/  LOP3.LUT R18, R18, 0xffffffdf, RZ, 0xc0, !PT ;  /* 0xffffffdf12127812 */ /* 0x000fc800078ec0ff */
[----:B------:R-:W-:Y:S02]  /*8c6f0*/  @P2 LOP3.LUT R18, R18, 0x20, RZ, 0xfc, !PT ;  /* 0x0000002012122812 */ /* 0x000fe400078efcff */
[----:B------:R-:W-:Y:S02]  /*8c700*/  ISETP.LT.AND P0, PT, R7, UR6, !P0 ;  /* 0x0000000607007c0c */ /* 0x000fe4000c701270 */
        /* <DEDUP_REMOVED lines=9> */
[----:B0-----:R-:W-:Y:S02]  /*8c7a0*/  ISETP.LT.AND P1, PT, R2, UR42, !P0 ;  /* 0x0000002a02007c0c */ /* 0x001fe4000c721270 */
[----:B------:R-:W-:Y:S01]  /*8c7b0*/  ISETP.LT.AND P2, PT, R20, UR7, !P0 ;  /* 0x0000000714007c0c */ /* 0x000fe2000c741270 */
[----:B------:R-:W0:Y:S01]  /*8c7c0*/  LDCU.64 UR6, c[0x0][0x398] ;  /* 0x00007300ff0677ac */ /* 0x000e220008000a00 */
[----:B------:R-:W0:Y:S07]  /*8c7d0*/  LDCU UR42, c[0x0][0x398] ;  /* 0x00007300ff2a77ac */ /* 0x000e2e0008000800 */
[----:B------:R-:W-:Y:S01]  /*8c7e0*/  @P3 LOP3.LUT R18, R18, 0x4, RZ, 0xfc, !PT ;  /* 0x0000000412123812 */ /* 0x000fe200078efcff */
[----:B------:R-:W0:Y:S01]  /*8c7f0*/  LDCU UR71, c[0x0][0x398] ;  /* 0x00007300ff4777ac */ /* 0x000e220008000800 */
[----:B------:R-:W-:-:S02]  /*8c800*/  ISETP.LT.AND P3, PT, R57, UR9, !P0 ;  /* 0x0000000939007c0c */ /* 0x000fc4000c761270 */
[----:B------:R-:W-:Y:S02]  /*8c810*/  @P1 LOP3.LUT R19, R19, 0x80000000, RZ, 0xfc, !PT ;  /* 0x8000000013131812 */ /* 0x000fe400078efcff */
[----:B------:R-:W-:Y:S01]  /*8c820*/  ISETP.LT.AND P1, PT, R29, UR8, !P0 ;  /* 0x000000081d007c0c */ /* 0x000fe2000c721270 */
[----:B------:R-:W0:Y:S01]  /*8c830*/  LDCU.64 UR8, c[0x0][0x398] ;  /* 0x00007300ff0877ac */ /* 0x000e220008000a00 */
[----:B------:R-:W-:Y:S02]  /*8c840*/  LOP3.LUT R18, R18, 0xfffffffd, RZ, 0xc0, !PT ;  /* 0xfffffffd12127812 */ /* 0x000fe400078ec0ff */
[----:B------:R-:W-:Y:S02]  /*8c850*/  LOP3.LUT R19, R19, 0xbfffffff, RZ, 0xc0, !PT ;  /* 0xbfffffff13137812 */ /* 0x000fe400078ec0ff */
[----:B------:R-:W-:Y:S02]  /*8c860*/  @P2 LOP3.LUT R18, R18, 0x2, RZ, 0xfc, !PT ;  /* 0x0000000212122812 */ /* 0x000fe400078efcff */
[----:B------:R-:W-:-:S02]  /*8c870*/  ISETP.LT.AND P2, PT, R0, UR10, !P0 ;  /* 0x0000000a00007c0c */ /* 0x000fc4000c741270 */
[----:B------:R-:W-:Y:S02]  /*8c880*/  LOP3.LUT R18, R18, 0xfffffffe, RZ, 0xc0, !PT ;  /* 0xfffffffe12127812 */ /* 0x000fe400078ec0ff */
[----:B------:R-:W-:Y:S02]  /*8c890*/  @P3 LOP3.LUT R19, R19, 0x40000000, RZ, 0xfc, !PT ;  /* 0x4000000013133812 */ /* 0x000fe400078efcff */
[----:B------:R-:W-:Y:S02]  /*8c8a0*/  @P1 LOP3.LUT R18, R18, 0x1, RZ, 0xfc, !PT ;  /* 0x0000000112121812 */ /* 0x000fe400078efcff */
[----:B------:R-:W-:Y:S01]  /*8c8b0*/  ISETP.LT.AND P1, PT, R6, UR11, !P0 ;  /* 0x0000000b06007c0c */ /* 0x000fe2000c721270 */
[----:B------:R-:W0:Y:S01]  /*8c8c0*/  LDCU.64 UR10, c[0x0][0x398] ;  /* 0x00007300ff0a77ac */ /* 0x000e220008000a00 */
        /* <DEDUP_REMOVED lines=13> */
[----:B------:R-:W-:Y:S02]  /*8c9a0*/  ISETP.LT.AND P3, PT, R5, UR70, !P0 ;  /* 0x0000004605007c0c */ /* 0x000fe4000c761270 */
[----:B------:R-:W-:Y:S01]  /*8c9b0*/  ISETP.LT.AND P2, PT, R20, UR13, !P0 ;  /* 0x0000000d14007c0c */ /* 0x000fe2000c741270 */
[----:B------:R-:W0:Y:S01]  /*8c9c0*/  LDCU UR70, c[0x0][0x398] ;  /* 0x00007300ff4677ac */ /* 0x000e220008000800 */
[----:B------:R-:W-:-:S02]  /*8c9d0*/  LOP3.LUT R22, R22, 0x7fffffff, RZ, 0xc0, !PT ;  /* 0x7fffffff16167812 */ /* 0x000fc400078ec0ff */
[----:B------:R-:W-:Y:S01]  /*8c9e0*/  LOP3.LUT R23, R23, 0x7fffffff, RZ, 0xc0, !PT ;  /* 0x7fffffff17177812 */ /* 0x000fe200078ec0ff */
[----:B------:R-:W0:Y:S04]  /*8c9f0*/  LDCU UR13, c[0x0][0x398] ;  /* 0x00007300ff0d77ac */ /* 0x000e280008000800 */
[----:B------:R-:W-:-:S04]  /*8ca00*/  @P1 LOP3.LUT R19, R19, 0x800000, RZ, 0xfc, !PT ;  /* 0x0080000013131812 */ /* 0x000fc800078efcff */
        /* <DEDUP_REMOVED lines=23> */
[----:B------:R-:W-:-:S04]  /*8cb80*/  ISETP.GE.AND P0, PT, R24, UR43, PT ;  /* 0x0000002b18007c0c */ /* 0x000fc8000bf06270 */
[----:B------:R-:W-:Y:S02]  /*8cb90*/  ISETP.LT.AND P1, PT, R2, UR8, !P0 ;  /* 0x0000000802007c0c */ /* 0x000fe4000c721270 */
[----:B------:R-:W-:Y:S02]  /*8cba0*/  ISETP.LT.AND P3, PT, R5, UR22, !P0 ;  /* 0x0000001605007c0c */ /* 0x000fe4000c761270 */
[----:B------:R-:W-:Y:S01]  /*8cbb0*/  LOP3.LUT R19, R19, 0xffff7fff, RZ, 0xc0, !PT ;  /* 0xffff7fff13137812 */ /* 0x000fe200078ec0ff */
[----:B------:R-:W-:Y:S01]  /*8cbc0*/  VIADD R24, R3, 0x4a ;  /* 0x0000004a03187836 */ /* 0x000fe20000000000 */
[----:B------:R-:W-:Y:S01]  /*8cbd0*/  ISETP.LT.AND P2, PT, R20, UR21, !P0 ;  /* 0x0000001514007c0c */ /* 0x000fe2000c741270 */
[----:B------:R-:W0:Y:S01]  /*8cbe0*/  LDCU UR21, c[0x0][0x398] ;  /* 0x00007300ff1577ac */ /* 0x000e220008000800 */
        /* <DEDUP_REMOVED lines=62> */
[----:B------:R-:W1:Y:S03]  /*8cfd0*/  LDCU.64 UR8, c[0x0][0x398] ;  /* 0x00007300ff0877ac */ /* 0x000e660008000a00 */
[----:B------:R-:W-:Y:S02]  /*8cfe0*/  ISETP.LT.AND P3, PT, R5, UR5, !P0 ;  /* 0x0000000505007c0c */ /* 0x000fe4000c761270 */
[----:B------:R-:W-:Y:S01]  /*8cff0*/  LOP3.LUT R19, R19, 0xfffffffb, RZ, 0xc0, !PT ;  /* 0xfffffffb13137812 */ /* 0x000fe200078ec0ff */
[----:B------:R-:W-:Y:S01]  /*8d000*/  VIADD R24, R3, 0x48 ;  /* 0x0000004803187836 */ /* 0x000fe20000000000 */
[----:B0-----:R-:W-:Y:S01]  /*8d010*/  ISETP.LT.AND P1, PT, R2, UR6, !P0 ;  /* 0x0000000602007c0c */ /* 0x001fe2000c721270 */
[----:B------:R-:W0:Y:S01]  /*8d020*/  LDCU UR5, c[0x0][0x398] ;  /* 0x00007300ff0577ac */ /* 0x000e220008000800 */
[----:B--2---:R-:W-:Y:S01]  /*8d030*/  ISETP.LT.AND P2, PT, R20, UR35, !P0 ;  /* 0x0000002314007c0c */ /* 0x004fe2000c741270 */
[----:B------:R-:W2:Y:S06]  /*8d040*/  LDCU UR6, c[0x0][0x398] ;  /* 0x00007300ff0677ac */ /* 0x000eac0008000800 */
[----:B------:R-:W-:Y:S01]  /*8d050*/  @P3 LOP3.LUT R19, R19, 0x4, RZ, 0xfc, !PT ;  /* 0x0000000413133812 */ /* 0x000fe200078efcff */
[----:B------:R-:W0:Y:S01]  /*8d060*/  LDCU UR35, c[0x0][0x398] ;  /* 0x00007300ff2377ac */ /* 0x000e220008000800 */
[----:B------:R-:W-:-:S02]  /*8d070*/  ISETP.LT.AND P3, PT, R57, UR19, !P0 ;  /* 0x0000001339007c0c */ /* 0x000fc4000c761270 */
[----:B------:R-:W-:Y:S01]  /*8d080*/  @P1 LOP3.LUT R21, R21, 0x80000000, RZ, 0xfc, !PT ;  /* 0x8000000015151812 */ /* 0x000fe200078efcff */
[----:B------:R-:W0:Y:S01]  /*8d090*/  LDCU.64 UR18, c[0x0][0x398] ;  /* 0x00007300ff1277ac */ /* 0x000e220008000a00 */
[----:B------:R-:W-:Y:S02]  /*8d0a0*/  ISETP.LT.AND P1, PT, R29, UR32, !P0 ;  /* 0x000000201d007c0c */ /* 0x000fe4000c721270 */
[----:B------:R-:W-:Y:S02]  /*8d0b0*/  LOP3.LUT R19, R19, 0xfffffffd, RZ, 0xc0, !PT ;  /* 0xfffffffd13137812 */ /* 0x000fe400078ec0ff */
[----:B------:R-:W-:Y:S02]  /*8d0c0*/  LOP3.LUT R21, R21, 0xbfffffff, RZ, 0xc0, !PT ;  /* 0xbfffffff15157812 */ /* 0x000fe400078ec0ff */
[----:B------:R-:W-:Y:S02]  /*8d0d0*/  @P2 LOP3.LUT R19, R19, 0x2, RZ, 0xfc, !PT ;  /* 0x0000000213132812 */ /* 0x000fe400078efcff */
[----:B------:R-:W-:Y:S01]  /*8d0e0*/  ISETP.LT.AND P2, PT, R0, UR41, !P0 ;  /* 0x0000002900007c0c */ /* 0x000fe2000c741270 */
[----:B------:R-:W0:Y:S01]  /*8d0f0*/  LDCU UR41, c[0x0][0x398] ;  /* 0x00007300ff2977ac */ /* 0x000e220008000800 */
[----:B------:R-:W-:-:S02]  /*8d100*/  LOP3.LUT R19, R19, 0xfffffffe, RZ, 0xc0, !PT ;  /* 0xfffffffe13137812 */ /* 0x000fc400078ec0ff */
[----:B------:R-:W-:Y:S02]  /*8d110*/  @P3 LOP3.LUT R21, R21, 0x40000000, RZ, 0xfc, !PT ;  /* 0x4000000015153812 */ /* 0x000fe400078efcff */
[----:B------:R-:W-:Y:S02]  /*8d120*/  @P1 LOP3.LUT R19, R19, 0x1, RZ, 0xfc, !PT ;  /* 0x0000000113131812 */ /* 0x000fe400078efcff */
[----:B------:R-:W-:Y:S01]  /*8d130*/  ISETP.LT.AND P1, PT, R6, UR48, !P0 ;  /* 0x0000003006007c0c */ /* 0x000fe2000c721270 */
[----:B------:R-:W0:Y:S01]  /*8d140*/  LDCU UR48, c[0x0][0x398] ;  /* 0x00007300ff3077ac */ /* 0x000e220008000800 */
[----:B------:R-:W-:-:S04]  /*8d150*/  LOP3.LUT R21, R21, 0xdfffffff, RZ, 0xc0, !PT ;  /* 0xdfffffff15157812 */ /* 0x000fc800078ec0ff */
[----:B------:R-:W-:Y:S02]  /*8d160*/  @P2 LOP3.LUT R21, R21, 0x20000000, RZ, 0xfc, !PT ;  /* 0x2000000015152812 */ /* 0x000fe400078efcff */
[----:B---3--:R-:W-:Y:S01]  /*8d170*/  ISETP.LT.AND P0, PT, R7, UR49, !P0 ;  /* 0x0000003107007c0c */ /* 0x008fe2000c701270 */
[----:B------:R-:W3:Y:S01]  /*8d180*/  LDCU UR49, c[0x0][0x398] ;  /* 0x00007300ff3177ac */ /* 0x000ee20008000800 */
        /* <DEDUP_REMOVED lines=13> */
[----:B------:R-:W-:Y:S01]  /*8d260*/  @P1 LOP3.LUT R21, R21, 0x800000, RZ, 0xfc, !PT ;  /* 0x0080000015151812 */ /* 0x000fe200078efcff */
[----:B------:R-:W0:Y:S03]  /*8d270*/  LDCU UR52, c[0x0][0x398] ;  /* 0x00007300ff3477ac */ /* 0x000e260008000800 */
[----:B------:R-:W-:-:S04]  /*8d280*/  LOP3.LUT R21, R21, 0xfbffffff, RZ, 0xc0, !PT ;  /* 0xfbffffff15157812 */ /* 0x000fc800078ec0ff */
[----:B------:R-:W-:Y:S02]  /*8d290*/  @P3 LOP3.LUT R21, R21, 0x4000000, RZ, 0xfc, !PT ;  /* 0x0400000015153812 */ /* 0x000fe400078efcff */
[----:B----4-:R-:W-:Y:S01]  /*8d2a0*/  ISETP.LT.AND P1, PT, R29, UR50, !P0 ;  /* 0x000000321d007c0c */ /* 0x010fe2000c721270 */
[----:B------:R-:W4:Y:S01]  /*8d2b0*/  LDCU UR50, c[0x0][0x398] ;  /* 0x00007300ff3277ac */ /* 0x000f220008000800 */
[----:B------:R-:W-:-:S04]  /*8d2c0*/  LOP3.LUT R21, R21, 0xfdffffff, RZ, 0xc0, !PT ;  /* 0xfdffffff15157812 */ /* 0x000fc800078ec0ff */
[----:B------:R-:W-:Y:S02]  /*8d2d0*/  @P2 LOP3.LUT R21, R21, 0x2000000, RZ, 0xfc, !PT ;  /* 0x0200000015152812 */ /* 0x000fe400078efcff */
[----:B------:R-:W-:Y:S01]  /*8d2e0*/  ISETP.LT.AND P3, PT, R57, UR57, !P0 ;  /* 0x0000003939007c0c */ /* 0x000fe2000c761270 */
[----:B------:R-:W0:Y:S01]  /*8d2f0*/  LDCU UR57, c[0x0][0x398] ;  /* 0x00007300ff3977ac */ /* 0x000e220008000800 */
        /* <DEDUP_REMOVED lines=24> */
[----:B------:R-:W-:Y:S01]  /*8d480*/  LOP3.LUT R41, R41, 0x7fffffff, RZ, 0xc0, !PT ;  /* 0x7fffffff29297812 */ /* 0x000fe200078ec0ff */
        /* <DEDUP_REMOVED lines=30> */
[----:B------:R-:W-:Y:S01]  /*8d670*/  ISETP.LT.AND P1, PT, R2, UR24, !P0 ;  /* 0x0000001802007c0c */ /* 0x000fe2000c721270 */
[----:B------:R-:W0:Y:S01]  /*8d680*/  LDCU UR9, c[0x0][0x398] ;  /* 0x00007300ff0977ac */ /* 0x000e220008000800 */
        /* <DEDUP_REMOVED lines=37> */
[----:B------:R-:W0:Y:S01]  /*8d8e0*/  LDCU.64 UR42, c[0x0][0x398] ;  /* 0x00007300ff2a77ac */ /* 0x000e220008000a00 */
[----:B------:R-:W0:Y:S07]  /*8d8f0*/  LDCU UR19, c[0x0][0x398] ;  /* 0x00007300ff1377ac */ /* 0x000e2e0008000800 */
[----:B------:R-:W-:Y:S01]  /*8d900*/  @P3 LOP3.LUT R21, R21, 0x4, RZ, 0xfc, !PT ;  /* 0x0000000415153812 */ /* 0x000fe200078efcff */
[----:B------:R-:W0:Y:S01]  /*8d910*/  LDCU UR32, c[0x0][0x398] ;  /* 0x00007300ff2077ac */ /* 0x000e220008000800 */
[----:B------:R-:W-:-:S02]  /*8d920*/  ISETP.LT.AND P3, PT, R57, UR77, !P0 ;  /* 0x0000004d39007c0c */ /* 0x000fc4000c761270 */
[----:B------:R-:W-:Y:S01]  /*8d930*/  @P1 LOP3.LUT R22, R22, 0x80000000, RZ, 0xfc, !PT ;  /* 0x8000000016161812 */ /* 0x000fe200078efcff */
[----:B------:R-:W0:Y:S01]  /*8d940*/  LDCU UR77, c[0x0][0x398] ;  /* 0x00007300ff4d77ac */ /* 0x000e220008000800 */
[----:B------:R-:W-:Y:S02]  /*8d950*/  ISETP.LT.AND P1, PT, R29, UR45, !P0 ;  /* 0x0000002d1d007c0c */ /* 0x000fe4000c721270 */
[----:B------:R-:W-:Y:S01]  /*8d960*/  LOP3.LUT R21, R21, 0xfffffffd, RZ, 0xc0, !PT ;  /* 0xfffffffd15157812 */ /* 0x000fe200078ec0ff */
[----:B------:R-:W0:Y:S01]  /*8d970*/  LDCU UR45, c[0x0][0x398] ;  /* 0x00007300ff2d77ac */ /* 0x000e220008000800 */
        /* <DEDUP_REMOVED lines=24> */
[----:B------:R-:W0:Y:S07]  /*8db00*/  LDCU UR45, c[0x0][0x398] ;  /* 0x00007300ff2d77ac */ /* 0x000e2e0008000800 */
[----:B------:R-:W-:-:S04]  /*8db10*/  @P3 LOP3.LUT R22, R22, 0x800000, RZ, 0xfc, !PT ;  /* 0x0080000016163812 */ /* 0x000fc800078efcff */
[----:B------:R-:W-:-:S04]  /*8db20*/  LOP3.LUT R22, R22, 0xfbffffff, RZ, 0xc0, !PT ;  /* 0xfbffffff16167812 */ /* 0x000fc800078ec0ff */
[----:B------:R-:W-:-:S04]  /*8db30*/  @P2 LOP3.LUT R22, R22, 0x4000000, RZ, 0xfc, !PT ;  /* 0x0400000016162812 */ /* 0x000fc800078efcff */
[----:B------:R-:W-:-:S04]  /*8db40*/  LOP3.LUT R22, R22, 0xfdffffff, RZ, 0xc0, !PT ;  /* 0xfdffffff16167812 */ /* 0x000fc800078ec0ff */
[----:B------:R-:W-:Y:S02]  /*8db50*/  @P1 LOP3.LUT R22, R22, 0x2000000, RZ, 0xfc, !PT ;  /* 0x0200000016161812 */ /* 0x000fe400078efcff */
[----:B------:R-:W-:Y:S01]  /*8db60*/  ISETP.LT.AND P1, PT, R29, UR48, !P0 ;  /* 0x000000301d007c0c */ /* 0x000fe2000c721270 */
[----:B------:R-:W1:Y:S01]  /*8db70*/  LDCU UR48, c[0x0][0x398] ;  /* 0x00007300ff3077ac */ /* 0x000e620008000800 */
[----:B------:R-:W-:Y:S02]  /*8db80*/  ISETP.LT.AND P3, PT, R57, UR41, !P0 ;  /* 0x0000002939007c0c */ /* 0x000fe4000c761270 */
[----:B------:R-:W-:Y:S01]  /*8db90*/  LOP3.LUT R22, R22, 0xfeffffff, RZ, 0xc0, !PT ;  /* 0xfeffffff16167812 */ /* 0x000fe200078ec0ff */
[----:B------:R-:W1:Y:S01]  /*8dba0*/  LDCU UR41, c[0x0][0x398] ;  /* 0x00007300ff2977ac */ /* 0x000e620008000800 */
[----:B0-----:R-:W-:Y:S01]  /*8dbb0*/  ISETP.LT.AND P2, PT, R0, UR47, !P0 ;  /* 0x0000002f00007c0c */ /* 0x001fe2000c741270 */
[----:B------:R-:W0:Y:S06]  /*8dbc0*/  LDCU UR47, c[0x0][0x398] ;  /* 0x00007300ff2f77ac */ /* 0x000e2c0008000800 */
[----:B------:R-:W-:-:S04]  /*8dbd0*/  @P1 LOP3.LUT R22, R22, 0x1000000, RZ, 0xfc, !PT ;  /* 0x0100000016161812 */ /* 0x000fc800078efcff */
[----:B------:R-:W-:-:S04]  /*8dbe0*/  LOP3.LUT R22, R22, 0xffbfffff, RZ, 0xc0, !PT ;  /* 0xffbfffff16167812 */ /* 0x000fc800078ec0ff */
[----:B------:R-:W-:Y:S02]  /*8dbf0*/  @P3 LOP3.LUT R22, R22, 0x400000, RZ, 0xfc, !PT ;  /* 0x0040000016163812 */ /* 0x000fe400078efcff */
[----:B------:R-:W-:Y:S01]  /*8dc00*/  ISETP.LT.AND P1, PT, R6, UR45, !P0 ;  /* 0x0000002d06007c0c */ /* 0x000fe2000c721270 */
[----:B------:R-:W0:Y:S01]  /*8dc10*/  LDCU.64 UR44, c[0x0][0x398] ;  /* 0x00007300ff2c77ac */ /* 0x000e220008000a00 */
        /* <DEDUP_REMOVED lines=33> */
[----:B------:R-:W-:Y:S02]  /*8de30*/  LOP3.LUT R22, R22, 0xffffdfff, RZ, 0xc0, !PT ;  /* 0xffffdfff16167812 */ /* 0x000fe400078ec0ff */
[----:B-1----:R-:W-:Y:S01]  /*8de40*/  ISETP.LT.AND P0, PT, R7, UR47, !P0 ;  /* 0x0000002f07007c0c */ /* 0x002fe2000c701270 */
[----:B------:R-:W1:Y:S01]  /*8de50*/  LDCU.64 UR46, c[0x0][0x398] ;  /* 0x00007300ff2e77ac */ /* 0x000e620008000a00 */
[----:B------:R-:W-:-:S04]  /*8de60*/  @P2 LOP3.LUT R22, R22, 0x2000, RZ, 0xfc, !PT ;  /* 0x0000200016162812 */ /* 0x000fc800078efcff */
[----:B------:R-:W-:-:S04]  /*8de70*/  LOP3.LUT R22, R22, 0xffffefff, RZ, 0xc0, !PT ;  /* 0xffffefff16167812 */ /* 0x000fc800078ec0ff */
[----:B------:R-:W-:-:S04]  /*8de80*/  @P1 LOP3.LUT R22, R22, 0x1000, RZ, 0xfc, !PT ;  /* 0x0000100016161812 */ /* 0x000fc800078efcff */
[----:B------:R-:W-:-:S04]  /*8de90*/  LOP3.LUT R22, R22, 0xfffff7ff, RZ, 0xc0, !PT ;  /* 0xfffff7ff16167812 */ /* 0x000fc800078ec0ff */
[----:B------:R-:W-:Y:S02]  /*8dea0*/  @P0 LOP3.LUT R22, R22, 0x800, RZ, 0xfc, !PT ;  /* 0x0000080016160812 */ /* 0x000fe400078efcff */
[----:B------:R-:W-:Y:S01]  /*8deb0*/  ISETP.GE.AND P0, PT, R24, UR43, PT ;  /* 0x0000002b18007c0c */ /* 0x000fe2000bf06270 */
[----:B------:R-:W0:Y:S03]  /*8dec0*/  LDCU.64 UR42, c[0x0][0x398] ;  /* 0x00007300ff2a77ac */ /* 0x000e260008000a00 */
[----:B-1----:R-:W-:Y:S02]  /*8ded0*/  ISETP.LT.AND P1, PT, R2, UR46, !P0 ;  /* 0x0000002e02007c0c */ /* 0x002fe4000c721270 */
[----:B------:R-:W-:Y:S01]  /*8dee0*/  LOP3.LUT R22, R22, 0xffffff7f, RZ, 0xc0, !PT ;  /* 0xffffff7f16167812 */ /* 0x000fe200078ec0ff */
[----:B------:R-:W-:Y:S01]  /*8def0*/  VIADD R24, R3, 0x41 ;  /* 0x0000004103187836 */ /* 0x000fe20000000000 */
[----:B------:R-:W-:Y:S01]  /*8df00*/  ISETP.LT.AND P3, PT, R5, UR65, !P0 ;  /* 0x0000004105007c0c */ /* 0x000fe2000c761270 */
[----:B------:R-:W1:Y:S01]  /*8df10*/  LDCU UR65, c[0x0][0x398] ;  /* 0x00007300ff4177ac */ /* 0x000e620008000800 */
        /* <DEDUP_REMOVED lines=11> */
[----:B------:R-:W2:Y:S01]  /*8dfd0*/  LDCU UR64, c[0x0][0x398] ;  /* 0x00007300ff4077ac */ /* 0x000ea20008000800 */
[----:B------:R-:W-:-:S04]  /*8dfe0*/  LOP3.LUT R22, R22, 0xfffffeff, RZ, 0xc0, !PT ;  /* 0xfffffeff16167812 */ /* 0x000fc800078ec0ff */
[----:B------:R-:W-:Y:S02]  /*8dff0*/  @P1 LOP3.LUT R22, R22, 0x100, RZ, 0xfc, !PT ;  /* 0x0000010016161812 */ /* 0x000fe400078efcff */
[----:B-1----:R-:W-:Y:S01]  /*8e000*/  ISETP.LT.AND P2, PT, R0, UR65, !P0 ;  /* 0x0000004100007c0c */ /* 0x002fe2000c741270 */
        /* <DEDUP_REMOVED lines=20> */
[----:B------:R-:W-:Y:S01]  /*8e150*/  LOP3.LUT R22, R22, 0xfffffffb, RZ, 0xc0, !PT ;  /* 0xfffffffb16167812 */ /* 0x000fe200078ec0ff */
[----:B------:R-:W-:Y:S01]  /*8e160*/  VIADD R24, R3, 0x40 ;  /* 0x0000004003187836 */ /* 0x000fe20000000000 */
[----:B------:R-:W0:Y:S05]  /*8e170*/  LDCU UR42, c[0x0][0x398] ;  /* 0x00007300ff2a77ac */ /* 0x000e2a0008000800 */
[----:B------:R-:W-:-:S02]  /*8e180*/  @P3 LOP3.LUT R22, R22, 0x4, RZ, 0xfc, !PT ;  /* 0x0000000416163812 */ /* 0x000fc400078efcff */
[----:B------:R-:W-:Y:S01]  /*8e190*/  ISETP.LT.AND P3, PT, R57, UR69, !P0 ;  /* 0x0000004539007c0c */ /* 0x000fe2000c761270 */
[----:B------:R-:W1:Y:S01]  /*8e1a0*/  LDCU UR69, c[0x0][0x398] ;  /* 0x00007300ff4577ac */ /* 0x000e620008000800 */
[----:B------:R-:W-:Y:S02]  /*8e1b0*/  @P1 LOP3.LUT R23, R23, 0x80000000, RZ, 0xfc, !PT ;  /* 0x8000000017171812 */ /* 0x000fe400078efcff */
[----:B------:R-:W-:Y:S01]  /*8e1c0*/  ISETP.LT.AND P1, PT, R29, UR66, !P0 ;  /* 0x000000421d007c0c */ /* 0x000fe2000c721270 */
[----:B------:R-:W1:Y:S01]  /*8e1d0*/  LDCU UR66, c[0x0][0x398] ;  /* 0x00007300ff4277ac */ /* 0x000e620008000800 */
[----:B------:R-:W-:Y:S02]  /*8e1e0*/  LOP3.LUT R22, R22, 0xfffffffd, RZ, 0xc0, !PT ;  /* 0xfffffffd16167812 */ /* 0x000fe400078ec0ff */
[----:B------:R-:W-:Y:S02]  /*8e1f0*/  LOP3.LUT R23, R23, 0xbfffffff, RZ, 0xc0, !PT ;  /* 0xbfffffff17177812 */ /* 0x000fe400078ec0ff */
[----:B------:R-:W-:-:S02]  /*8e200*/  @P2 LOP3.LUT R22, R22, 0x2, RZ, 0xfc, !PT ;  /* 0x0000000216162812 */ /* 0x000fc400078efcff */
        /* <DEDUP_REMOVED lines=32> */
[----:B------:R-:W1:Y:S01]  /*8e410*/  LDCU.64 UR46, c[0x0][0x398] ;  /* 0x00007300ff2e77ac */ /* 0x000e620008000a00 */
        /* <DEDUP_REMOVED lines=17> */
[----:B------:R-:W0:Y:S03]  /*8e530*/  LDCU UR43, c[0x0][0x398] ;  /* 0x00007300ff2b77ac */ /* 0x000e260008000800 */
[----:B------:R-:W-:Y:S01]  /*8e540*/  ISETP.LT.AND P1, PT, R2, UR46, !P0 ;  /* 0x0000002e02007c0c */ /* 0x000fe2000c721270 */
[----:B------:R-:W0:Y:S01]  /*8e550*/  LDCU UR46, c[0x0][0x398] ;  /* 0x00007300ff2e77ac */ /* 0x000e220008000800 */
[----:B------:R-:W-:-:S11]  /*8e560*/  LOP3.LUT R23, R23, 0xffff7fff, RZ, 0xc0, !PT ;  /* 0xffff7fff17177812 */ /* 0x000fd600078ec0ff */
[----:B------:R-:W-:Y:S02]  /*8e570*/  @P1 LOP3.LUT R23, R23, 0x8000, RZ, 0xfc, !PT ;  /* 0x0000800017171812 */ /* 0x000fe400078efcff */
[----:B0-----:R-:W-:Y:S01]  /*8e580*/  ISETP.LT.AND P3, PT, R5, UR46, !P0 ;  /* 0x0000002e05007c0c */ /* 0x001fe2000c761270 */
[----:B------:R-:W-:Y:S01]  /*8e590*/  VIADD R24, R3, 0x3e ;  /* 0x0000003e03187836 */ /* 0x000fe20000000000 */
[----:B------:R-:W-:Y:S01]  /*8e5a0*/  ISETP.LT.AND P2, PT, R20, UR43, !P0 ;  /* 0x0000002b14007c0c */ /* 0x000fe2000c741270 */
[----:B------:R-:W0:Y:S01]  /*8e5b0*/  LDCU UR46, c[0x0][0x398] ;  /* 0x00007300ff2e77ac */ /* 0x000e220008000800 */
[----:B------:R-:W-:Y:S02]  /*8e5c0*/  LOP3.LUT R23, R23, 0xfffbffff, RZ, 0xc0, !PT ;  /* 0xfffbffff17177812 */ /* 0x000fe400078ec0ff */
[----:B------:R-:W-:Y:S01]  /*8e5d0*/  ISETP.LT.AND P1, PT, R29, UR42, !P0 ;  /* 0x0000002a1d007c0c */ /* 0x000fe2000c721270 */
[----:B------:R-:W0:Y:S06]  /*8e5e0*/  LDCU.64 UR42, c[0x0][0x398] ;  /* 0x00007300ff2a77ac */ /* 0x000e2c0008000a00 */
        /* <DEDUP_REMOVED lines=15> */
[----:B--2---:R-:W-:Y:S02]  /*8e6e0*/  ISETP.LT.AND P0, PT, R7, UR6, !P0 ;  /* 0x0000000607007c0c */ /* 0x004fe4000c701270 */
        /* <DEDUP_REMOVED lines=11> */
[----:B------:R-:W2:Y:S01]  /*8e7a0*/  LDCU UR74, c[0x0][0x398] ;  /* 0x00007300ff4a77ac */ /* 0x000ea20008000800 */
[----:B------:R-:W-:Y:S01]  /*8e7b0*/  LOP3.LUT R42, R42, 0x7fffffff, RZ, 0xc0, !PT ;  /* 0x7fffffff2a2a7812 */ /* 0x000fe200078ec0ff */
[----:B------:R-:W0:Y:S06]  /*8e7c0*/  LDCU UR73, c[0x0][0x398] ;  /* 0x00007300ff4977ac */ /* 0x000e2c0008000800 */
        /* <DEDUP_REMOVED lines=28> */
[----:B------:R-:W1:Y:S01]  /*8e990*/  LDCU UR47, c[0x0][0x398] ;  /* 0x00007300ff2f77ac */ /* 0x000e620008000800 */
[----:B0-----:R-:W-:Y:S02]  /*8e9a0*/  ISETP.LT.AND P1, PT, R2, UR12, !P0 ;  /* 0x0000000c02007c0c */ /* 0x001fe4000c721270 */
[----:B------:R-:W-:Y:S01]  /*8e9b0*/  ISETP.LT.AND P2, PT, R20, UR10, !P0 ;  /* 0x0000000a14007c0c */ /* 0x000fe2000c741270 */
[----:B------:R-:W0:Y:S08]  /*8e9c0*/  LDCU UR8, c[0x0][0x398] ;  /* 0x00007300ff0877ac */ /* 0x000e300008000800 */
[----:B------:R-:W-:-:S02]  /*8e9d0*/  @P3 LOP3.LUT R23, R23, 0x4, RZ, 0xfc, !PT ;  /* 0x0000000417173812 */ /* 0x000fc400078efcff */
[----:B------:R-:W-:Y:S01]  /*8e9e0*/  ISETP.LT.AND P3, PT, R57, UR20, !P0 ;  /* 0x0000001439007c0c */ /* 0x000fe2000c761270 */
[----:B------:R-:W0:Y:S01]  /*8e9f0*/  LDCU UR20, c[0x0][0x398] ;  /* 0x00007300ff1477ac */ /* 0x000e220008000800 */
[----:B------:R-:W-:Y:S02]  /*8ea00*/  @P1 LOP3.LUT R40, R40, 0x80000000, RZ, 0xfc, !PT ;  /* 0x8000000028281812 */ /* 0x000fe400078efcff */
[----:B------:R-:W-:Y:S01]  /*8ea10*/  ISETP.LT.AND P1, PT, R29, UR11, !P0 ;  /* 0x0000000b1d007c0c */ /* 0x000fe2000c721270 */
[----:B------:R-:W0:Y:S01]  /*8ea20*/  LDCU.64 UR10, c[0x0][0x398] ;  /* 0x00007300ff0a77ac */ /* 0x000e220008000a00 */
[----:B------:R-:W-:Y:S02]  /*8ea30*/  LOP3.LUT R23, R23, 0xfffffffd, RZ, 0xc0, !PT ;  /* 0xfffffffd17177812 */ /* 0x000fe400078ec0ff */
[----:B------:R-:W-:Y:S02]  /*8ea40*/  LOP3.LUT R40, R40, 0xbfffffff, RZ, 0xc0, !PT ;  /* 0xbfffffff28287812 */ /* 0x000fe400078ec0ff */
[----:B------:R-:W-:-:S02]  /*8ea50*/  @P2 LOP3.LUT R23, R23, 0x2, RZ, 0xfc, !PT ;  /* 0x0000000217172812 */ /* 0x000fc400078efcff */
[----:B------:R-:W-:Y:S01]  /*8ea60*/  ISETP.LT.AND P2, PT, R0, UR21, !P0 ;  /* 0x0000001500007c0c */ /* 0x000fe2000c741270 */
        /* <DEDUP_REMOVED lines=18> */
[----:B------:R-:W0:Y:S01]  /*8eb90*/  LDCU.64 UR42, c[0x0][0x398] ;  /* 0x00007300ff2a77ac */ /* 0x000e220008000a00 */
[----:B------:R-:W-:Y:S02]  /*8eba0*/  ISETP.LT.AND P3, PT, R5, UR7, !P0 ;  /* 0x0000000705007c0c */ /* 0x000fe4000c761270 */
[----:B------:R-:W-:Y:S01]  /*8ebb0*/  ISETP.LT.AND P2, PT, R20, UR17, !P0 ;  /* 0x0000001114007c0c */ /* 0x000fe2000c741270 */
[----:B------:R-:W0:Y:S01]  /*8ebc0*/  LDCU.64 UR6, c[0x0][0x398] ;  /* 0x00007300ff0677ac */ /* 0x000e220008000a00 */
[----:B------:R-:W0:Y:S07]  /*8ebd0*/  LDCU UR10, c[0x0][0x398] ;  /* 0x00007300ff0a77ac */ /* 0x000e2e0008000800 */
[----:B------:R-:W-:Y:S01]  /*8ebe0*/  @P1 LOP3.LUT R40, R40, 0x800000, RZ, 0xfc, !PT ;  /* 0x0080000028281812 */ /* 0x000fe200078efcff */
[----:B------:R-:W0:Y:S03]  /*8ebf0*/  LDCU UR17, c[0x0][0x398] ;  /* 0x00007300ff1177ac */ /* 0x000e260008000800 */
        /* <DEDUP_REMOVED lines=25> */
[----:B0-----:R-:W-:Y:S02]  /*8ed90*/  ISETP.LT.AND P1, PT, R2, UR6, !P0 ;  /* 0x0000000602007c0c */ /* 0x001fe4000c721270 */
[----:B------:R-:W-:Y:S01]  /*8eda0*/  LOP3.LUT R40, R40, 0xffff7fff, RZ, 0xc0, !PT ;  /* 0xffff7fff28287812 */ /* 0x000fe200078ec0ff */
[----:B------:R-:W-:Y:S01]  /*8edb0*/  VIADD R24, R3, 0x3a ;  /* 0x0000003a03187836 */ /* 0x000fe20000000000 */
[----:B------:R-:W-:Y:S01]  /*8edc0*/  ISETP.LT.AND P3, PT, R5, UR9, !P0 ;  /* 0x0000000905007c0c */ /* 0x000fe2000c761270 */
[----:B------:R-:W0:Y:S01]  /*8edd0*/  LDCU UR9, c[0x0][0x398] ;  /* 0x00007300ff0977ac */ /* 0x000e220008000800 */
[----:B------:R-:W-:-:S02]  /*8ede0*/  ISETP.LT.AND P2, PT, R20, UR24, !P0 ;  /* 0x0000001814007c0c */ /* 0x000fc4000c741270 */
        /* <DEDUP_REMOVED lines=66> */
[----:B------:R-:W1:Y:S01]  /*8f210*/  LDCU.64 UR24, c[0x0][0x398] ;  /* 0x00007300ff1877ac */ /* 0x000e620008000a00 */
[----:B0-----:R-:W-:Y:S02]  /*8f220*/  ISETP.LT.AND P1, PT, R2, UR18, !P0 ;  /* 0x0000001202007c0c */ /* 0x001fe4000c721270 */
[----:B------:R-:W-:Y:S01]  /*8f230*/  ISETP.LT.AND P2, PT, R20, UR41, !P0 ;  /* 0x0000002914007c0c */ /* 0x000fe2000c741270 */
[----:B------:R-:W0:Y:S01]  /*8f240*/  LDCU UR7, c[0x0][0x398] ;  /* 0x00007300ff0777ac */ /* 0x000e220008000800 */
        /* <DEDUP_REMOVED lines=99> */
[----:B---3--:R-:W-:Y:S01]  /*8f880*/  ISETP.LT.AND P1, PT, R5, UR49, !P0 ;  /* 0x0000003105007c0c */ /* 0x008fe2000c721270 */
[----:B------:R-:W3:Y:S01]  /*8f890*/  LDCU UR25, c[0x0][0x398] ;  /* 0x00007300ff1977ac */ /* 0x000ee20008000800 */
[----:B------:R-:W-:Y:S02]  /*8f8a0*/  ISETP.LT.AND P3, PT, R20, UR47, !P0 ;  /* 0x0000002f14007c0c */ /* 0x000fe4000c761270 */
[----:B------:R-:W-:Y:S01]  /*8f8b0*/  ISETP.LT.AND P2, PT, R29, UR45, !P0 ;  /* 0x0000002d1d007c0c */ /* 0x000fe2000c741270 */
[----:B------:R-:W0:Y:S01]  /*8f8c0*/  LDCU UR47, c[0x0][0x398] ;  /* 0x00007300ff2f77ac */ /* 0x000e220008000800 */
[----:B------:R-:W0:Y:S07]  /*8f8d0*/  LDCU UR49, c[0x0][0x398] ;  /* 0x00007300ff3177ac */ /* 0x000e2e0008000800 */
[----:B------:R-:W-:-:S04]  /*8f8e0*/  @P1 LOP3.LUT R41, R41, 0x400, RZ, 0xfc, !PT ;  /* 0x0000040029291812 */ /* 0x000fc800078efcff */
        /* <DEDUP_REMOVED lines=28> */
[----:B------:R-:W-:Y:S02]  /*8fab0*/  ISETP.LT.AND P2, PT, R20, UR53, !P0 ;  /* 0x0000003514007c0c */ /* 0x000fe4000c741270 */
[----:B0-----:R-:W-:Y:S01]  /*8fac0*/  ISETP.LT.AND P1, PT, R29, UR47, !P0 ;  /* 0x0000002f1d007c0c */ /* 0x001fe2000c721270 */
[----:B------:R-:W0:Y:S01]  /*8fad0*/  LDCU UR53, c[0x0][0x398] ;  /* 0x00007300ff3577ac */ /* 0x000e220008000800 */
[----:B------:R-:W0:Y:S07]  /*8fae0*/  LDCU UR47, c[0x0][0x398] ;  /* 0x00007300ff2f77ac */ /* 0x000e2e0008000800 */
[----:B------:R-:W-:Y:S01]  /*8faf0*/  @P3 LOP3.LUT R41, R41, 0x4, RZ, 0xfc, !PT ;  /* 0x0000000429293812 */ /* 0x000fe200078efcff */
[----:B------:R-:W0:Y:S03]  /*8fb00*/  LDCU UR33, c[0x0][0x398] ;  /* 0x00007300ff2177ac */ /* 0x000e260008000800 */
[----:B------:R-:W-:-:S04]  /*8fb10*/  LOP3.LUT R41, R41, 0xfffffffd, RZ, 0xc0, !PT ;  /* 0xfffffffd29297812 */ /* 0x000fc800078ec0ff */
[----:B------:R-:W-:-:S04]  /*8fb20*/  @P2 LOP3.LUT R41, R41, 0x2, RZ, 0xfc, !PT ;  /* 0x0000000229292812 */ /* 0x000fc800078efcff */
[----:B------:R-:W-:-:S04]  /*8fb30*/  LOP3.LUT R41, R41, 0xfffffffe, RZ, 0xc0, !PT ;  /* 0xfffffffe29297812 */ /* 0x000fc800078ec0ff */
[----:B------:R-:W-:Y:S02]  /*8fb40*/  @P1 LOP3.LUT R41, R41, 0x1, RZ, 0xfc, !PT ;  /* 0x0000000129291812 */ /* 0x000fe400078efcff */
[----:B------:R-:W-:Y:S02]  /*8fb50*/  ISETP.LT.AND P1, PT, R2, UR44, !P0 ;  /* 0x0000002c02007c0c */ /* 0x000fe4000c721270 */
[----:B-1----:R-:W-:Y:S01]  /*8fb60*/  ISETP.LT.AND P3, PT, R57, UR54, !P0 ;  /* 0x0000003639007c0c */ /* 0x002fe2000c761270 */
[----:B------:R-:W1:Y:S01]  /*8fb70*/  LDCU UR54, c[0x0][0x398] ;  /* 0x00007300ff3677ac */ /* 0x000e620008000800 */
[----:B0-----:R-:W-:Y:S01]  /*8fb80*/  ISETP.LT.AND P2, PT, R0, UR53, !P0 ;  /* 0x0000003500007c0c */ /* 0x001fe2000c741270 */
[----:B------:R-:W0:Y:S08]  /*8fb90*/  LDCU UR53, c[0x0][0x398] ;  /* 0x00007300ff3577ac */ /* 0x000e300008000800 */
[----:B------:R-:W-:-:S04]  /*8fba0*/  @P1 LOP3.LUT R42, R42, 0x80000000, RZ, 0xfc, !PT ;  /* 0x800000002a2a1812 */ /* 0x000fc800078efcff */
[----:B------:R-:W-:-:S04]  /*8fbb0*/  LOP3.LUT R42, R42, 0xbfffffff, RZ, 0xc0, !PT ;  /* 0xbfffffff2a2a7812 */ /* 0x000fc800078ec0ff */
[----:B------:R-:W-:Y:S02]  /*8fbc0*/  @P3 LOP3.LUT R42, R42, 0x40000000, RZ, 0xfc, !PT ;  /* 0x400000002a2a3812 */ /* 0x000fe400078efcff */
[----:B------:R-:W-:Y:S02]  /*8fbd0*/  ISETP.LT.AND P1, PT, R6, UR47, !P0 ;  /* 0x0000002f06007c0c */ /* 0x000fe4000c721270 */
[----:B------:R-:W-:Y:S02]  /*8fbe0*/  LOP3.LUT R42, R42, 0xdfffffff, RZ, 0xc0, !PT ;  /* 0xdfffffff2a2a7812 */ /* 0x000fe400078ec0ff */
[----:B------:R-:W-:Y:S01]  /*8fbf0*/  ISETP.LT.AND P0, PT, R7, UR46, !P0 ;  /* 0x0000002e07007c0c */ /* 0x000fe2000c701270 */
[----:B------:R-:W0:Y:S01]  /*8fc00*/  LDCU.64 UR46, c[0x0][0x398] ;  /* 0x00007300ff2e77ac */ /* 0x000e220008000a00 */
[----:B------:R-:W-:-:S04]  /*8fc10*/  @P2 LOP3.LUT R42, R42, 0x20000000, RZ, 0xfc, !PT ;  /* 0x200000002a2a2812 */ /* 0x000fc800078efcff */
[----:B------:R-:W-:-:S04]  /*8fc20*/  LOP3.LUT R42, R42, 0xefffffff, RZ, 0xc0, !PT ;  /* 0xefffffff2a2a7812 */ /* 0x000fc800078ec0ff */
[----:B------:R-:W-:-:S04]  /*8fc30*/  @P1 LOP3.LUT R42, R42, 0x10000000, RZ, 0xfc, !PT ;  /* 0x100000002a2a1812 */ /* 0x000fc800078efcff */
[----:B------:R-:W-:-:S04]  /*8fc40*/  LOP3.LUT R42, R42, 0xf7ffffff, RZ, 0xc0, !PT ;  /* 0xf7ffffff2a2a7812 */ /* 0x000fc800078ec0ff */
[----:B------:R-:W-:Y:S02]  /*8fc50*/  @P0 LOP3.LUT R42, R42, 0x8000000, RZ, 0xfc, !PT ;  /* 0x080000002a2a0812 */ /* 0x000fe400078efcff */
[----:B------:R-:W-:Y:S01]  /*8fc60*/  ISETP.GE.AND P0, PT, R24, UR43, PT ;  /* 0x0000002b18007c0c */ /* 0x000fe2000bf06270 */
[----:B------:R-:W1:Y:S03]  /*8fc70*/  LDCU.64 UR42, c[0x0][0x398] ;  /* 0x00007300ff2a77ac */ /* 0x000e660008000a00 */
[----:B0-----:R-:W-:Y:S02]  /*8fc80*/  ISETP.LT.AND P3, PT, R2, UR46, !P0 ;  /* 0x0000002e02007c0c */ /* 0x001fe4000c761270 */
[----:B------:R-:W-:Y:S01]  /*8fc90*/  ISETP.LT.AND P2, PT, R5, UR63, !P0 ;  /* 0x0000003f05007c0c */ /* 0x000fe2000c741270 */
[----:B------:R-:W0:Y:S01]  /*8fca0*/  LDCU UR63, c[0x0][0x398] ;  /* 0x00007300ff3f77ac */ /* 0x000e220008000800 */
[----:B------:R-:W-:-:S02]  /*8fcb0*/  LOP3.LUT R42, R42, 0xff7fffff, RZ, 0xc0, !PT ;  /* 0xff7fffff2a2a7812 */ /* 0x000fc400078ec0ff */
[----:B------:R-:W-:Y:S01]  /*8fcc0*/  ISETP.LT.AND P1, PT, R20, UR65, !P0 ;  /* 0x0000004114007c0c */ /* 0x000fe2000c721270 */
[----:B------:R-:W0:Y:S06]  /*8fcd0*/  LDCU UR65, c[0x0][0x398] ;  /* 0x00007300ff4177ac */ /* 0x000e2c0008000800 */
        /* <DEDUP_REMOVED lines=9> */
[----:B------:R-:W-:Y:S01]  /*8fd70*/  VIADD R24, R3, 0x33 ;  /* 0x0000003303187836 */ /* 0x000fe20000000000 */
[----:B0-----:R-:W-:Y:S01]  /*8fd80*/  ISETP.LT.AND P2, PT, R0, UR63, !P0 ;  /* 0x0000003f00007c0c */ /* 0x001fe2000c741270 */
[----:B------:R-:W0:Y:S01]  /*8fd90*/  LDCU UR63, c[0x0][0x398] ;  /* 0x00007300ff3f77ac */ /* 0x000e220008000800 */
[----:B------:R-:W0:Y:S05]  /*8fda0*/  LDCU UR62, c[0x0][0x398] ;  /* 0x00007300ff3e77ac */ /* 0x000e2a0008000800 */
[----:B------:R-:W-:-:S04]  /*8fdb0*/  @P1 LOP3.LUT R42, R42, 0x1000000, RZ, 0xfc, !PT ;  /* 0x010000002a2a1812 */ /* 0x000fc800078efcff */
[----:B------:R-:W-:-:S04]  /*8fdc0*/  LOP3.LUT R42, R42, 0xffbfffff, RZ, 0xc0, !PT ;  /* 0xffbfffff2a2a7812 */ /* 0x000fc800078ec0ff */
[----:B------:R-:W-:Y:S02]  /*8fdd0*/  @P3 LOP3.LUT R42, R42, 0x400000, RZ, 0xfc, !PT ;  /* 0x004000002a2a3812 */ /* 0x000fe400078efcff */
[----:B------:R-:W-:Y:S01]  /*8fde0*/  ISETP.LT.AND P1, PT, R6, UR65, !P0 ;  /* 0x0000004106007c0c */ /* 0x000fe2000c721270 */
[----:B------:R-:W0:Y:S01]  /*8fdf0*/  LDCU UR65, c[0x0][0x398] ;  /* 0x00007300ff4177ac */ /* 0x000e220008000800 */
[----:B------:R-:W-:-:S04]  /*8fe00*/  LOP3.LUT R42, R42, 0xffdfffff, RZ, 0xc0, !PT ;  /* 0xffdfffff2a2a7812 */ /* 0x000fc800078ec0ff */
[----:B------:R-:W-:Y:S02]  /*8fe10*/  @P2 LOP3.LUT R42, R42, 0x200000, RZ, 0xfc, !PT ;  /* 0x002000002a2a2812 */ /* 0x000fe400078efcff */
[----:B--2---:R-:W-:Y:S01]  /*8fe20*/  ISETP.LT.AND P0, PT, R7, UR74, !P0 ;  /* 0x0000004a07007c0c */ /* 0x004fe2000c701270 */
[----:B------:R-:W2:Y:S01]  /*8fe30*/  LDCU UR74, c[0x0][0x398] ;  /* 0x00007300ff4a77ac */ /* 0x000ea20008000800 */
[----:B------:R-:W-:-:S04]  /*8fe40*/  LOP3.LUT R42, R42, 0xffefffff, RZ, 0xc0, !PT ;  /* 0xffefffff2a2a7812 */ /* 0x000fc800078ec0ff */
[----:B------:R-:W-:-:S04]  /*8fe50*/  @P1 LOP3.LUT R42, R42, 0x100000, RZ, 0xfc, !PT ;  /* 0x001000002a2a1812 */ /* 0x000fc800078efcff */
[----:B------:R-:W-:-:S04]  /*8fe60*/  LOP3.LUT R42, R42, 0xfff7ffff, RZ, 0xc0, !PT ;  /* 0xfff7ffff2a2a7812 */ /* 0x000fc800078ec0ff */
[----:B------:R-:W-:Y:S02]  /*8fe70*/  @P0 LOP3.LUT R42, R42, 0x80000, RZ, 0xfc, !PT ;  /* 0x000800002a2a0812 */ /* 0x000fe400078efcff */
[----:B------:R-:W-:Y:S01]  /*8fe80*/  ISETP.GE.AND P0, PT, R24, UR45, PT ;  /* 0x0000002d18007c0c */ /* 0x000fe2000bf06270 */
[----:B------:R-:W2:Y:S03]  /*8fe90*/  LDCU.64 UR44, c[0x0][0x398] ;  /* 0x00007300ff2c77ac */ /* 0x000ea60008000a00 */
[----:B-1----:R-:W-:Y:S02]  /*8fea0*/  ISETP.LT.AND P1, PT, R2, UR42, !P0 ;  /* 0x0000002a02007c0c */ /* 0x002fe4000c721270 */
[----:B------:R-:W-:Y:S01]  /*8feb0*/  LOP3.LUT R42, R42, 0xffff7fff, RZ, 0xc0, !PT ;  /* 0xffff7fff2a2a7812 */ /* 0x000fe200078ec0ff */
[----:B------:R-:W-:Y:S01]  /*8fec0*/  VIADD R24, R3, 0x32 ;  /* 0x0000003203187836 */ /* 0x000fe20000000000 */
[----:B------:R-:W-:Y:S01]  /*8fed0*/  ISETP.LT.AND P3, PT, R5, UR64, !P0 ;  /* 0x0000004005007c0c */ /* 0x000fe2000c761270 */
[----:B------:R-:W1:Y:S01]  /*8fee0*/  LDCU UR42, c[0x0][0x398] ;  /* 0x00007300ff2a77ac */ /* 0x000e620008000800 */
[----:B0-----:R-:W-:Y:S01]  /*8fef0*/  ISETP.LT.AND P2, PT, R20, UR63, !P0 ;  /* 0x0000003f14007c0c */ /* 0x001fe2000c741270 */
        /* <DEDUP_REMOVED lines=29> */
[----:B--2---:R-:W-:Y:S02]  /*900d0*/  ISETP.LT.AND P1, PT, R2, UR44, !P0 ;  /* 0x0000002c02007c0c */ /* 0x004fe4000c721270 */
[----:B------:R-:W-:Y:S01]  /*900e0*/  LOP3.LUT R42, R42, 0xffffff7f, RZ, 0xc0, !PT ;  /* 0xffffff7f2a2a7812 */ /* 0x000fe200078ec0ff */
[----:B------:R-:W-:Y:S01]  /*900f0*/  VIADD R24, R3, 0x31 ;  /* 0x0000003103187836 */ /* 0x000fe20000000000 */
[----:B------:R-:W-:Y:S01]  /*90100*/  ISETP.LT.AND P3, PT, R5, UR68, !P0 ;  /* 0x0000004405007c0c */ /* 0x000fe2000c761270 */
[----:B------:R-:W2:Y:S01]  /*90110*/  LDCU UR44, c[0x0][0x398] ;  /* 0x00007300ff2c77ac */ /* 0x000ea20008000800 */
        /* <DEDUP_REMOVED lines=28> */
[----:B------:R-:W1:Y:S03]  /*902e0*/  LDCU UR43, c[0x0][0x398] ;  /* 0x00007300ff2b77ac */ /* 0x000e660008000800 */
[----:B------:R-:W-:Y:S02]  /*902f0*/  ISETP.LT.AND P3, PT, R5, UR74, !P0 ;  /* 0x0000004a05007c0c */ /* 0x000fe4000c761270 */
[----:B------:R-:W-:Y:S01]  /*90300*/  LOP3.LUT R42, R42, 0xfffffffb, RZ, 0xc0, !PT ;  /* 0xfffffffb2a2a7812 */ /* 0x000fe200078ec0ff */
[----:B------:R-:W-:Y:S01]  /*90310*/  VIADD R24, R3, 0x30 ;  /* 0x0000003003187836 */ /* 0x000fe20000000000 */
[----:B0-----:R-:W-:Y:S01]  /*90320*/  ISETP.LT.AND P1, PT, R2, UR46, !P0 ;  /* 0x0000002e02007c0c */ /* 0x001fe2000c721270 */
[----:B------:R-:W0:Y:S01]  /*90330*/  LDCU UR46, c[0x0][0x398] ;  /* 0x00007300ff2e77ac */ /* 0x000e220008000800 */
[----:B------:R-:W-:-:S02]  /*90340*/  ISETP.LT.AND P2, PT, R20, UR67, !P0 ;  /* 0x0000004314007c0c */ /* 0x000fc4000c741270 */
[----:B------:R-:W-:Y:S01]  /*90350*/  LOP3.LUT R45, R45, 0xbfffffff, RZ, 0xc0, !PT ;  /* 0xbfffffff2d2d7812 */ /* 0x000fe200078ec0ff */
[----:B------:R-:W0:Y:S04]  /*90360*/  LDCU UR67, c[0x0][0x398] ;  /* 0x00007300ff4377ac */ /* 0x000e280008000800 */
[----:B------:R-:W-:Y:S01]  /*90370*/  @P3 LOP3.LUT R42, R42, 0x4, RZ, 0xfc, !PT ;  /* 0x000000042a2a3812 */ /* 0x000fe200078efcff */
[----:B------:R-:W0:Y:S01]  /*90380*/  LDCU UR74, c[0x0][0x398] ;  /* 0x00007300ff4a77ac */ /* 0x000e220008000800 */
[----:B------:R-:W-:Y:S02]  /*90390*/  ISETP.LT.AND P3, PT, R57, UR17, !P0 ;  /* 0x0000001139007c0c */ /* 0x000fe4000c761270 */
[----:B------:R-:W-:Y:S01]  /*903a0*/  @P1 LOP3.LUT R43, R43, 0x80000000, RZ, 0xfc, !PT ;  /* 0x800000002b2b1812 */ /* 0x000fe200078efcff */
[----:B------:R-:W0:Y:S01]  /*903b0*/  LDCU UR17, c[0x0][0x398] ;  /* 0x00007300ff1177ac */ /* 0x000e220008000800 */
[----:B------:R-:W-:-:S02]  /*903c0*/  ISETP.LT.AND P1, PT, R29, UR66, !P0 ;  /* 0x000000421d007c0c */ /* 0x000fc4000c721270 */
[----:B------:R-:W-:Y:S01]  /*903d0*/  LOP3.LUT R42, R42, 0xfffffffd, RZ, 0xc0, !PT ;  /* 0xfffffffd2a2a7812 */ /* 0x000fe200078ec0ff */
[----:B------:R-:W0:Y:S01]  /*903e0*/  LDCU UR66, c[0x0][0x398] ;  /* 0x00007300ff4277ac */ /* 0x000e220008000800 */
[----:B------:R-:W-:Y:S02]  /*903f0*/  LOP3.LUT R43, R43, 0xbfffffff, RZ, 0xc0, !PT ;  /* 0xbfffffff2b2b7812 */ /* 0x000fe400078ec0ff */
[----:B------:R-:W-:Y:S02]  /*90400*/  @P2 LOP3.LUT R42, R42, 0x2, RZ, 0xfc, !PT ;  /* 0x000000022a2a2812 */ /* 0x000fe400078efcff */
[----:B------:R-:W-:Y:S01]  /*90410*/  ISETP.LT.AND P2, PT, R0, UR15, !P0 ;  /* 0x0000000f00007c0c */ /* 0x000fe2000c741270 */
[----:B------:R-:W0:Y:S01]  /*90420*/  LDCU UR15, c[0x0][0x398] ;  /* 0x00007300ff0f77ac */ /* 0x000e220008000800 */
[----:B------:R-:W-:Y:S02]  /*90430*/  LOP3.LUT R42, R42, 0xfffffffe, RZ, 0xc0, !PT ;  /* 0xfffffffe2a2a7812 */ /* 0x000fe400078ec0ff */
[----:B------:R-:W-:-:S02]  /*90440*/  @P3 LOP3.LUT R43, R43, 0x40000000, RZ, 0xfc, !PT ;  /* 0x400000002b2b3812 */ /* 0x000fc400078efcff */
        /* <DEDUP_REMOVED lines=12> */
[----:B------:R-:W2:Y:S03]  /*90510*/  LDCU UR45, c[0x0][0x398] ;  /* 0x00007300ff2d77ac */ /* 0x000ea60008000800 */
[----:B0-----:R-:W-:Y:S02]  /*90520*/  ISETP.LT.AND P1, PT, R2, UR8, !P0 ;  /* 0x0000000802007c0c */ /* 0x001fe4000c721270 */
[----:B------:R-:W-:Y:S01]  /*90530*/  LOP3.LUT R43, R43, 0xff7fffff, RZ, 0xc0, !PT ;  /* 0xff7fffff2b2b7812 */ /* 0x000fe200078ec0ff */
[----:B------:R-:W-:Y:S01]  /*90540*/  VIADD R24, R3, 0x2f ;  /* 0x0000002f03187836 */ /* 0x000fe20000000000 */
[----:B-1----:R-:W-:Y:S01]  /*90550*/  ISETP.LT.AND P3, PT, R5, UR43, !P0 ;  /* 0x0000002b05007c0c */ /* 0x002fe2000c761270 */
[----:B------:R-:W0:Y:S01]  /*90560*/  LDCU UR8, c[0x0][0x398] ;  /* 0x00007300ff0877ac */ /* 0x000e220008000800 */
[----:B------:R-:W-:Y:S01]  /*90570*/  ISETP.LT.AND P2, PT, R20, UR10, !P0 ;  /* 0x0000000a14007c0c */ /* 0x000fe2000c741270 */
[----:B------:R-:W1:Y:S06]  /*90580*/  LDCU UR43, c[0x0][0x398] ;  /* 0x00007300ff2b77ac */ /* 0x000e6c0008000800 */
[----:B------:R-:W-:-:S04]  /*90590*/  @P1 LOP3.LUT R43, R43, 0x800000, RZ, 0xfc, !PT ;  /* 0x008000002b2b1812 */ /* 0x000fc800078efcff */
[----:B------:R-:W-:-:S04]  /*905a0*/  LOP3.LUT R43, R43, 0xfbffffff, RZ, 0xc0, !PT ;  /* 0xfbffffff2b2b7812 */ /* 0x000fc800078ec0ff */
[----:B------:R-:W-:Y:S02]  /*905b0*/  @P3 LOP3.LUT R43, R43, 0x4000000, RZ, 0xfc, !PT ;  /* 0x040000002b2b3812 */ /* 0x000fe400078efcff */
[----:B--2---:R-:W-:Y:S01]  /*905c0*/  ISETP.LT.AND P1, PT, R29, UR44, !P0 ;  /* 0x0000002c1d007c0c */ /* 0x004fe2000c721270 */
[----:B------:R-:W2:Y:S01]  /*905d0*/  LDCU UR44, c[0x0][0x398] ;  /* 0x00007300ff2c77ac */ /* 0x000ea20008000800 */
        /* <DEDUP_REMOVED lines=21> */
[----:B------:R-:W1:Y:S03]  /*90730*/  LDCU UR47, c[0x0][0x398] ;  /* 0x00007300ff2f77ac */ /* 0x000e660008000800 */
[----:B0-----:R-:W-:Y:S02]  /*90740*/  ISETP.LT.AND P1, PT, R2, UR10, !P0 ;  /* 0x0000000a02007c0c */ /* 0x001fe4000c721270 */
[----:B------:R-:W-:Y:S02]  /*90750*/  ISETP.LT.AND P3, PT, R5, UR45, !P0 ;  /* 0x0000002d05007c0c */ /* 0x000fe4000c761270 */
[----:B------:R-:W-:Y:S01]  /*90760*/  LOP3.LUT R43, R43, 0xffff7fff, RZ, 0xc0, !PT ;  /* 0xffff7fff2b2b7812 */ /* 0x000fe200078ec0ff */
[----:B------:R-:W-:Y:S01]  /*90770*/  VIADD R24, R3, 0x2e ;  /* 0x0000002e03187836 */ /* 0x000fe20000000000 */
[----:B------:R-:W-:Y:S01]  /*90780*/  ISETP.LT.AND P2, PT, R20, UR6, !P0 ;  /* 0x0000000614007c0c */ /* 0x000fe2000c741270 */
        /* <DEDUP_REMOVED lines=27> */
[----:B0-----:R-:W-:Y:S02]  /*90940*/  ISETP.LT.AND P1, PT, R2, UR6, !P0 ;  /* 0x0000000602007c0c */ /* 0x001fe4000c721270 */
[----:B-1----:R-:W-:Y:S02]  /*90950*/  ISETP.LT.AND P3, PT, R5, UR47, !P0 ;  /* 0x0000002f05007c0c */ /* 0x002fe4000c761270 */
[----:B------:R-:W-:Y:S01]  /*90960*/  LOP3.LUT R43, R43, 0xffffff7f, RZ, 0xc0, !PT ;  /* 0xffffff7f2b2b7812 */ /* 0x000fe200078ec0ff */
[----:B------:R-:W-:Y:S01]  /*90970*/  VIADD R24, R3, 0x2d ;  /* 0x0000002d03187836 */ /* 0x000fe20000000000 */
[----:B------:R-:W-:Y:S01]  /*90980*/  ISETP.LT.AND P2, PT, R20, UR8, !P0 ;  /* 0x0000000814007c0c */ /* 0x000fe2000c741270 */
[----:B------:R-:W0:Y:S01]  /*90990*/  LDCU.64 UR8, c[0x0][0x398] ;  /* 0x00007300ff0877ac */ /* 0x000e220008000a00 */
[----:B------:R-:W1:Y:S05]  /*909a0*/  LDCU UR47, c[0x0][0x398] ;  /* 0x00007300ff2f77ac */ /* 0x000e6a0008000800 */
        /* <DEDUP_REMOVED lines=8> */
[----:B------:R-:W-:Y:S02]  /*90a30*/  LOP3.LUT R46, R46, 0xbfffffff, RZ, 0xc0, !PT ;  /* 0xbfffffff2e2e7812 */ /* 0x000fe400078ec0ff */
[----:B------:R-:W-:Y:S01]  /*90a40*/  F2FP.SATFINITE.E5M2.F32.PACK_AB_MERGE_C R28, R58, R56, RZ ;  /* 0x000000383a1c723e */ /* 0x000fe200048060ff */
[----:B------:R-:W-:Y:S01]  /*90a50*/  IMAD.MOV.U32 R13, RZ, RZ, R59 ;  /* 0x000000ffff0d7224 */ /* 0x000fe200078e003b */
[----:B------:R-:W-:Y:S01]  /*90a60*/  LOP3.LUT R43, R43, 0xfffffeff, RZ, 0xc0, !PT ;  /* 0xfffffeff2b2b7812 */ /* 0x000fe200078ec0ff */
[----:B------:R-:W-:Y:S01]  /*90a70*/  IMAD.MOV.U32 R31, RZ, RZ, R60 ;  /* 0x000000ffff1f7224 */ /* 0x000fe200078e003c */
[----:B------:R-:W-:Y:S01]  /*90a80*/  ISETP.LT.AND P2, PT, R0, UR28, !P0 ;  /* 0x0000001c00007c0c */ /* 0x000fe2000c741270 */
[----:B------:R-:W-:Y:S01]  /*90a90*/  IMAD.MOV.U32 R30, RZ, RZ, R61 ;  /* 0x000000ffff1e7224 */ /* 0x000fe200078e003d */
[----:B------:R-:W-:Y:S01]  /*90aa0*/  @P1 LOP3.LUT R43, R43, 0x100, RZ, 0xfc, !PT ;  /* 0x000001002b2b1812 */ /* 0x000fe200078efcff */
[----:B------:R0:W-:Y:S01]  /*90ab0*/  STL.64 [R1+0x2710], R8 ;  /* 0x0027100801007387 */ /* 0x0001e20000100a00 */
[----:B------:R-:W-:Y:S01]  /*90ac0*/  LOP3.LUT R15, R31, 0xffff, RZ, 0xc0, !PT ;  /* 0x0000ffff1f0f7812 */ /* 0x000fe200078ec0ff */
[----:B------:R-:W1:Y:S01]  /*90ad0*/  LDCU UR28, c[0x0][0x398] ;  /* 0x00007300ff1c77ac */ /* 0x000e620008000800 */
[----:B------:R-:W-:Y:S01]  /*90ae0*/  LOP3.LUT R43, R43, 0xffffffbf, RZ, 0xc0, !PT ;  /* 0xffffffbf2b2b7812 */ /* 0x000fe200078ec0ff */
[----:B------:R-:W2:Y:S01]  /*90af0*/  LDL.LU R14, [R1+0x38] ;  /* 0x00003800010e7983 */ /* 0x000ea20000300800 */
[----:B------:R-:W1:Y:S02]  /*90b00*/  LDCU UR29, c[0x0][0x398] ;  /* 0x00007300ff1d77ac */ /* 0x000e640008000800 */
[----:B------:R-:W-:-:S02]  /*90b10*/  @P3 LOP3.LUT R43, R43, 0x40, RZ, 0xfc, !PT ;  /* 0x000000402b2b3812 */ /* 0x000fc400078efcff */
[----:B------:R-:W-:Y:S02]  /*90b20*/  ISETP.LT.AND P1, PT, R6, UR27, !P0 ;  /* 0x0000001b06007c0c */ /* 0x000fe4000c721270 */
[----:B------:R-:W-:Y:S01]  /*90b30*/  LOP3.LUT R43, R43, 0xffffffdf, RZ, 0xc0, !PT ;  /* 0xffffffdf2b2b7812 */ /* 0x000fe200078ec0ff */
[----:B0-----:R-:W2:Y:S03]  /*90b40*/  LDL.LU R9, [R1+0x3c] ;  /* 0x00003c0001097983 */ /* 0x001ea60000300800 */
[----:B------:R-:W-:Y:S01]  /*90b50*/  @P2 LOP3.LUT R43, R43, 0x20, RZ, 0xfc, !PT ;  /* 0x000000202b2b2812 */ /* 0x000fe200078efcff */
[----:B------:R-:W2:Y:S01]  /*90b60*/  LDL.LU R12, [R1+0x14] ;  /* 0x00001400010c7983 */ /* 0x000ea20000300800 */
[----:B------:R-:W-:Y:S01]  /*90b70*/  ISETP.LT.AND P0, PT, R7, UR13, !P0 ;  /* 0x0000000d07007c0c */ /* 0x000fe2000c701270 */
[----:B------:R-:W0:Y:S01]  /*90b80*/  LDCU UR13, c[0x0][0x398] ;  /* 0x00007300ff0d77ac */ /* 0x000e220008000800 */
[----:B------:R-:W-:Y:S01]  /*90b90*/  LOP3.LUT R43, R43, 0xffffffef, RZ, 0xc0, !PT ;  /* 0xffffffef2b2b7812 */ /* 0x000fe200078ec0ff */
[----:B------:R-:W2:Y:S03]  /*90ba0*/  LDL.LU R10, [R1+0x34] ;  /* 0x00003400010a7983 */ /* 0x000ea60000300800 */
        /* <DEDUP_REMOVED lines=10> */
[----:B------:R-:W-:-:S02]  /*90c50*/  ISETP.LT.AND P2, PT, R20, UR24, !P0 ;  /* 0x0000001814007c0c */ /* 0x000fc4000c741270 */
[----:B------:R-:W-:Y:S01]  /*90c60*/  LOP3.LUT R13, R13, 0xffff, RZ, 0xc0, !PT ;  /* 0x0000ffff0d0d7812 */ /* 0x000fe200078ec0ff */
[----:B------:R-:W0:Y:S04]  /*90c70*/  LDCU UR24, c[0x0][0x398] ;  /* 0x00007300ff1877ac */ /* 0x000e280008000800 */
[----:B------:R-:W-:Y:S01]  /*90c80*/  @P3 LOP3.LUT R43, R43, 0x4, RZ, 0xfc, !PT ;  /* 0x000000042b2b3812 */ /* 0x000fe200078efcff */
[----:B------:R-:W0:Y:S01]  /*90c90*/  LDCU UR30, c[0x0][0x398] ;  /* 0x00007300ff1e77ac */ /* 0x000e220008000800 */
[----:B------:R-:W-:Y:S02]  /*90ca0*/  ISETP.LT.AND P3, PT, R2, UR40, !P0 ;  /* 0x0000002802007c0c */ /* 0x000fe4000c761270 */
[----:B------:R-:W-:Y:S02]  /*90cb0*/  @P1 LOP3.LUT R44, R44, 0x40000000, RZ, 0xfc, !PT ;  /* 0x400000002c2c1812 */ /* 0x000fe400078efcff */
[----:B------:R-:W-:Y:S01]  /*90cc0*/  ISETP.LT.AND P1, PT, R29, UR26, !P0 ;  /* 0x0000001a1d007c0c */ /* 0x000fe2000c721270 */
[----:B------:R-:W0:Y:S01]  /*90cd0*/  LDCU.64 UR26, c[0x0][0x398] ;  /* 0x00007300ff1a77ac */ /* 0x000e220008000a00 */
[----:B------:R-:W-:-:S02]  /*90ce0*/  LOP3.LUT R43, R43, 0xfffffffd, RZ, 0xc0, !PT ;  /* 0xfffffffd2b2b7812 */ /* 0x000fc400078ec0ff */
[----:B------:R-:W-:Y:S02]  /*90cf0*/  LOP3.LUT R44, R44, 0x7fffffff, RZ, 0xc0, !PT ;  /* 0x7fffffff2c2c7812 */ /* 0x000fe400078ec0ff */
[----:B------:R-:W-:Y:S02]  /*90d00*/  @P2 LOP3.LUT R43, R43, 0x2, RZ, 0xfc, !PT ;  /* 0x000000022b2b2812 */ /* 0x000fe400078efcff */
[----:B------:R-:W-:Y:S01]  /*90d10*/  ISETP.LT.AND P2, PT, R0, UR31, !P0 ;  /* 0x0000001f00007c0c */ /* 0x000fe2000c741270 */
[----:B------:R-:W0:Y:S01]  /*90d20*/  LDCU UR31, c[0x0][0x398] ;  /* 0x00007300ff1f77ac */ /* 0x000e220008000800 */
[----:B------:R-:W-:Y:S02]  /*90d30*/  LOP3.LUT R43, R43, 0xfffffffe, RZ, 0xc0, !PT ;  /* 0xfffffffe2b2b7812 */ /* 0x000fe400078ec0ff */
[----:B------:R-:W-:Y:S02]  /*90d40*/  @P3 LOP3.LUT R44, R44, 0x80000000, RZ, 0xfc, !PT ;  /* 0x800000002c2c3812 */ /* 0x000fe400078efcff */
[----:B------:R-:W-:-:S02]  /*90d50*/  @P1 LOP3.LUT R43, R43, 0x1, RZ, 0xfc, !PT ;  /* 0x000000012b2b1812 */ /* 0x000fc400078efcff */
        /* <DEDUP_REMOVED lines=121> */
[----:B------:R-:W0:Y:S01]  /*914f0*/  LDCU UR36, c[0x0][0x398] ;  /* 0x00007300ff2477ac */ /* 0x000e220008000800 */
[----:B--2---:R-:W-:-:S02]  /*91500*/  LOP3.LUT R14, R14, 0xffff, RZ, 0xc0, !PT ;  /* 0x0000ffff0e0e7812 */ /* 0x004fc400078ec0ff */
[----:B------:R-:W-:Y:S01]  /*91510*/  LOP3.LUT R9, R9, 0xffff, RZ, 0xc0, !PT ;  /* 0x0000ffff09097812 */ /* 0x000fe200078ec0ff */
[----:B------:R-:W2:Y:S04]  /*91520*/  LDCU UR76, c[0x0][0x398] ;  /* 0x00007300ff4c77ac */ /* 0x000ea80008000800 */
        /* <DEDUP_REMOVED lines=40> */
[----:B------:R-:W1:Y:S01]  /*917b0*/  LDCU.64 UR46, c[0x0][0x398] ;  /* 0x00007300ff2e77ac */ /* 0x000e620008000a00 */
[----:B------:R-:W-:-:S04]  /*917c0*/  LOP3.LUT R45, R45, 0xfdffffff, RZ, 0xc0, !PT ;  /* 0xfdffffff2d2d7812 */ /* 0x000fc800078ec0ff */
[----:B------:R-:W-:Y:S02]  /*917d0*/  @P2 LOP3.LUT R45, R45, 0x2000000, RZ, 0xfc, !PT ;  /* 0x020000002d2d2812 */ /* 0x000fe400078efcff */
[----:B------:R-:W-:Y:S01]  /*917e0*/  ISETP.LT.AND P3, PT, R2, UR71, !P0 ;  /* 0x0000004702007c0c */ /* 0x000fe2000c761270 */
[----:B0-----:R-:W-:Y:S01]  /*917f0*/  VIADD R33, R37, UR55 ;  /* 0x0000003725217c36 */ /* 0x001fe20008000000 */
[----:B------:R-:W-:Y:S01]  /*91800*/  LOP3.LUT R45, R45, 0xfeffffff, RZ, 0xc0, !PT ;  /* 0xfeffffff2d2d7812 */ /* 0x000fe200078ec0ff */
[----:B------:R-:W0:Y:S03]  /*91810*/  LDCU UR55, c[0x0][0x3b8] ;  /* 0x00007700ff3777ac */ /* 0x000e260008000800 */
[----:B------:R-:W-:Y:S01]  /*91820*/  @P1 LOP3.LUT R45, R45, 0x1000000, RZ, 0xfc, !PT ;  /* 0x010000002d2d1812 */ /* 0x000fe200078efcff */
[----:B------:R-:W0:Y:S01]  /*91830*/  LDCU UR71, c[0x0][0x398] ;  /* 0x00007300ff4777ac */ /* 0x000e220008000800 */
[----:B------:R-:W-:-:S02]  /*91840*/  ISETP.LT.AND P2, PT, R0, UR70, !P0 ;  /* 0x0000004600007c0c */ /* 0x000fc4000c741270 */
[----:B------:R-:W-:Y:S01]  /*91850*/  LOP3.LUT R45, R45, 0xff7fffff, RZ, 0xc0, !PT ;  /* 0xff7fffff2d2d7812 */ /* 0x000fe200078ec0ff */
[----:B------:R-:W-:Y:S01]  /*91860*/  VIADD R32, R33, UR54 ;  /* 0x0000003621207c36 */ /* 0x000fe20008000000 */
[----:B------:R-:W-:Y:S01]  /*91870*/  ISETP.LT.AND P1, PT, R6, UR69, !P0 ;  /* 0x0000004506007c0c */ /* 0x000fe2000c721270 */
[----:B------:R-:W0:Y:S01]  /*91880*/  LDCU UR54, c[0x0][0x3b8] ;  /* 0x00007700ff3677ac */ /* 0x000e220008000800 */
[----:B------:R-:W-:Y:S01]  /*91890*/  @P3 LOP3.LUT R45, R45, 0x800000, RZ, 0xfc, !PT ;  /* 0x008000002d2d3812 */ /* 0x000fe200078efcff */
[----:B------:R-:W-:Y:S01]  /*918a0*/  VIADD R27, R32, UR40 ;  /* 0x00000028201b7c36 */ /* 0x000fe20008000000 */
[----:B------:R-:W-:Y:S01]  /*918b0*/  ISETP.LT.AND P0, PT, R7, UR68, !P0 ;  /* 0x0000004407007c0c */ /* 0x000fe2000c701270 */
[----:B------:R-:W0:Y:S01]  /*918c0*/  LDCU UR68, c[0x0][0x3b8] ;  /* 0x00007700ff4477ac */ /* 0x000e220008000800 */
[----:B------:R-:W-:Y:S01]  /*918d0*/  LOP3.LUT R45, R45, 0xffdfffff, RZ, 0xc0, !PT ;  /* 0xffdfffff2d2d7812 */ /* 0x000fe200078ec0ff */
[----:B------:R-:W0:Y:S03]  /*918e0*/  LDCU UR40, c[0x0][0x3b8] ;  /* 0x00007700ff2877ac */ /* 0x000e260008000800 */
[----:B------:R-:W-:Y:S01]  /*918f0*/  @P2 LOP3.LUT R45, R45, 0x200000, RZ, 0xfc, !PT ;  /* 0x002000002d2d2812 */ /* 0x000fe200078efcff */
[----:B------:R-:W0:Y:S03]  /*91900*/  LDCU UR70, c[0x0][0x3b8] ;  /* 0x00007700ff4677ac */ /* 0x000e260008000800 */
[----:B------:R-:W-:Y:S01]  /*91910*/  LOP3.LUT R45, R45, 0xffefffff, RZ, 0xc0, !PT ;  /* 0xffefffff2d2d7812 */ /* 0x000fe200078ec0ff */
[----:B------:R-:W0:Y:S03]  /*91920*/  LDCU UR69, c[0x0][0x398] ;  /* 0x00007300ff4577ac */ /* 0x000e260008000800 */
[----:B------:R-:W-:-:S04]  /*91930*/  @P1 LOP3.LUT R45, R45, 0x100000, RZ, 0xfc, !PT ;  /* 0x001000002d2d1812 */ /* 0x000fc800078efcff */
[----:B------:R-:W-:-:S04]  /*91940*/  LOP3.LUT R45, R45, 0xfff7ffff, RZ, 0xc0, !PT ;  /* 0xfff7ffff2d2d7812 */ /* 0x000fc800078ec0ff */
[----:B------:R-:W-:Y:S02]  /*91950*/  @P0 LOP3.LUT R45, R45, 0x80000, RZ, 0xfc, !PT ;  /* 0x000800002d2d0812 */ /* 0x000fe400078efcff */
[----:B------:R-:W-:-:S04]  /*91960*/  ISETP.GE.AND P0, PT, R24, UR37, PT ;  /* 0x0000002518007c0c */ /* 0x000fc8000bf06270 */
[----:B-1----:R-:W-:Y:S02]  /*91970*/  ISETP.LT.AND P1, PT, R57, UR46, !P0 ;  /* 0x0000002e39007c0c */ /* 0x002fe4000c721270 */
[----:B------:R-:W-:Y:S01]  /*91980*/  LOP3.LUT R45, R45, 0xffffbfff, RZ, 0xc0, !PT ;  /* 0xffffbfff2d2d7812 */ /* 0x000fe200078ec0ff */
[----:B------:R-:W-:Y:S01]  /*91990*/  VIADD R24, R3, 0x26 ;  /* 0x0000002603187836 */ /* 0x000fe20000000000 */
[----:B------:R-:W-:Y:S01]  /*919a0*/  ISETP.LT.AND P3, PT, R5, UR36, !P0 ;  /* 0x0000002405007c0c */ /* 0x000fe2000c761270 */
[----:B------:R-:W1:Y:S01]  /*919b0*/  LDCU.64 UR36, c[0x0][0x398] ;  /* 0x00007300ff2477ac */ /* 0x000e620008000a00 */
[----:B------:R-:W-:Y:S01]  /*919c0*/  ISETP.LT.AND P2, PT, R20, UR57, !P0 ;  /* 0x0000003914007c0c */ /* 0x000fe2000c741270 */
[----:B------:R-:W0:Y:S06]  /*919d0*/  LDCU UR46, c[0x0][0x3b8] ;  /* 0x00007700ff2e77ac */ /* 0x000e2c0008000800 */
[----:B------:R-:W-:Y:S01]  /*919e0*/  @P1 LOP3.LUT R45, R45, 0x4000, RZ, 0xfc, !PT ;  /* 0x000040002d2d1812 */ /* 0x000fe200078efcff */
[----:B------:R-:W0:Y:S03]  /*919f0*/  LDCU UR57, c[0x0][0x3b8] ;  /* 0x00007700ff3977ac */ /* 0x000e260008000800 */
[----:B------:R-:W-:-:S04]  /*91a00*/  LOP3.LUT R45, R45, 0xfffbffff, RZ, 0xc0, !PT ;  /* 0xfffbffff2d2d7812 */ /* 0x000fc800078ec0ff */
[----:B------:R-:W-:Y:S02]  /*91a10*/  @P3 LOP3.LUT R45, R45, 0x40000, RZ, 0xfc, !PT ;  /* 0x000400002d2d3812 */ /* 0x000fe400078efcff */
[----:B------:R-:W-:Y:S01]  /*91a20*/  ISETP.LT.AND P1, PT, R29, UR56, !P0 ;  /* 0x000000381d007c0c */ /* 0x000fe2000c721270 */
[----:B------:R-:W-:Y:S01]  /*91a30*/  VIADD R26, R27, UR64 ;  /* 0x000000401b1a7c36 */ /* 0x000fe20008000000 */
[----:B------:R-:W-:Y:S01]  /*91a40*/  LOP3.LUT R45, R45, 0xfffdffff, RZ, 0xc0, !PT ;  /* 0xfffdffff2d2d7812 */ /* 0x000fe200078ec0ff */
[----:B------:R-:W0:Y:S03]  /*91a50*/  LDCU UR56, c[0x0][0x3b8] ;  /* 0x00007700ff3877ac */ /* 0x000e260008000800 */
[----:B------:R-:W-:Y:S01]  /*91a60*/  @P2 LOP3.LUT R45, R45, 0x20000, RZ, 0xfc, !PT ;  /* 0x000200002d2d2812 */ /* 0x000fe200078efcff */
[----:B------:R-:W0:Y:S01]  /*91a70*/  LDCU UR64, c[0x0][0x3b8] ;  /* 0x00007700ff4077ac */ /* 0x000e220008000800 */
[----:B------:R-:W-:-:S02]  /*91a80*/  ISETP.LT.AND P3, PT, R2, UR67, !P0 ;  /* 0x0000004302007c0c */ /* 0x000fc4000c761270 */
[----:B------:R-:W-:Y:S01]  /*91a90*/  LOP3.LUT R45, R45, 0xfffeffff, RZ, 0xc0, !PT ;  /* 0xfffeffff2d2d7812 */ /* 0x000fe200078ec0ff */
[----:B------:R-:W0:Y:S03]  /*91aa0*/  LDCU UR67, c[0x0][0x3b8] ;  /* 0x00007700ff4377ac */ /* 0x000e260008000800 */
        /* <DEDUP_REMOVED lines=17> */
[----:B0-----:R-:W-:Y:S01]  /*91bc0*/  VIADD R25, R26, UR5 ;  /* 0x000000051a197c36 */ /* 0x001fe20008000000 */
[----:B-1----:R-:W-:Y:S01]  /*91bd0*/  ISETP.LT.AND P1, PT, R57, UR36, !P0 ;  /* 0x0000002439007c0c */ /* 0x002fe2000c721270 */
[----:B------:R-:W-:Y:S01]  /*91be0*/  VIADD R24, R3, 0x25 ;  /* 0x0000002503187836 */ /* 0x000fe20000000000 */
[----:B------:R-:W-:Y:S01]  /*91bf0*/  ISETP.LT.AND P3, PT, R5, UR74, !P0 ;  /* 0x0000004a05007c0c */ /* 0x000fe2000c761270 */
[----:B------:R-:W0:Y:S01]  /*91c00*/  LDCU UR41, c[0x0][0x3b8] ;  /* 0x00007700ff2977ac */ /* 0x000e220008000800 */
[----:B------:R-:W-:Y:S01]  /*91c10*/  ISETP.LT.AND P2, PT, R20, UR73, !P0 ;  /* 0x0000004914007c0c */ /* 0x000fe2000c741270 */
[----:B------:R-:W-:Y:S01]  /*91c20*/  VIADD R34, R25, UR46 ;  /* 0x0000002e19227c36 */ /* 0x000fe20008000000 */
[----:B------:R-:W1:Y:S01]  /*91c30*/  LDCU UR36, c[0x0][0x3b8] ;  /* 0x00007700ff2477ac */ /* 0x000e620008000800 */
[----:B------:R-:W0:Y:S06]  /*91c40*/  LDCU UR5, c[0x0][0x3b8] ;  /* 0x00007700ff0577ac */ /* 0x000e2c0008000800 */
[----:B------:R-:W-:Y:S01]  /*91c50*/  @P1 LOP3.LUT R45, R45, 0x40, RZ, 0xfc, !PT ;  /* 0x000000402d2d1812 */ /* 0x000fe200078efcff */
[----:B------:R-:W0:Y:S03]  /*91c60*/  LDCU UR46, c[0x0][0x3b8] ;  /* 0x00007700ff2e77ac */ /* 0x000e260008000800 */
[----:B------:R-:W-:Y:S01]  /*91c70*/  LOP3.LUT R45, R45, 0xfffffbff, RZ, 0xc0, !PT ;  /* 0xfffffbff2d2d7812 */ /* 0x000fe200078ec0ff */
[----:B------:R-:W0:Y:S03]  /*91c80*/  LDCU UR74, c[0x0][0x398] ;  /* 0x00007300ff4a77ac */ /* 0x000e260008000800 */
[----:B------:R-:W-:-:S02]  /*91c90*/  @P3 LOP3.LUT R45, R45, 0x400, RZ, 0xfc, !PT ;  /* 0x000004002d2d3812 */ /* 0x000fc400078efcff */
[----:B------:R-:W-:Y:S01]  /*91ca0*/  ISETP.LT.AND P1, PT, R29, UR72, !P0 ;  /* 0x000000481d007c0c */ /* 0x000fe2000c721270 */
[----:B------:R-:W-:Y:S01]  /*91cb0*/  VIADD R35, R34, UR65 ;  /* 0x0000004122237c36 */ /* 0x000fe20008000000 */
[----:B------:R-:W-:Y:S01]  /*91cc0*/  LOP3.LUT R45, R45, 0xfffffdff, RZ, 0xc0, !PT ;  /* 0xfffffdff2d2d7812 */ /* 0x000fe200078ec0ff */
[----:B------:R-:W0:Y:S03]  /*91cd0*/  LDCU UR65, c[0x0][0x3b8] ;  /* 0x00007700ff4177ac */ /* 0x000e260008000800 */
[----:B------:R-:W-:Y:S01]  /*91ce0*/  @P2 LOP3.LUT R45, R45, 0x200, RZ, 0xfc, !PT ;  /* 0x000002002d2d2812 */ /* 0x000fe200078efcff */
[----:B------:R-:W0:Y:S01]  /*91cf0*/  LDCU UR73, c[0x0][0x398] ;  /* 0x00007300ff4977ac */ /* 0x000e220008000800 */
[----:B------:R-:W-:Y:S02]  /*91d00*/  ISETP.LT.AND P3, PT, R2, UR44, !P0 ;  /* 0x0000002c02007c0c */ /* 0x000fe4000c761270 */
[----:B------:R-:W-:Y:S01]  /*91d10*/  LOP3.LUT R45, R45, 0xfffffeff, RZ, 0xc0, !PT ;  /* 0xfffffeff2d2d7812 */ /* 0x000fe200078ec0ff */
[----:B------:R-:W-:Y:S01]  /*91d20*/  VIADD R36, R35, UR57 ;  /* 0x0000003923247c36 */ /* 0x000fe20008000000 */
[----:B------:R-:W-:Y:S01]  /*91d30*/  ISETP.LT.AND P2, PT, R0, UR21, !P0 ;  /* 0x0000001500007c0c */ /* 0x000fe2000c741270 */
[----:B------:R-:W0:Y:S01]  /*91d40*/  LDCU UR44, c[0x0][0x3b8] ;  /* 0x00007700ff2c77ac */ /* 0x000e220008000800 */
[----:B------:R-:W-:Y:S01]  /*91d50*/  @P1 LOP3.LUT R45, R45, 0x100, RZ, 0xfc, !PT ;  /* 0x000001002d2d1812 */ /* 0x000fe200078efcff */
[----:B------:R-:W0:Y:S03]  /*91d60*/  LDCU UR57, c[0x0][0x3b8] ;  /* 0x00007700ff3977ac */ /* 0x000e260008000800 */
[----:B------:R-:W-:Y:S01]  /*91d70*/  LOP3.LUT R45, R45, 0xffffff7f, RZ, 0xc0, !PT ;  /* 0xffffff7f2d2d7812 */ /* 0x000fe200078ec0ff */
[----:B------:R-:W0:Y:S03]  /*91d80*/  LDCU UR72, c[0x0][0x398] ;  /* 0x00007300ff4877ac */ /* 0x000e260008000800 */
[----:B------:R-:W-:-:S02]  /*91d90*/  @P3 LOP3.LUT R45, R45, 0x80, RZ, 0xfc, !PT ;  /* 0x000000802d2d3812 */ /* 0x000fc400078efcff */
[----:B------:R-:W-:Y:S01]  /*91da0*/  ISETP.LT.AND P1, PT, R6, UR20, !P0 ;  /* 0x0000001406007c0c */ /* 0x000fe2000c721270 */
[----:B------:R-:W0:Y:S01]  /*91db0*/  LDCU.64 UR20, c[0x0][0x398] ;  /* 0x00007300ff1477ac */ /* 0x000e220008000a00 */
[----:B------:R-:W-:-:S04]  /*91dc0*/  LOP3.LUT R45, R45, 0xffffffdf, RZ, 0xc0, !PT ;  /* 0xffffffdf2d2d7812 */ /* 0x000fc800078ec0ff */
[----:B------:R-:W-:Y:S02]  /*91dd0*/  @P2 LOP3.LUT R45, R45, 0x20, RZ, 0xfc, !PT ;  /* 0x000000202d2d2812 */ /* 0x000fe400078efcff */
[----:B------:R-:W-:Y:S01]  /*91de0*/  ISETP.LT.AND P0, PT, R7, UR43, !P0 ;  /* 0x0000002b07007c0c */ /* 0x000fe2000c701270 */
[----:B------:R-:W-:Y:S01]  /*91df0*/  VIADD R38, R36, UR56 ;  /* 0x0000003824267c36 */ /* 0x000fe20008000000 */
[----:B------:R-:W-:Y:S01]  /*91e00*/  LOP3.LUT R45, R45, 0xffffffef, RZ, 0xc0, !PT ;  /* 0xffffffef2d2d7812 */ /* 0x000fe200078ec0ff */
[----:B------:R-:W1:Y:S03]  /*91e10*/  LDCU UR43, c[0x0][0x3b8] ;  /* 0x00007700ff2b77ac */ /* 0x000e660008000800 */
[----:B------:R-:W-:Y:S01]  /*91e20*/  @P1 LOP3.LUT R45, R45, 0x10, RZ, 0xfc, !PT ;  /* 0x000000102d2d1812 */ /* 0x000fe200078efcff */
[----:B------:R-:W-:Y:S01]  /*91e30*/  VIADD R39, R38, UR14 ;  /* 0x0000000e26277c36 */ /* 0x000fe20008000000 */
[----:B------:R-:W1:Y:S02]  /*91e40*/  LDCU UR14, c[0x0][0x3b8] ;  /* 0x00007700ff0e77ac */ /* 0x000e640008000800 */
[----:B------:R-:W-:Y:S01]  /*91e50*/  LOP3.LUT R45, R45, 0xfffffff7, RZ, 0xc0, !PT ;  /* 0xfffffff72d2d7812 */ /* 0x000fe200078ec0ff */
[----:B------:R-:W-:Y:S01]  /*91e60*/  VIADD R47, R39, UR68 ;  /* 0x00000044272f7c36 */ /* 0x000fe20008000000 */
[----:B------:R-:W2:Y:S02]  /*91e70*/  LDCU UR56, c[0x0][0x3b8] ;  /* 0x00007700ff3877ac */ /* 0x000ea40008000800 */
[----:B------:R-:W-:-:S02]  /*91e80*/  @P0 LOP3.LUT R45, R45, 0x8, RZ, 0xfc, !PT ;  /* 0x000000082d2d0812 */ /* 0x000fc400078efcff */
[----:B------:R-:W-:Y:S01]  /*91e90*/  ISETP.GE.AND P0, PT, R24, UR47, PT ;  /* 0x0000002f18007c0c */ /* 0x000fe2000bf06270 */
[----:B------:R-:W-:Y:S01]  /*91ea0*/  VIADD R48, R47, UR67 ;  /* 0x000000432f307c36 */ /* 0x000fe20008000000 */
[----:B------:R-:W-:Y:S01]  /*91eb0*/  LOP3.LUT R45, R45, 0xfffffffb, RZ, 0xc0, !PT ;  /* 0xfffffffb2d2d7812 */ /* 0x000fe200078ec0ff */
[----:B------:R-:W2:Y:S01]  /*91ec0*/  LDCU UR67, c[0x0][0x3b8] ;  /* 0x00007700ff4377ac */ /* 0x000ea20008000800 */
[----:B0-----:R-:W-:Y:S01]  /*91ed0*/  ISETP.LT.AND P1, PT, R57, UR20, !P0 ;  /* 0x0000001439007c0c */ /* 0x001fe2000c721270 */
[----:B------:R-:W-:Y:S01]  /*91ee0*/  VIADD R49, R48, UR66 ;  /* 0x0000004230317c36 */ /* 0x000fe20008000000 */
[----:B------:R-:W-:Y:S01]  /*91ef0*/  ISETP.LT.AND P3, PT, R5, UR12, !P0 ;  /* 0x0000000c05007c0c */ /* 0x000fe2000c761270 */
[----:B------:R-:W0:Y:S01]  /*91f00*/  LDCU UR12, c[0x0][0x3b8] ;  /* 0x00007700ff0c77ac */ /* 0x000e220008000800 */
[----:B------:R-:W-:Y:S01]  /*91f10*/  ISETP.LT.AND P2, PT, R20, UR15, !P0 ;  /* 0x0000000f14007c0c */ /* 0x000fe2000c741270 */
[----:B------:R-:W-:Y:S01]  /*91f20*/  VIADD R50, R49, UR44 ;  /* 0x0000002c31327c36 */ /* 0x000fe20008000000 */
[----:B------:R-:W0:Y:S03]  /*91f30*/  LDCU UR15, c[0x0][0x3b8] ;  /* 0x00007700ff0f77ac */ /* 0x000e260008000800 */
[----:B-1----:R-:W-:Y:S01]  /*91f40*/  VIADD R51, R50, UR43 ;  /* 0x0000002b32337c36 */ /* 0x002fe20008000000 */
[----:B------:R-:W1:Y:S03]  /*91f50*/  LDCU UR20, c[0x0][0x3b8] ;  /* 0x00007700ff1477ac */ /* 0x000e660008000800 */
[----:B------:R-:W-:-:S02]  /*91f60*/  @P1 LOP3.LUT R46, R46, 0x40000000, RZ, 0xfc, !PT ;  /* 0x400000002e2e1812 */ /* 0x000fc400078efcff */
[----:B------:R-:W-:Y:S01]  /*91f70*/  ISETP.LT.AND P1, PT, R29, UR17, !P0 ;  /* 0x000000111d007c0c */ /* 0x000fe2000c721270 */
[----:B------:R-:W1:Y:S01]  /*91f80*/  LDCU UR17, c[0x0][0x3b8] ;  /* 0x00007700ff1177ac */ /* 0x000e620008000800 */
[----:B------:R-:W-:Y:S01]  /*91f90*/  @P3 LOP3.LUT R45, R45, 0x4, RZ, 0xfc, !PT ;  /* 0x000000042d2d3812 */ /* 0x000fe200078efcff */
[----:B------:R-:W-:Y:S01]  /*91fa0*/  VIADD R52, R51, UR41 ;  /* 0x0000002933347c36 */ /* 0x000fe20008000000 */
[----:B------:R-:W-:Y:S01]  /*91fb0*/  ISETP.LT.AND P3, PT, R2, UR18, !P0 ;  /* 0x0000001202007c0c */ /* 0x000fe2000c761270 */
[----:B------:R-:W2:Y:S01]  /*91fc0*/  LDCU UR18, c[0x0][0x3b8] ;  /* 0x00007700ff1277ac */ /* 0x000ea20008000800 */
[----:B------:R-:W-:Y:S01]  /*91fd0*/  LOP3.LUT R45, R45, 0xfffffffd, RZ, 0xc0, !PT ;  /* 0xfffffffd2d2d7812 */ /* 0x000fe200078ec0ff */
[----:B------:R-:W-:Y:S02]  /*91fe0*/  VIADD R53, R52, UR36 ;  /* 0x0000002434357c36 */ /* 0x000fe40008000000 */
[----:B------:R-:W-:Y:S01]  /*91ff0*/  IMAD.MOV.U32 R29, RZ, RZ, R55 ;  /* 0x000000ffff1d7224 */ /* 0x000fe200078e0037 */
[----:B------:R-:W-:Y:S01]  /*92000*/  @P2 LOP3.LUT R45, R45, 0x2, RZ, 0xfc, !PT ;  /* 0x000000022d2d2812 */ /* 0x000fe200078efcff */
[----:B0-----:R-:W-:Y:S01]  /*92010*/  VIADD R54, R53, UR12 ;  /* 0x0000000c35367c36 */ /* 0x001fe20008000000 */
[----:B------:R-:W-:Y:S01]  /*92020*/  ISETP.LT.AND P2, PT, R0, UR22, !P0 ;  /* 0x0000001600007c0c */ /* 0x000fe2000c741270 */
[----:B------:R-:W0:Y:S01]  /*92030*/  LDCU UR22, c[0x0][0x3b8] ;  /* 0x00007700ff1677ac */ /* 0x000e220008000800 */
[----:B------:R-:W-:Y:S01]  /*92040*/  LOP3.LUT R45, R45, 0xfffffffe, RZ, 0xc0, !PT ;  /* 0xfffffffe2d2d7812 */ /* 0x000fe200078ec0ff */
[----:B------:R-:W-:Y:S01]  /*92050*/  VIADD R55, R54, UR15 ;  /* 0x0000000f36377c36 */ /* 0x000fe20008000000 */
[----:B------:R-:W-:Y:S01]  /*92060*/  LOP3.LUT R11, R29, 0xffff, RZ, 0xc0, !PT ;  /* 0x0000ffff1d0b7812 */ /* 0x000fe200078ec0ff */
[----:B------:R-:W0:Y:S01]  /*92070*/  LDCU UR41, c[0x0][0x3b8] ;  /* 0x00007700ff2977ac */ /* 0x000e220008000800 */
[----:B------:R-:W-:Y:S01]  /*92080*/  @P1 LOP3.LUT R45, R45, 0x1, RZ, 0xfc, !PT ;  /* 0x000000012d2d1812 */ /* 0x000fe200078efcff */
[----:B-1----:R-:W-:Y:S01]  /*92090*/  VIADD R56, R55, UR17 ;  /* 0x0000001137387c36 */ /* 0x002fe20008000000 */
[----:B------:R-:W-:Y:S01]  /*920a0*/  ISETP.LT.AND P1, PT, R6, UR23, !P0 ;  /* 0x0000001706007c0c */ /* 0x000fe2000c721270 */
[----:B------:R-:W1:Y:S02]  /*920b0*/  LDCU UR23, c[0x0][0x3b8] ;  /* 0x00007700ff1777ac */ /* 0x000e640008000800 */
[----:B--2---:R-:W-:Y:S01]  /*920c0*/  VIADD R58, R56, UR18 ;  /* 0x00000012383a7c36 */ /* 0x004fe20008000000 */
[----:B------:R-:W-:Y:S01]  /*920d0*/  ISETP.LT.AND P0, PT, R7, UR45, !P0 ;  /* 0x0000002d07007c0c */ /* 0x000fe2000c701270 */
[----:B------:R-:W2:Y:S02]  /*920e0*/  LDCU UR45, c[0x0][0x3b8] ;  /* 0x00007700ff2d77ac */ /* 0x000ea40008000800 */
[----:B------:R-:W-:Y:S01]  /*920f0*/  VIADD R59, R58, UR20 ;  /* 0x000000143a3b7c36 */ /* 0x000fe20008000000 */
[----:B------:R-:W-:Y:S01]  /*92100*/  LOP3.LUT R24, R30, 0xffff, RZ, 0xc0, !PT ;  /* 0x0000ffff1e187812 */ /* 0x000fe200078ec0ff */
[----:B------:R-:W2:Y:S02]  /*92110*/  LDCU UR36, c[0x0][0x3b8] ;  /* 0x00007700ff2477ac */ /* 0x000ea40008000800 */
[----:B------:R-:W-:Y:S01]  /*92120*/  VIADD R60, R59, UR5 ;  /* 0x000000053b3c7c36 */ /* 0x000fe20008000000 */
[----:B------:R-:W-:Y:S01]  /*92130*/  PRMT R29, R11, 0x3340, R15 ;  /* 0x000033400b1d7816 */ /* 0x000fe2000000000f */
[----:B------:R-:W2:Y:S02]  /*92140*/  LDCU UR15, c[0x0][0x3b8] ;  /* 0x00007700ff0f77ac */ /* 0x000ea40008000800 */
[----:B0-----:R-:W-:Y:S01]  /*92150*/  VIADD R61, R60, UR22 ;  /* 0x000000163c3d7c36 */ /* 0x001fe20008000000 */
[----:B------:R-:W-:Y:S01]  /*92160*/  LOP3.LUT R46, R46, 0x7fffffff, RZ, 0xc0, !PT ;  /* 0x7fffffff2e2e7812 */ /* 0x000fe200078ec0ff */
[----:B------:R-:W0:Y:S02]  /*92170*/  LDCU UR44, c[0x0][0x3b8] ;  /* 0x00007700ff2c77ac */ /* 0x000e240008000800 */
[----:B-1----:R-:W-:Y:S01]  /*92180*/  VIADD R8, R61, UR23 ;  /* 0x000000173d087c36 */ /* 0x002fe20008000000 */
[----:B------:R-:W-:Y:S01]  /*92190*/  @P3 LOP3.LUT R46, R46, 0x80000000, RZ, 0xfc, !PT ;  /* 0x800000002e2e3812 */ /* 0x000fe200078efcff */
[----:B------:R-:W1:Y:S03]  /*921a0*/  LDCU UR47, c[0x0][0x3b8] ;  /* 0x00007700ff2f77ac */ /* 0x000e660008000800 */
[----:B------:R2:W-:Y:S01]  /*921b0*/  STL [R1], R8 ;  /* 0x0000000801007387 */ /* 0x0005e20000100800 */
[----:B------:R-:W0:Y:S03]  /*921c0*/  LDCU UR5, c[0x0][0x3b8] ;  /* 0x00007700ff0577ac */ /* 0x000e260008000800 */
[----:B------:R-:W-:Y:S01]  /*921d0*/  STL [R1+0x4e8], R11 ;  /* 0x0004e80b01007387 */ /* 0x000fe20000100800 */
[----:B------:R-:W0:Y:S01]  /*921e0*/  LDCU UR12, c[0x0][0x3b8] ;  /* 0x00007700ff0c77ac */ /* 0x000e220008000800 */
[----:B------:R-:W0:Y:S01]  /*921f0*/  LDCU UR17, c[0x0][0x3b8] ;  /* 0x00007700ff1177ac */ /* 0x000e220008000800 */
[----:B--2---:R-:W-:Y:S01]  /*92200*/  VIADD R8, R8, UR40 ;  /* 0x0000002808087c36 */ /* 0x004fe20008000000 */
[----:B------:R2:W-:Y:S01]  /*92210*/  STL [R1+0x5ac], R24 ;  /* 0x0005ac1801007387 */ /* 0x0005e20000100800 */
[----:B------:R-:W0:Y:S03]  /*92220*/  LDCU UR18, c[0x0][0x3b8] ;  /* 0x00007700ff1277ac */ /* 0x000e260008000800 */
[----:B------:R-:W-:Y:S01]  /*92230*/  STL [R1+0x4e4], R15 ;  /* 0x0004e40f01007387 */ /* 0x000fe20000100800 */
[----:B------:R-:W0:Y:S03]  /*92240*/  LDCU UR20, c[0x0][0x3b8] ;  /* 0x00007700ff1477ac */ /* 0x000e260008000800 */
[----:B------:R1:W-:Y:S01]  /*92250*/  STL [R1+0x4], R8 ;  /* 0x0000040801007387 */ /* 0x0003e20000100800 */
[----:B--2---:R-:W-:Y:S01]  /*92260*/  PRMT R24, R24, 0x3340, R1 ;  /* 0x0000334018187816 */ /* 0x004fe20000000001 */
[----:B------:R-:W2:Y:S02]  /*92270*/  LDCU UR43, c[0x0][0x3b8] ;  /* 0x00007700ff2b77ac */ /* 0x000ea40008000800 */
[----:B------:R-:W2:Y:S01]  /*92280*/  LDL.LU R11, [R1+0x5c] ;  /* 0x00005c00010b7983 */ /* 0x000ea20000300800 */
[----:B------:R-:W0:Y:S03]  /*92290*/  LDCU.64 UR22, c[0x0][0x398] ;  /* 0x00007300ff1677ac */ /* 0x000e260008000a00 */
[----:B------:R-:W2:Y:S01]  /*922a0*/  LDL.LU R30, [R1+0x1c] ;  /* 0x00001c00011e7983 */ /* 0x000ea20000300800 */
[----:B-1----:R-:W-:Y:S01]  /*922b0*/  VIADD R8, R8, UR45 ;  /* 0x0000002d08087c36 */ /* 0x002fe20008000000 */
[----:B------:R-:W-:-:S02]  /*922c0*/  PRMT R15, R29, 0x5410, R24 ;  /* 0x000054101d0f7816 */ /* 0x000fc40000000018 */
[----:B------:R-:W2:Y:S01]  /*922d0*/  LDL.LU R31, [R1+0x58] ;  /* 0x00005800011f7983 */ /* 0x000ea20000300800 */
[----:B------:R-:W1:Y:S03]  /*922e0*/  LDCU UR66, c[0x0][0x3b8] ;  /* 0x00007700ff4277ac */ /* 0x000e660008000800 */
[----:B------:R0:W-:Y:S01]  /*922f0*/  STL [R1+0x8], R8 ;  /* 0x0000080801007387 */ /* 0x0001e20000100800 */
[----:B------:R-:W1:Y:S03]  /*92300*/  LDCU UR68, c[0x0][0x3b8] ;  /* 0x00007700ff4477ac */ /* 0x000e660008000800 */
[----:B------:R-:W2:Y:S01]  /*92310*/  LDL.LU R24, [R1+0x10] ;  /* 0x0000100001187983 */ /* 0x000ea20000300800 */
[----:B0-----:R-:W-:-:S05]  /*92320*/  VIADD R8, R8, UR14 ;  /* 0x0000000e08087c36 */ /* 0x001fca0008000000 */
[----:B------:R0:W-:Y:S04]  /*92330*/  STL [R1+0xc], R8 ;  /* 0x00000c0801007387 */ /* 0x0001e80000100800 */
[----:B------:R-:W-:Y:S01]  /*92340*/  STL [R1+0x77c], R13 ;  /* 0x00077c0d01007387 */ /* 0x000fe20000100800 */
[----:B0-----:R-:W-:Y:S01]  /*92350*/  VIADD R8, R8, UR46 ;  /* 0x0000002e08087c36 */ /* 0x001fe20008000000 */
[----:B------:R-:W-:Y:S02]  /*92360*/  PRMT R29, R13, 0x3340, R14 ;  /* 0x000033400d1d7816 */ /* 0x000fe4000000000e */
[----:B------:R-:W-:-:S04]  /*92370*/  LOP3.LUT R46, R46, 0xdfffffff, RZ, 0xc0, !PT ;  /* 0xdfffffff2e2e7812 */ /* 0x000fc800078ec0ff */
[----:B------:R-:W-:-:S04]  /*92380*/  @P2 LOP3.LUT R46, R46, 0x20000000, RZ, 0xfc, !PT ;  /* 0x200000002e2e2812 */ /* 0x000fc800078efcff */
[----:B------:R-:W-:-:S04]  /*92390*/  LOP3.LUT R46, R46, 0xefffffff, RZ, 0xc0, !PT ;  /* 0xefffffff2e2e7812 */ /* 0x000fc800078ec0ff */
[----:B------:R-:W-:-:S04]  /*923a0*/  @P1 LOP3.LUT R46, R46, 0x10000000, RZ, 0xfc, !PT ;  /* 0x100000002e2e1812 */ /* 0x000fc800078efcff */
[----:B------:R-:W-:-:S04]  /*923b0*/  LOP3.LUT R46, R46, 0xf7ffffff, RZ, 0xc0, !PT ;  /* 0xf7ffffff2e2e7812 */ /* 0x000fc800078ec0ff */
[----:B------:R-:W-:Y:S02]  /*923c0*/  @P0 LOP3.LUT R46, R46, 0x8000000, RZ, 0xfc, !PT ;  /* 0x080000002e2e0812 */ /* 0x000fe400078efcff */
[----:B--2---:R-:W-:-:S05]  /*923d0*/  LOP3.LUT R24, R24, 0xffff, RZ, 0xc0, !PT ;  /* 0x0000ffff18187812 */ /* 0x004fca00078ec0ff */
[----:B------:R-:W-:Y:S04]  /*923e0*/  STL [R1+0x840], R24 ;  /* 0x0008401801007387 */ /* 0x000fe80000100800 */
[----:B------:R-:W-:Y:S04]  /*923f0*/  STL [R1+0x61c], R14 ;  /* 0x00061c0e01007387 */ /* 0x000fe80000100800 */
[----:B------:R0:W-:Y:S02]  /*92400*/  STL [R1+0x10], R8 ;  /* 0x0000100801007387 */ /* 0x0001e40000100800 */
[----:B0-----:R-:W-:-:S05]  /*92410*/  VIADD R8, R8, UR54 ;  /* 0x0000003608087c36 */ /* 0x001fca0008000000 */
[----:B------:R0:W-:Y:S01]  /*92420*/  STL [R1+0x40], R8 ;  /* 0x0000400801007387 */ /* 0x0001e20000100800 */
[----:B------:R-:W-:Y:S01]  /*92430*/  PRMT R24, R24, 0x3340, R1 ;  /* 0x0000334018187816 */ /* 0x000fe20000000001 */
[----:B0-----:R-:W-:-:S03]  /*92440*/  VIADD R8, R8, UR56 ;  /* 0x0000003808087c36 */ /* 0x001fc60008000000 */
[----:B------:R-:W-:Y:S02]  /*92450*/  PRMT R13, R29, 0x5410, R24 ;  /* 0x000054101d0d7816 */ /* 0x000fe40000000018 */
[----:B------:R0:W-:Y:S01]  /*92460*/  STL [R1+0x44], R8 ;  /* 0x0000440801007387 */ /* 0x0001e20000100800 */
[----:B------:R-:W-:-:S03]  /*92470*/  PRMT R29, R9, 0x3340, R10 ;  /* 0x00003340091d7816 */ /* 0x000fc6000000000a */
[----:B------:R2:W-:Y:S01]  /*92480*/  STL [R1+0x848], R9 ;  /* 0x0008480901007387 */ /* 0x0005e20000100800 */
[----:B0-----:R-:W-:-:S03]  /*92490*/  VIADD R8, R8, UR57 ;  /* 0x0000003908087c36 */ /* 0x001fc60008000000 */
[----:B------:R0:W-:Y:S01]  /*924a0*/  STL [R1+0x84c], R12 ;  /* 0x00084c0c01007387 */ /* 0x0001e20000100800 */
[----:B------:R-:W-:Y:S01]  /*924b0*/  PRMT R24, R12, 0x3340, R1 ;  /* 0x000033400c187816 */ /* 0x000fe20000000001 */
[----:B------:R-:W1:Y:S01]  /*924c0*/  LDCU.64 UR56, c[0x0][0x398] ;  /* 0x00007300ff3877ac */ /* 0x000e620008000a00 */
[----:B--2---:R-:W-:Y:S01]  /*924d0*/  VIADD R9, R8, UR67 ;  /* 0x0000004308097c36 */ /* 0x004fe20008000000 */
[----:B------:R2:W-:Y:S01]  /*924e0*/  STL [R1+0x844], R10 ;  /* 0x0008440a01007387 */ /* 0x0005e20000100800 */
[----:B------:R-:W-:Y:S01]  /*924f0*/  LOP3.LUT R46, R46, 0xffbfffff, RZ, 0xc0, !PT ;  /* 0xffbfffff2e2e7812 */ /* 0x000fe200078ec0ff */
[----:B------:R-:W1:Y:S02]  /*92500*/  LDCU UR67, c[0x0][0x3b8] ;  /* 0x00007700ff4377ac */ /* 0x000e640008000800 */
[----:B------:R-:W-:Y:S04]  /*92510*/  STL [R1+0x48], R8 ;  /* 0x0000480801007387 */ /* 0x000fe80000100800 */
[----:B------:R3:W-:Y:S01]  /*92520*/  STL [R1+0x4c], R9 ;  /* 0x00004c0901007387 */ /* 0x0007e20000100800 */
[----:B0-----:R-:W-:-:S02]  /*92530*/  LOP3.LUT R12, R30, 0xffff, RZ, 0xc0, !PT ;  /* 0x0000ffff1e0c7812 */ /* 0x001fc400078ec0ff */
[----:B--2---:R-:W-:Y:S02]  /*92540*/  LOP3.LUT R10, R11, 0xffff, RZ, 0xc0, !PT ;  /* 0x0000ffff0b0a7812 */ /* 0x004fe400078ec0ff */
[----:B------:R-:W-:Y:S01]  /*92550*/  LOP3.LUT R11, R31, 0xffff, RZ, 0xc0, !PT ;  /* 0x0000ffff1f0b7812 */ /* 0x000fe200078ec0ff */
[----:B---3--:R-:W-:Y:S01]  /*92560*/  VIADD R9, R9, UR41 ;  /* 0x0000002909097c36 */ /* 0x008fe20008000000 */
[----:B------:R-:W-:Y:S01]  /*92570*/  PRMT R8, R29, 0x5410, R24 ;  /* 0x000054101d087816 */ /* 0x000fe20000000018 */
[----:B------:R-:W0:Y:S03]  /*92580*/  LDCU.64 UR40, c[0x0][0x398] ;  /* 0x00007300ff2877ac */ /* 0x000e260008000a00 */
[----:B------:R2:W-:Y:S04]  /*92590*/  STL [R1+0x3c], R9 ;  /* 0x00003c0901007387 */ /* 0x0005e80000100800 */
[----:B------:R-:W-:Y:S01]  /*925a0*/  STL [R1+0x5a8], R10 ;  /* 0x0005a80a01007387 */ /* 0x000fe20000100800 */
[----:B--2---:R-:W-:-:S03]  /*925b0*/  VIADD R9, R9, UR36 ;  /* 0x0000002409097c36 */ /* 0x004fc60008000000 */
[----:B------:R-:W-:Y:S01]  /*925c0*/  STL [R1+0x618], R12 ;  /* 0x0006180c01007387 */ /* 0x000fe20000100800 */
[----:B------:R-:W-:-:S03]  /*925d0*/  PRMT R24, R12, 0x3340, R1 ;  /* 0x000033400c187816 */ /* 0x000fc60000000001 */
[----:B------:R-:W-:Y:S01]  /*925e0*/  STL [R1+0x4ec], R11 ;  /* 0x0004ec0b01007387 */ /* 0x000fe20000100800 */
[----:B------:R-:W-:-:S03]  /*925f0*/  PRMT R31, R10, 0x3340, R11 ;  /* 0x000033400a1f7816 */ /* 0x000fc6000000000b */
[----:B------:R2:W-:Y:S01]  /*92600*/  STL [R1+0x38], R9 ;  /* 0x0000380901007387 */ /* 0x0005e20000100800 */
[----:B------:R-:W-:Y:S01]  /*92610*/  PRMT R31, R31, 0x5410, R24 ;  /* 0x000054101f1f7816 */ /* 0x000fe20000000018 */
[----:B------:R-:W-:Y:S02]  /*92620*/  VIADD R24, R3, 0x24 ;  /* 0x0000002403187836 */ /* 0x000fe40000000000 */
[----:B--2---:R-:W-:-:S03]  /*92630*/  VIADD R9, R9, UR70 ;  /* 0x0000004609097c36 */ /* 0x004fc60008000000 */
[----:B------:R-:W-:Y:S01]  /*92640*/  ISETP.GE.AND P0, PT, R24, UR37, PT ;  /* 0x0000002518007c0c */ /* 0x000fe2000bf06270 */
[----:B------:R-:W2:Y:S01]  /*92650*/  LDCU.64 UR36, c[0x0][0x398] ;  /* 0x00007300ff2477ac */ /* 0x000ea20008000a00 */
[----:B------:R3:W-:Y:S01]  /*92660*/  STL [R1+0x34], R9 ;  /* 0x0000340901007387 */ /* 0x0007e20000100800 */
[----:B------:R-:W-:Y:S01]  /*92670*/  LOP3.LUT R10, R16, 0xffff, RZ, 0xc0, !PT ;  /* 0x0000ffff100a7812 */ /* 0x000fe200078ec0ff */
[----:B------:R-:W-:Y:S01]  /*92680*/  VIADD R29, R3, 0x22 ;  /* 0x00000022031d7836 */ /* 0x000fe20000000000 */
[----:B------:R-:W0:Y:S01]  /*92690*/  LDCU UR70, c[0x0][0x398] ;  /* 0x00007300ff4677ac */ /* 0x000e220008000800 */
[----:B------:R-:W2:Y:S04]  /*926a0*/  LDL.LU R11, [R1+0x54] ;  /* 0x00005400010b7983 */ /* 0x000ea80000300800 */
[----:B------:R-:W2:Y:S01]  /*926b0*/  LDL.LU R30, [R1+0x50] ;  /* 0x00005000011e7983 */ /* 0x000ea20000300800 */
[----:B---3--:R-:W-:Y:S01]  /*926c0*/  VIADD R9, R9, UR15 ;  /* 0x0000000f09097c36 */ /* 0x008fe20008000000 */
[----:B------:R-:W3:Y:S04]  /*926d0*/  LDCU.64 UR14, c[0x0][0x398] ;  /* 0x00007300ff0e77ac */ /* 0x000ee80008000a00 */
[----:B------:R0:W-:Y:S04]  /*926e0*/  STL [R1+0x30], R9 ;  /* 0x0000300901007387 */ /* 0x0001e80000100800 */
[----:B------:R-:W2:Y:S01]  /*926f0*/  LDL R24, [R1+0x18a4] ;  /* 0x0018a40001187983 */ /* 0x000ea20000100800 */
[----:B0-----:R-:W-:Y:S01]  /*92700*/  VIADD R9, R9, UR44 ;  /* 0x0000002c09097c36 */ /* 0x001fe20008000000 */
[----:B------:R-:W-:Y:S01]  /*92710*/  ISETP.LT.AND P3, PT, R5, UR75, !P0 ;  /* 0x0000004b05007c0c */ /* 0x000fe2000c761270 */
[----:B------:R-:W0:Y:S03]  /*92720*/  LDCU UR75, c[0x0][0x398] ;  /* 0x00007300ff4b77ac */ /* 0x000e260008000800 */
[----:B------:R1:W-:Y:S01]  /*92730*/  STL [R1+0x2c], R9 ;  /* 0x00002c0901007387 */ /* 0x0003e20000100800 */
[----:B---3--:R-:W-:Y:S01]  /*92740*/  ISETP.LT.AND P1, PT, R57, UR14, !P0 ;  /* 0x0000000e39007c0c */ /* 0x008fe2000c721270 */
[----:B------:R-:W3:Y:S01]  /*92750*/  LDCU.64 UR44, c[0x0][0x398] ;  /* 0x00007300ff2c77ac */ /* 0x000ee20008000a00 */
[----:B-1----:R-:W-:Y:S01]  /*92760*/  VIADD R9, R9, UR55 ;  /* 0x0000003709097c36 */ /* 0x002fe20008000000 */
[----:B------:R-:W-:Y:S01]  /*92770*/  ISETP.LT.AND P2, PT, R20, UR76, !P0 ;  /* 0x0000004c14007c0c */ /* 0x000fe2000c741270 */
[----:B------:R-:W1:Y:S03]  /*92780*/  LDCU UR76, c[0x0][0x398] ;  /* 0x00007300ff4c77ac */ /* 0x000e660008000800 */
[----:B------:R0:W-:Y:S06]  /*92790*/  STL [R1+0x28], R9 ;  /* 0x0000280901007387 */ /* 0x0001ec0000100800 */
[----:B------:R-:W-:Y:S01]  /*927a0*/  @P1 LOP3.LUT R46, R46, 0x400000, RZ, 0xfc, !PT ;  /* 0x004000002e2e1812 */ /* 0x000fe200078efcff */
[----:B------:R-:W0:Y:S01]  /*927b0*/  LDCU.64 UR54, c[0x0][0x398] ;  /* 0x00007300ff3677ac */ /* 0x000e220008000a00 */
[----:B------:R-:W3:Y:S02]  /*927c0*/  LDL.LU R16, [R1+0x37c4] ;  /* 0x0037c40001107983 */ /* 0x000ee40000300800 */
[----:B------:R-:W-:-:S04]  /*927d0*/  LOP3.LUT R46, R46, 0xfbffffff, RZ, 0xc0, !PT ;  /* 0xfbffffff2e2e7812 */ /* 0x000fc800078ec0ff */
[----:B------:R-:W-:-:S04]  /*927e0*/  @P3 LOP3.LUT R46, R46, 0x4000000, RZ, 0xfc, !PT ;  /* 0x040000002e2e3812 */ /* 0x000fc800078efcff */
[----:B------:R-:W-:-:S04]  /*927f0*/  LOP3.LUT R46, R46, 0xfdffffff, RZ, 0xc0, !PT ;  /* 0xfdffffff2e2e7812 */ /* 0x000fc800078ec0ff */
[----:B------:R-:W-:Y:S02]  /*92800*/  @P2 LOP3.LUT R46, R46, 0x2000000, RZ, 0xfc, !PT ;  /* 0x020000002e2e2812 */ /* 0x000fe400078efcff */
[----:B------:R-:W-:Y:S01]  /*92810*/  ISETP.LT.AND P3, PT, R2, UR74, !P0 ;  /* 0x0000004a02007c0c */ /* 0x000fe2000c761270 */
[----:B------:R-:W1:Y:S01]  /*92820*/  LDCU UR74, c[0x0][0x398] ;  /* 0x00007300ff4a77ac */ /* 0x000e620008000800 */
[----:B------:R-:W-:Y:S02]  /*92830*/  LOP3.LUT R46, R46, 0xfeffffff, RZ, 0xc0, !PT ;  /* 0xfeffffff2e2e7812 */ /* 0x000fe400078ec0ff */
[----:B0-----:R-:W-:Y:S01]  /*92840*/  ISETP.LT.AND P2, PT, R0, UR75, !P0 ;  /* 0x0000004b00007c0c */ /* 0x001fe2000c741270 */
[----:B------:R-:W0:Y:S01]  /*92850*/  LDCU UR75, c[0x0][0x398] ;  /* 0x00007300ff4b77ac */ /* 0x000e220008000800 */
[----:B------:R-:W-:Y:S01]  /*92860*/  VIADD R9, R9, UR47 ;  /* 0x0000002f09097c36 */ /* 0x000fe20008000000 */
[----:B------:R-:W0:Y:S01]  /*92870*/  LDCU.64 UR46, c[0x0][0x398] ;  /* 0x00007300ff2e77ac */ /* 0x000e220008000a00 */
[----:B--2---:R-:W-:Y:S01]  /*92880*/  ISETP.LT.AND P1, PT, R24, UR77, !P0 ;  /* 0x0000004d18007c0c */ /* 0x004fe2000c721270 */
[----:B------:R-:W2:-:S12]  /*92890*/  LDCU UR77, c[0x0][0x398] ;  /* 0x00007300ff4d77ac */ /* 0x000e980008000800 */
[----:B------:R-:W-:-:S04]  /*928a0*/  @P1 LOP3.LUT R46, R46, 0x1000000, RZ, 0xfc, !PT ;  /* 0x010000002e2e1812 */ /* 0x000fc800078efcff */
[----:B------:R-:W-:-:S04]  /*928b0*/  LOP3.LUT R46, R46, 0xff7fffff, RZ, 0xc0, !PT ;  /* 0xff7fffff2e2e7812 */ /* 0x000fc800078ec0ff */
[----:B------:R-:W-:Y:S02]  /*928c0*/  @P3 LOP3.LUT R46, R46, 0x800000, RZ, 0xfc, !PT ;  /* 0x008000002e2e3812 */ /* 0x000fe400078efcff */
[----:B-1----:R-:W-:Y:S01]  /*928d0*/  ISETP.LT.AND P1, PT, R6, UR76, !P0 ;  /* 0x0000004c06007c0c */ /* 0x002fe2000c721270 */
[----:B------:R-:W1:Y:S01]  /*928e0*/  LDCU UR76, c[0x0][0x398] ;  /* 0x00007300ff4c77ac */ /* 0x000e620008000800 */
[----:B------:R-:W-:-:S04]  /*928f0*/  LOP3.LUT R46, R46, 0xffdfffff, RZ, 0xc0, !PT ;  /* 0xffdfffff2e2e7812 */ /* 0x000fc800078ec0ff */
[----:B------:R-:W-:Y:S02]  /*92900*/  @P2 LOP3.LUT R46, R46, 0x200000, RZ, 0xfc, !PT ;  /* 0x002000002e2e2812 */ /* 0x000fe400078efcff */
[----:B--2---:R-:W-:Y:S01]  /*92910*/  ISETP.LT.AND P0, PT, R7, UR77, !P0 ;  /* 0x0000004d07007c0c */ /* 0x004fe2000c701270 */
[----:B------:R-:W2:Y:S01]  /*92920*/  LDCU UR77, c[0x0][0x398] ;  /* 0x00007300ff4d77ac */ /* 0x000ea20008000800 */
[----:B------:R-:W-:Y:S02]  /*92930*/  LOP3.LUT R46, R46, 0xffefffff, RZ, 0xc0, !PT ;  /* 0xffefffff2e2e7812 */ /* 0x000fe400078ec0ff */
[----:B------:R-:W-:Y:S02]  /*92940*/  LOP3.LUT R14, R11, 0xffff, RZ, 0xc0, !PT ;  /* 0x0000ffff0b0e7812 */ /* 0x000fe400078ec0ff */
[----:B------:R-:W-:Y:S02]  /*92950*/  @P1 LOP3.LUT R46, R46, 0x100000, RZ, 0xfc, !PT ;  /* 0x001000002e2e1812 */ /* 0x000fe400078efcff */
[----:B------:R-:W-:Y:S01]  /*92960*/  LOP3.LUT R11, R28, 0xffff, RZ, 0xc0, !PT ;  /* 0x0000ffff1c0b7812 */ /* 0x000fe200078ec0ff */
[----:B------:R-:W-:Y:S01]  /*92970*/  VIADD R28, R3, 0x23 ;  /* 0x00000023031c7836 */ /* 0x000fe20000000000 */
[----:B------:R-:W-:-:S04]  /*92980*/  LOP3.LUT R46, R46, 0xfff7ffff, RZ, 0xc0, !PT ;  /* 0xfff7ffff2e2e7812 */ /* 0x000fc800078ec0ff */
[----:B------:R-:W-:Y:S02]  /*92990*/  @P0 LOP3.LUT R46, R46, 0x80000, RZ, 0xfc, !PT ;  /* 0x000800002e2e0812 */ /* 0x000fe400078efcff */
[----:B------:R-:W-:-:S04]  /*929a0*/  ISETP.GE.AND P0, PT, R28, UR21, PT ;  /* 0x000000151c007c0c */ /* 0x000fc8000bf06270 */
[----:B------:R-:W-:Y:S02]  /*929b0*/  ISETP.LT.AND P1, PT, R57, UR40, !P0 ;  /* 0x0000002839007c0c */ /* 0x000fe4000c721270 */
[----:B0-----:R-:W-:Y:S01]  /*929c0*/  ISETP.LT.AND P3, PT, R5, UR75, !P0 ;  /* 0x0000004b05007c0c */ /* 0x001fe2000c761270 */
[----:B------:R-:W0:Y:S01]  /*929d0*/  LDCU UR75, c[0x0][0x398] ;  /* 0x00007300ff4b77ac */ /* 0x000e220008000800 */
[----:B------:R-:W-:Y:S02]  /*929e0*/  LOP3.LUT R46, R46, 0xffffbfff, RZ, 0xc0, !PT ;  /* 0xffffbfff2e2e7812 */ /* 0x000fe400078ec0ff */
[----:B-1----:R-:W-:Y:S01]  /*929f0*/  ISETP.LT.AND P2, PT, R20, UR76, !P0 ;  /* 0x0000004c14007c0c */ /* 0x002fe2000c741270 */
[----:B------:R-:W1:Y:S06]  /*92a00*/  LDCU UR76, c[0x0][0x398] ;  /* 0x00007300ff4c77ac */ /* 0x000e6c0008000800 */
[----:B------:R-:W-:-:S04]  /*92a10*/  @P1 LOP3.LUT R46, R46, 0x4000, RZ, 0xfc, !PT ;  /* 0x000040002e2e1812 */ /* 0x000fc800078efcff */
        /* <DEDUP_REMOVED lines=21> */
[----:B------:R-:W-:Y:S02]  /*92b70*/  ISETP.GE.AND P0, PT, R29, UR15, PT ;  /* 0x0000000f1d007c0c */ /* 0x000fe4000bf06270 */
[----:B------:R-:W-:-:S04]  /*92b80*/  LOP3.LUT R46, R46, 0xfffff7ff, RZ, 0xc0, !PT ;  /* 0xfffff7ff2e2e7812 */ /* 0x000fc800078ec0ff */
[----:B------:R-:W-:Y:S02]  /*92b90*/  @P1 LOP3.LUT R46, R46, 0x800, RZ, 0xfc, !PT ;  /* 0x000008002e2e1812 */ /* 0x000fe400078efcff */
[----:B------:R-:W-:Y:S02]  /*92ba0*/  ISETP.LT.AND P1, PT, R57, UR36, !P0 ;  /* 0x0000002439007c0c */ /* 0x000fe4000c721270 */
[----:B0-----:R-:W-:Y:S02]  /*92bb0*/  ISETP.LT.AND P3, PT, R5, UR75, !P0 ;  /* 0x0000004b05007c0c */ /* 0x001fe4000c761270 */
[----:B------:R-:W-:Y:S02]  /*92bc0*/  LOP3.LUT R46, R46, 0xffffffbf, RZ, 0xc0, !PT ;  /* 0xffffffbf2e2e7812 */ /* 0x000fe400078ec0ff */
[----:B-1----:R-:W-:-:S07]  /*92bd0*/  ISETP.LT.AND P2, PT, R20, UR76, !P0 ;  /* 0x0000004c14007c0c */ /* 0x002fce000c741270 */
[----:B------:R-:W-:-:S04]  /*92be0*/  @P1 LOP3.LUT R46, R46, 0x40, RZ, 0xfc, !PT ;  /* 0x000000402e2e1812 */ /* 0x000fc800078efcff */
[----:B------:R-:W-:-:S04]  /*92bf0*/  LOP3.LUT R46, R46, 0xfffffbff, RZ, 0xc0, !PT ;  /* 0xfffffbff2e2e7812 */ /* 0x000fc800078ec0ff */
[----:B------:R-:W-:Y:S02]  /*92c00*/  @P3 LOP3.LUT R46, R46, 0x400, RZ, 0xfc, !PT ;  /* 0x000004002e2e3812 */ /* 0x000fe400078efcff */
[----:B--2---:R-:W-:Y:S02]  /*92c10*/  ISETP.LT.AND P1, PT, R24, UR77, !P0 ;  /* 0x0000004d18007c0c */ /* 0x004fe4000c721270 */
[----:B------:R-:W-:-:S04]  /*92c20*/  LOP3.LUT R46, R46, 0xfffffdff, RZ, 0xc0, !PT ;  /* 0xfffffdff2e2e7812 */ /* 0x000fc800078ec0ff */
[----:B------:R-:W-:Y:S02]  /*92c30*/  @P2 LOP3.LUT R46, R46, 0x200, RZ, 0xfc, !PT ;  /* 0x000002002e2e2812 */ /* 0x000fe400078efcff */
[----:B------:R-:W-:Y:S02]  /*92c40*/  ISETP.LT.AND P3, PT, R2, UR28, !P0 ;  /* 0x0000001c02007c0c */ /* 0x000fe4000c761270 */
        /* <DEDUP_REMOVED lines=10> */
[----:B------:R-:W-:Y:S01]  /*92cf0*/  @P1 LOP3.LUT R46, R46, 0x10, RZ, 0xfc, !PT ;  /* 0x000000102e2e1812 */ /* 0x000fe200078efcff */
[----:B------:R-:W-:-:S03]  /*92d00*/  VIADD R28, R3, 0x21 ;  /* 0x00000021031c7836 */ /* 0x000fc60000000000 */
[----:B------:R-:W-:-:S04]  /*92d10*/  LOP3.LUT R46, R46, 0xfffffff7, RZ, 0xc0, !PT ;  /* 0xfffffff72e2e7812 */ /* 0x000fc800078ec0ff */
[----:B------:R-:W-:Y:S02]  /*92d20*/  @P0 LOP3.LUT R46, R46, 0x8, RZ, 0xfc, !PT ;  /* 0x000000082e2e0812 */ /* 0x000fe400078efcff */
[----:B------:R-:W-:-:S04]  /*92d30*/  ISETP.GE.AND P0, PT, R28, UR41, PT ;  /* 0x000000291c007c0c */ /* 0x000fc8000bf06270 */
[----:B------:R-:W-:Y:S02]  /*92d40*/  ISETP.LT.AND P1, PT, R5, UR13, !P0 ;  /* 0x0000000d05007c0c */ /* 0x000fe4000c721270 */
[----:B---3--:R-:W-:Y:S02]  /*92d50*/  ISETP.LT.AND P2, PT, R57, UR44, !P0 ;  /* 0x0000002c39007c0c */ /* 0x008fe4000c741270 */
[----:B------:R-:W-:Y:S02]  /*92d60*/  ISETP.LT.AND P3, PT, R20, UR10, !P0 ;  /* 0x0000000a14007c0c */ /* 0x000fe4000c761270 */
[----:B------:R-:W-:Y:S02]  /*92d70*/  LOP3.LUT R46, R46, 0xfffffffb, RZ, 0xc0, !PT ;  /* 0xfffffffb2e2e7812 */ /* 0x000fe400078ec0ff */
[----:B------:R-:W-:-:S05]  /*92d80*/  LOP3.LUT R16, R16, 0xbfffffff, RZ, 0xc0, !PT ;  /* 0xbfffffff10107812 */ /* 0x000fca00078ec0ff */
[----:B------:R-:W-:Y:S02]  /*92d90*/  @P1 LOP3.LUT R46, R46, 0x4, RZ, 0xfc, !PT ;  /* 0x000000042e2e1812 */ /* 0x000fe400078efcff */
[----:B------:R-:W-:Y:S02]  /*92da0*/  ISETP.LT.AND P1, PT, R2, UR35, !P0 ;  /* 0x0000002302007c0c */ /* 0x000fe4000c721270 */
[----:B------:R-:W-:Y:S02]  /*92db0*/  @P2 LOP3.LUT R16, R16, 0x40000000, RZ, 0xfc, !PT ;  /* 0x4000000010102812 */ /* 0x000fe400078efcff */
[----:B------:R-:W-:Y:S02]  /*92dc0*/  ISETP.LT.AND P2, PT, R24, UR8, !P0 ;  /* 0x0000000818007c0c */ /* 0x000fe4000c741270 */
[----:B------:R-:W-:Y:S02]  /*92dd0*/  LOP3.LUT R46, R46, 0xfffffffd, RZ, 0xc0, !PT ;  /* 0xfffffffd2e2e7812 */ /* 0x000fe400078ec0ff */
[----:B------:R-:W-:-:S02]  /*92de0*/  LOP3.LUT R16, R16, 0x7fffffff, RZ, 0xc0, !PT ;  /* 0x7fffffff10107812 */ /* 0x000fc400078ec0ff */
[----:B------:R-:W-:Y:S02]  /*92df0*/  @P3 LOP3.LUT R46, R46, 0x2, RZ, 0xfc, !PT ;  /* 0x000000022e2e3812 */ /* 0x000fe400078efcff */
[----:B------:R-:W-:Y:S02]  /*92e00*/  ISETP.LT.AND P3, PT, R0, UR32, !P0 ;  /* 0x0000002000007c0c */ /* 0x000fe4000c761270 */
[----:B------:R-:W-:Y:S02]  /*92e10*/  LOP3.LUT R46, R46, 0xfffffffe, RZ, 0xc0, !PT ;  /* 0xfffffffe2e2e7812 */ /* 0x000fe400078ec0ff */
[----:B------:R-:W-:Y:S02]  /*92e20*/  @P1 LOP3.LUT R16, R16, 0x80000000, RZ, 0xfc, !PT ;  /* 0x8000000010101812 */ /* 0x000fe400078efcff */
[----:B------:R-:W-:Y:S02]  /*92e30*/  @P2 LOP3.LUT R46, R46, 0x1, RZ, 0xfc, !PT ;  /* 0x000000012e2e2812 */ /* 0x000fe400078efcff */
[----:B------:R-:W-:-:S02]  /*92e40*/  ISETP.LT.AND P2, PT, R6, UR31, !P0 ;  /* 0x0000001f06007c0c */ /* 0x000fc4000c741270 */
[----:B------:R-:W-:-:S04]  /*92e50*/  LOP3.LUT R16, R16, 0xdfffffff, RZ, 0xc0, !PT ;  /* 0xdfffffff10107812 */ /* 0x000fc800078ec0ff */
[----:B------:R-:W-:Y:S02]  /*92e60*/  @P3 LOP3.LUT R16, R16, 0x20000000, RZ, 0xfc, !PT ;  /* 0x2000000010103812 */ /* 0x000fe400078efcff */
[----:B------:R-:W-:Y:S02]  /*92e70*/  ISETP.LT.AND P1, PT, R7, UR30, !P0 ;  /* 0x0000001e07007c0c */ /* 0x000fe4000c721270 */
[----:B------:R-:W-:Y:S01]  /*92e80*/  LOP3.LUT R16, R16, 0xefffffff, RZ, 0xc0, !PT ;  /* 0xefffffff10107812 */ /* 0x000fe200078ec0ff */
[----:B------:R-:W-:-:S03]  /*92e90*/  VIADD R29, R3, 0x20 ;  /* 0x00000020031d7836 */ /* 0x000fc60000000000 */
[----:B------:R-:W-:Y:S02]  /*92ea0*/  @P2 LOP3.LUT R16, R16, 0x10000000, RZ, 0xfc, !PT ;  /* 0x1000000010102812 */ /* 0x000fe400078efcff */
[----:B------:R-:W-:Y:S02]  /*92eb0*/  ISETP.GE.AND P0, PT, R29, UR37, PT ;  /* 0x000000251d007c0c */ /* 0x000fe4000bf06270 */
[----:B------:R-:W-:-:S04]  /*92ec0*/  LOP3.LUT R16, R16, 0xf7ffffff, RZ, 0xc0, !PT ;  /* 0xf7ffffff10107812 */ /* 0x000fc800078ec0ff */
[----:B------:R-:W-:Y:S02]  /*92ed0*/  @P1 LOP3.LUT R16, R16, 0x8000000, RZ, 0xfc, !PT ;  /* 0x0800000010101812 */ /* 0x000fe400078efcff */
[----:B------:R-:W-:Y:S02]  /*92ee0*/  ISETP.LT.AND P1, PT, R57, UR46, !P0 ;  /* 0x0000002e39007c0c */ /* 0x000fe4000c721270 */
[----:B------:R-:W-:Y:S02]  /*92ef0*/  ISETP.LT.AND P3, PT, R5, UR29, !P0 ;  /* 0x0000001d05007c0c */ /* 0x000fe4000c761270 */
[----:B------:R-:W-:Y:S02]  /*92f00*/  LOP3.LUT R16, R16, 0xffbfffff, RZ, 0xc0, !PT ;  /* 0xffbfffff10107812 */ /* 0x000fe400078ec0ff */
[----:B------:R-:W-:-:S07]  /*92f10*/  ISETP.LT.AND P2, PT, R20, UR9, !P0 ;  /* 0x0000000914007c0c */ /* 0x000fce000c741270 */
[----:B------:R-:W-:-:S04]  /*92f20*/  @P1 LOP3.LUT R16, R16, 0x400000, RZ, 0xfc, !PT ;  /* 0x0040000010101812 */ /* 0x000fc800078efcff */
        /* <DEDUP_REMOVED lines=8> */
[----:B----4-:R-:W-:Y:S02]  /*92fb0*/  ISETP.LT.AND P2, PT, R0, UR50, !P0 ;  /* 0x0000003200007c0c */ /* 0x010fe4000c741270 */
[----:B------:R-:W-:-:S04]  /*92fc0*/  LOP3.LUT R16, R16, 0xff7fffff, RZ, 0xc0, !PT ;  /* 0xff7fffff10107812 */ /* 0x000fc800078ec0ff */
[----:B------:R-:W-:Y:S02]  /*92fd0*/  @P3 LOP3.LUT R16, R16, 0x800000, RZ, 0xfc, !PT ;  /* 0x0080000010103812 */ /* 0x000fe400078efcff */
[----:B------:R-:W-:Y:S02]  /*92fe0*/  ISETP.LT.AND P1, PT, R6, UR49, !P0 ;  /* 0x0000003106007c0c */ /* 0x000fe4000c721270 */
[----:B------:R-:W-:Y:S01]  /*92ff0*/  LOP3.LUT R16, R16, 0xffdfffff, RZ, 0xc0, !PT ;  /* 0xffdfffff10107812 */ /* 0x000fe200078ec0ff */
[----:B------:R-:W-:-:S03]  /*93000*/  VIADD R29, R3, 0x1f ;  /* 0x0000001f031d7836 */ /* 0x000fc60000000000 */
[----:B------:R-:W-:Y:S02]  /*93010*/  @P2 LOP3.LUT R16, R16, 0x200000, RZ, 0xfc, !PT ;  /* 0x0020000010102812 */ /* 0x000fe400078efcff */
[----:B------:R-:W-:Y:S02]  /*93020*/  ISETP.LT.AND P0, PT, R7, UR48, !P0 ;  /* 0x0000003007007c0c */ /* 0x000fe4000c701270 */
[----:B------:R-:W-:Y:S02]  /*93030*/  LOP3.LUT R16, R16, 0xffefffff, RZ, 0xc0, !PT ;  /* 0xffefffff10107812 */ /* 0x000fe400078ec0ff */
[----:B------:R-:W-:Y:S02]  /*93040*/  ISETP.GE.AND P2, PT, R29, UR45, PT ;  /* 0x0000002d1d007c0c */ /* 0x000fe4000bf46270 */
[----:B------:R-:W-:Y:S02]  /*93050*/  @P1 LOP3.LUT R16, R16, 0x100000, RZ, 0xfc, !PT ;  /* 0x0010000010101812 */ /* 0x000fe400078efcff */
[----:B------:R-:W-:-:S02]  /*93060*/  ISETP.LT.AND P3, PT, R57, UR54, !P2 ;  /* 0x0000003639007c0c */ /* 0x000fc4000d761270 */
        /* <DEDUP_REMOVED lines=21> */
[----:B------:R-:W-:Y:S02]  /*931c0*/  LOP3.LUT R16, R16, 0xffffefff, RZ, 0xc0, !PT ;  /* 0xffffefff10107812 */ /* 0x000fe400078ec0ff */
[----:B------:R-:W-:Y:S01]  /*931d0*/  LOP3.LUT R12, R30, 0xffff, RZ, 0xc0, !PT ;  /* 0x0000ffff1e0c7812 */ /* 0x000fe200078ec0ff */
[----:B------:R-:W-:Y:S01]  /*931e0*/  VIADD R30, R3, 0x1e ;  /* 0x0000001e031e7836 */ /* 0x000fe20000000000 */
[----:B------:R-:W-:-:S04]  /*931f0*/  @P3 LOP3.LUT R16, R16, 0x1000, RZ, 0xfc, !PT ;  /* 0x0000100010103812 */ /* 0x000fc800078efcff */
[----:B------:R-:W-:Y:S02]  /*93200*/  LOP3.LUT R16, R16, 0xfffff7ff, RZ, 0xc0, !PT ;  /* 0xfffff7ff10107812 */ /* 0x000fe400078ec0ff */
[----:B------:R-:W-:Y:S02]  /*93210*/  ISETP.GE.AND P1, PT, R30, UR47, PT ;  /* 0x0000002f1e007c0c */ /* 0x000fe4000bf26270 */
[----:B------:R-:W-:Y:S02]  /*93220*/  @P2 LOP3.LUT R16, R16, 0x800, RZ, 0xfc, !PT ;  /* 0x0000080010102812 */ /* 0x000fe400078efcff */
[----:B------:R-:W-:Y:S02]  /*93230*/  ISETP.LT.AND P2, PT, R5, UR52, !P1 ;  /* 0x0000003405007c0c */ /* 0x000fe4000cf41270 */
[----:B------:R-:W-:Y:S02]  /*93240*/  ISETP.LT.AND P5, PT, R20, UR42, !P1 ;  /* 0x0000002a14007c0c */ /* 0x000fe4000cfa1270 */
[----:B------:R-:W-:-:S02]  /*93250*/  LOP3.LUT R16, R16, 0xfffffbff, RZ, 0xc0, !PT ;  /* 0xfffffbff10107812 */ /* 0x000fc400078ec0ff */
[----:B------:R-:W-:Y:S01]  /*93260*/  ISETP.LT.AND P3, PT, R24, UR7, !P1 ;  /* 0x0000000718007c0c */ /* 0x000fe2000cf61270 */
[----:B------:R-:W-:Y:S06]  /*93270*/  STL [R1+0x28f8], R14 ;  /* 0x0028f80e01007387 */ /* 0x000fec0000100800 */
[----:B------:R-:W-:Y:S01]  /*93280*/  @P2 LOP3.LUT R16, R16, 0x400, RZ, 0xfc, !PT ;  /* 0x0000040010102812 */ /* 0x000fe200078efcff */
[----:B------:R-:W-:Y:S03]  /*93290*/  STL [R1+0x2900], R12 ;  /* 0x0029000c01007387 */ /* 0x000fe60000100800 */
[----:B------:R-:W-:Y:S01]  /*932a0*/  LOP3.LUT R16, R16, 0xfffffdff, RZ, 0xc0, !PT ;  /* 0xfffffdff10107812 */ /* 0x000fe200078ec0ff */
[----:B------:R-:W-:Y:S03]  /*932b0*/  STL [R1+0x28fc], R10 ;  /* 0x0028fc0a01007387 */ /* 0x000fe60000100800 */
[----:B------:R-:W-:Y:S01]  /*932c0*/  @P5 LOP3.LUT R16, R16, 0x200, RZ, 0xfc, !PT ;  /* 0x0000020010105812 */ /* 0x000fe200078efcff */
[----:B------:R-:W-:Y:S01]  /*932d0*/  STL [R1+0x2904], R11 ;  /* 0x0029040b01007387 */ /* 0x000fe20000100800 */
[----:B------:R-:W-:-:S03]  /*932e0*/  ISETP.LT.AND P2, PT, R2, UR27, !P1 ;  /* 0x0000001b02007c0c */ /* 0x000fc6000cf41270 */
[----:B------:R0:W-:Y:S01]  /*932f0*/  STL [R1+0x24], R9 ;  /* 0x0000240901007387 */ /* 0x0001e20000100800 */
[----:B------:R-:W-:Y:S01]  /*93300*/  LOP3.LUT R16, R16, 0xfffffeff, RZ, 0xc0, !PT ;  /* 0xfffffeff10107812 */ /* 0x000fe200078ec0ff */
[----:B0-----:R-:W-:-:S03]  /*93310*/  VIADD R9, R9, UR5 ;  /* 0x0000000509097c36 */ /* 0x001fc60008000000 */
[----:B------:R-:W-:Y:S02]  /*93320*/  @P3 LOP3.LUT R16, R16, 0x100, RZ, 0xfc, !PT ;  /* 0x0000010010103812 */ /* 0x000fe400078efcff */
[----:B------:R0:W-:Y:S01]  /*93330*/  STL [R1+0x20], R9 ;  /* 0x0000200901007387 */ /* 0x0001e20000100800 */
[----:B------:R-:W-:Y:S02]  /*93340*/  ISETP.LT.AND P5, PT, R57, UR56, !P1 ;  /* 0x0000003839007c0c */ /* 0x000fe4000cfa1270 */
[----:B------:R-:W-:Y:S01]  /*93350*/  LOP3.LUT R16, R16, 0xffffffdf, RZ, 0xc0, !PT ;  /* 0xffffffdf10107812 */ /* 0x000fe200078ec0ff */
[----:B0-----:R-:W-:-:S03]  /*93360*/  VIADD R9, R9, UR12 ;  /* 0x0000000c09097c36 */ /* 0x001fc60008000000 */
[----:B------:R-:W-:Y:S02]  /*93370*/  @P2 LOP3.LUT R16, R16, 0x20, RZ, 0xfc, !PT ;  /* 0x0000002010102812 */ /* 0x000fe400078efcff */
[----:B------:R0:W-:Y:S01]  /*93380*/  STL [R1+0x1c], R9 ;  /* 0x00001c0901007387 */ /* 0x0001e20000100800 */
[----:B------:R-:W-:Y:S02]  /*93390*/  ISETP.LT.AND P3, PT, R0, UR61, !P1 ;  /* 0x0000003d00007c0c */ /* 0x000fe4000cf61270 */
[----:B------:R-:W-:Y:S01]  /*933a0*/  LOP3.LUT R16, R16, 0xffffffef, RZ, 0xc0, !PT ;  /* 0xffffffef10107812 */ /* 0x000fe200078ec0ff */
[----:B0-----:R-:W-:-:S05]  /*933b0*/  VIADD R9, R9, UR17 ;  /* 0x0000001109097c36 */ /* 0x001fca0008000000 */
[----:B------:R0:W-:Y:S01]  /*933c0*/  STL [R1+0x18], R9 ;  /* 0x0000180901007387 */ /* 0x0001e20000100800 */
[----:B------:R-:W-:Y:S02]  /*933d0*/  @P5 LOP3.LUT R16, R16, 0x10, RZ, 0xfc, !PT ;  /* 0x0000001010105812 */ /* 0x000fe400078efcff */
[----:B------:R-:W-:Y:S01]  /*933e0*/  ISETP.LT.AND P2, PT, R6, UR62, !P1 ;  /* 0x0000003e06007c0c */ /* 0x000fe2000cf41270 */
[----:B0-----:R-:W-:Y:S01]  /*933f0*/  VIADD R9, R9, UR18 ;  /* 0x0000001209097c36 */ /* 0x001fe20008000000 */
[----:B------:R-:W-:-:S04]  /*93400*/  LOP3.LUT R16, R16, 0xfffffff7, RZ, 0xc0, !PT ;  /* 0xfffffff710107812 */ /* 0x000fc800078ec0ff */
[----:B------:R0:W-:Y:S01]  /*93410*/  STL [R1+0x14], R9 ;  /* 0x0000140901007387 */ /* 0x0001e20000100800 */
[----:B------:R-:W-:Y:S01]  /*93420*/  VIADD R28, R3, 0x56 ;  /* 0x00000056031c7836 */ /* 0x000fe20000000000 */
[----:B------:R-:W-:Y:S01]  /*93430*/  @P3 LOP3.LUT R16, R16, 0x8, RZ, 0xfc, !PT ;  /* 0x0000000810103812 */ /* 0x000fe200078efcff */
[----:B0-----:R-:W-:-:S03]  /*93440*/  VIADD R9, R9, UR20 ;  /* 0x0000001409097c36 */ /* 0x001fc60008000000 */
[----:B------:R-:W-:Y:S02]  /*93450*/  ISETP.GE.AND P0, PT, R28, UR23, PT ;  /* 0x000000171c007c0c */ /* 0x000fe4000bf06270 */
[----:B------:R0:W-:Y:S01]  /*93460*/  STL [R1+0x50], R9 ;  /* 0x0000500901007387 */ /* 0x0001e20000100800 */
[----:B------:R-:W-:Y:S01]  /*93470*/  VIADD R28, R3, 0x1d ;  /* 0x0000001d031c7836 */ /* 0x000fe20000000000 */
[----:B------:R-:W-:Y:S02]  /*93480*/  ISETP.LT.AND P1, PT, R7, UR63, !P1 ;  /* 0x0000003f07007c0c */ /* 0x000fe4000cf21270 */
[----:B------:R-:W2:Y:S01]  /*93490*/  LDL.LU R3, [R1+0x37c0] ;  /* 0x0037c00001037983 */ /* 0x000ea20000300800 */
[----:B------:R-:W-:Y:S01]  /*934a0*/  LOP3.LUT R16, R16, 0xfffffffb, RZ, 0xc0, !PT ;  /* 0xfffffffb10107812 */ /* 0x000fe200078ec0ff */
[----:B0-----:R-:W-:-:S03]  /*934b0*/  VIADD R9, R9, UR43 ;  /* 0x0000002b09097c36 */ /* 0x001fc60008000000 */
[----:B------:R-:W-:Y:S02]  /*934c0*/  @P2 LOP3.LUT R16, R16, 0x4, RZ, 0xfc, !PT ;  /* 0x0000000410102812 */ /* 0x000fe400078efcff */
[----:B------:R0:W-:Y:S02]  /*934d0*/  STL [R1+0x54], R9 ;  /* 0x0000540901007387 */ /* 0x0001e40000100800 */
[----:B------:R-:W-:Y:S01]  /*934e0*/  LOP3.LUT R16, R16, 0xfffffffd, RZ, 0xc0, !PT ;  /* 0xfffffffd10107812 */ /* 0x000fe200078ec0ff */
[----:B0-----:R-:W-:-:S05]  /*934f0*/  VIADD R9, R9, UR64 ;  /* 0x0000004009097c36 */ /* 0x001fca0008000000 */
[----:B------:R0:W-:Y:S01]  /*93500*/  STL [R1+0x58], R9 ;  /* 0x0000580901007387 */ /* 0x0001e20000100800 */
[----:B------:R-:W-:Y:S02]  /*93510*/  @P1 LOP3.LUT R16, R16, 0x2, RZ, 0xfc, !PT ;  /* 0x0000000210101812 */ /* 0x000fe400078efcff */
[----:B------:R-:W-:Y:S01]  /*93520*/  ISETP.GE.AND P1, PT, R6, UR22, PT ;  /* 0x0000001606007c0c */ /* 0x000fe2000bf26270 */
[----:B0-----:R-:W-:Y:S01]  /*93530*/  VIADD R9, R9, UR65 ;  /* 0x0000004109097c36 */ /* 0x001fe20008000000 */
[----:B------:R-:W-:-:S04]  /*93540*/  ISETP.GE.AND P4, PT, R28, UR55, PT ;  /* 0x000000371c007c0c */ /* 0x000fc8000bf86270 */
[----:B------:R0:W-:Y:S01]  /*93550*/  STL [R1+0x5c], R9 ;  /* 0x00005c0901007387 */ /* 0x0001e20000100800 */
[----:B------:R-:W-:-:S03]  /*93560*/  PRMT R28, R15, 0x4210, R14 ;  /* 0x000042100f1c7816 */ /* 0x000fc6000000000e */
[----:B------:R-:W3:Y:S04]  /*93570*/  LDL.LU R2, [R1+0x37bc] ;  /* 0x0037bc0001027983 */ /* 0x000ee80000300800 */
[----:B------:R-:W4:Y:S01]  /*93580*/  LDL.LU R57, [R1+0x37b8] ;  /* 0x0037b80001397983 */ /* 0x000f220000300800 */
[----:B0-----:R-:W-:-:S03]  /*93590*/  VIADD R9, R9, UR66 ;  /* 0x0000004209097c36 */ /* 0x001fc60008000000 */
[----:B------:R-:W2:Y:S01]  /*935a0*/  LDL.LU R0, [R1+0x37b4] ;  /* 0x0037b40001007983 */ /* 0x000ea20000300800 */
[----:B------:R-:W-:-:S03]  /*935b0*/  PRMT R29, R13, 0x4210, R12 ;  /* 0x000042100d1d7816 */ /* 0x000fc6000000000c */
[----:B------:R-:W2:Y:S01]  /*935c0*/  LDL.LU R14, [R1+0x37b0] ;  /* 0x0037b000010e7983 */ /* 0x000ea20000300800 */
[----:B------:R-:W-:-:S03]  /*935d0*/  PRMT R30, R31, 0x4210, R10 ;  /* 0x000042101f1e7816 */ /* 0x000fc6000000000a */
[----:B------:R-:W2:Y:S01]  /*935e0*/  LDL.LU R15, [R1+0x37ac] ;  /* 0x0037ac00010f7983 */ /* 0x000ea20000300800 */
[----:B------:R-:W-:-:S03]  /*935f0*/  ISETP.LT.AND P2, PT, R6, UR16, !P0 ;  /* 0x0000001006007c0c */ /* 0x000fc6000c741270 */
[----:B------:R0:W-:Y:S01]  /*93600*/  STL [R1+0x6c], R9 ;  /* 0x00006c0901007387 */ /* 0x0001e20000100800 */
[----:B------:R-:W-:-:S03]  /*93610*/  PRMT R31, R8, 0x4210, R11 ;  /* 0x00004210081f7816 */ /* 0x000fc6000000000b */
[----:B------:R-:W2:Y:S01]  /*93620*/  LDL.LU R12, [R1+0x37a8] ;  /* 0x0037a800010c7983 */ /* 0x000ea20000300800 */
[----:B------:R-:W-:-:S03]  /*93630*/  LOP3.LUT R16, R16, 0xfffffffe, RZ, 0xc0, !PT ;  /* 0xfffffffe10107812 */ /* 0x000fc600078ec0ff */
[----:B------:R-:W2:Y:S01]  /*93640*/  LDL.LU R13, [R1+0x37a4] ;  /* 0x0037a400010d7983 */ /* 0x000ea20000300800 */
[----:B0-----:R-:W-:-:S03]  /*93650*/  VIADD R9, R9, UR68 ;  /* 0x0000004409097c36 */ /* 0x001fc60008000000 */
[----:B------:R-:W2:Y:S01]  /*93660*/  LDL.LU R10, [R1+0x37a0] ;  /* 0x0037a000010a7983 */ /* 0x000ea20000300800 */
[----:B------:R-:W-:-:S03]  /*93670*/  @P1 LOP3.LUT R16, R16, 0x1, RZ, 0xfc, !PT ;  /* 0x0000000110101812 */ /* 0x000fc600078efcff */
[----:B------:R-:W2:Y:S04]  /*93680*/  LDL.LU R11, [R1+0x379c] ;  /* 0x00379c00010b7983 */ /* 0x000ea80000300800 */
[----:B------:R-:W2:Y:S04]  /*93690*/  LDL.LU R8, [R1+0x3798] ;  /* 0x0037980001087983 */ /* 0x000ea80000300800 */
[----:B------:R0:W-:Y:S01]  /*936a0*/  STL [R1+0xd0], R9 ;  /* 0x0000d00901007387 */ /* 0x0001e20000100800 */
[----:B------:R-:W-:Y:S02]  /*936b0*/  LOP3.LUT R16, R16, 0xffffff7f, RZ, 0xc0, !PT ;  /* 0xffffff7f10107812 */ /* 0x000fe400078ec0ff */
[----:B------:R-:W-:Y:S01]  /*936c0*/  ISETP.GE.AND P5, PT, R7, UR34, PT ;  /* 0x0000002207007c0c */ /* 0x000fe2000bfa6270 */
[----:B0-----:R-:W-:Y:S01]  /*936d0*/  VIADD R9, R9, UR67 ;  /* 0x0000004309097c36 */ /* 0x001fe20008000000 */
[----:B------:R-:W-:-:S04]  /*936e0*/  ISETP.LT.AND P3, PT, R7, UR69, !P0 ;  /* 0x0000004507007c0c */ /* 0x000fc8000c761270 */
[----:B------:R0:W-:Y:S01]  /*936f0*/  STL [R1+0xd4], R9 ;  /* 0x0000d40901007387 */ /* 0x0001e20000100800 */
[----:B------:R-:W-:Y:S02]  /*93700*/  ISETP.LT.AND P1, PT, R5, UR71, !P4 ;  /* 0x0000004705007c0c */ /* 0x000fe4000e721270 */
[----:B------:R-:W-:Y:S02]  /*93710*/  @P2 LOP3.LUT R16, R16, 0x80, RZ, 0xfc, !PT ;  /* 0x0000008010102812 */ /* 0x000fe400078efcff */
[----:B------:R-:W-:Y:S01]  /*93720*/  ISETP.LT.AND P2, PT, R20, UR70, !P4 ;  /* 0x0000004614007c0c */ /* 0x000fe2000e741270 */
[----:B0-----:R-:W2:Y:S04]  /*93730*/  LDL.LU R9, [R1+0x3794] ;  /* 0x0037940001097983 */ /* 0x001ea80000300800 */
[----:B------:R-:W2:Y:S04]  /*93740*/  LDL.LU R6, [R1+0x3790] ;  /* 0x0037900001067983 */ /* 0x000ea80000300800 */
[----:B------:R-:W2:Y:S04]  /*93750*/  LDL.LU R7, [R1+0x378c] ;  /* 0x00378c0001077983 */ /* 0x000ea80000300800 */
[----:B------:R-:W2:Y:S04]  /*93760*/  LDL.LU R5, [R1+0x3788] ;  /* 0x0037880001057983 */ /* 0x000ea80000300800 */
[----:B------:R-:W2:Y:S01]  /*93770*/  LDL.LU R20, [R1+0x3784] ;  /* 0x0037840001147983 */ /* 0x000ea20000300800 */
[----:B------:R-:W-:-:S04]  /*93780*/  LOP3.LUT R16, R16, 0xffffffbf, RZ, 0xc0, !PT ;  /* 0xffffffbf10107812 */ /* 0x000fc800078ec0ff */
[----:B------:R-:W-:Y:S02]  /*93790*/  @P3 LOP3.LUT R16, R16, 0x40, RZ, 0xfc, !PT ;  /* 0x0000004010103812 */ /* 0x000fe400078efcff */
[----:B------:R-:W-:Y:S02]  /*937a0*/  ISETP.LT.AND P3, PT, R24, UR73, !P4 ;  /* 0x0000004918007c0c */ /* 0x000fe4000e761270 */
[----:B------:R-:W0:Y:S02]  /*937b0*/  S2R R24, SR_TID.X ;  /* 0x0000000000187919 */ /* 0x000e240000002100 */
[----:B0-----:R-:W-:Y:S01]  /*937c0*/  LOP3.LUT R24, R24, 0x1f, RZ, 0xc0, !PT ;  /* 0x0000001f18187812 */ /* 0x001fe200078ec0ff */
[----:B------:R0:W-:Y:S01]  /*937d0*/  STL.64 [R1+0x3ca0], R54 ;  /* 0x003ca03601007387 */ /* 0x0001e20000100a00 */
[----:B--2---:R-:W-:Y:S01]  /*937e0*/  LOP3.LUT R20, R20, 0xfffffff7, RZ, 0xc0, !PT ;  /* 0xfffffff714147812 */ /* 0x004fe200078ec0ff */
[----:B------:R-:W1:Y:S01]  /*937f0*/  LDCU.64 UR30, c[0x0][0x398] ;  /* 0x00007300ff1e77ac */ /* 0x000e620008000a00 */
[----:B------:R-:W-:Y:S01]  /*93800*/  LEA R24, R24, UR4, 0x4 ;  /* 0x0000000418187c11 */ /* 0x000fe2000f8e20ff */
[----:B------:R-:W-:Y:S06]  /*93810*/  BAR.SYNC.DEFER_BLOCKING 0x0 ;  /* 0x0000000000007b1d */ /* 0x000fec0000010000 */
[----:B------:R-:W2:Y:S01]  /*93820*/  LDCU.64 UR22, c[0x0][0x398] ;  /* 0x00007300ff1677ac */ /* 0x000ea20008000a00 */
[----:B0-----:R-:W2:Y:S01]  /*93830*/  LDL.LU R55, [R1+0x24] ;  /* 0x0000240001377983 */ /* 0x001ea20000300800 */
[----:B------:R-:W-:Y:S01]  /*93840*/  @P0 LOP3.LUT R20, R20, 0x8, RZ, 0xfc, !PT ;  /* 0x0000000814140812 */ /* 0x000fe200078efcff */
[----:B------:R-:W0:Y:S02]  /*93850*/  LDCU.64 UR4, c[0x0][0x398] ;  /* 0x00007300ff0477ac */ /* 0x000e240008000a00 */
[----:B------:R-:W2:Y:S01]  /*93860*/  LDL.LU R54, [R1+0x15c4] ;  /* 0x0015c40001367983 */ /* 0x000ea20000300800 */
[----:B------:R-:W0:Y:S03]  /*93870*/  LDCU.64 UR8, c[0x0][0x398] ;  /* 0x00007300ff0877ac */ /* 0x000e260008000a00 */
[----:B------:R1:W-:Y:S01]  /*93880*/  STL.64 [R1+0x3c98], R58 ;  /* 0x003c983a01007387 */ /* 0x0003e20000100a00 */
[----:B------:R-:W0:Y:S01]  /*93890*/  LDCU.64 UR14, c[0x0][0x398] ;  /* 0x00007300ff0e77ac */ /* 0x000e220008000a00 */
[----:B------:R-:W0:Y:S01]  /*938a0*/  LDCU.64 UR6, c[0x0][0x398] ;  /* 0x00007300ff0677ac */ /* 0x000e220008000a00 */
[----:B------:R-:W0:Y:S01]  /*938b0*/  LDCU.64 UR10, c[0x0][0x398] ;  /* 0x00007300ff0a77ac */ /* 0x000e220008000a00 */
[----:B-1----:R-:W2:Y:S01]  /*938c0*/  LDL.LU R58, [R1+0x15dc] ;  /* 0x0015dc00013a7983 */ /* 0x002ea20000300800 */
[----:B------:R-:W1:Y:S03]  /*938d0*/  LDCU.64 UR28, c[0x0][0x398] ;  /* 0x00007300ff1c77ac */ /* 0x000e660008000a00 */
        /* <DEDUP_REMOVED lines=10> */
[----:B------:R3:W-:Y:S01]  /*93980*/  STL [R1+0x3860], R46 ;  /* 0x0038602e01007387 */ /* 0x0007e20000100800 */
[----:B------:R-:W0:Y:S01]  /*93990*/  LDCU.64 UR26, c[0x0][0x398] ;  /* 0x00007300ff1a77ac */ /* 0x000e220008000a00 */
[----:B------:R-:W0:Y:S02]  /*939a0*/  LDCU.64 UR34, c[0x0][0x398] ;  /* 0x00007300ff2277ac */ /* 0x000e240008000a00 */
[----:B---3--:R-:W2:Y:S01]  /*939b0*/  LDL.LU R46, [R1+0x15d0] ;  /* 0x0015d000012e7983 */ /* 0x008ea20000300800 */
[----:B------:R-:W3:Y:S03]  /*939c0*/  LDCU.64 UR36, c[0x0][0x398] ;  /* 0x00007300ff2477ac */ /* 0x000ee60008000a00 */
[----:B------:R0:W-:Y:S01]  /*939d0*/  STL [R1+0x3850], R45 ;  /* 0x0038502d01007387 */ /* 0x0001e20000100800 */
[----:B------:R-:W1:Y:S01]  /*939e0*/  LDCU.64 UR40, c[0x0][0x398] ;  /* 0x00007300ff2877ac */ /* 0x000e620008000a00 */
[----:B------:R-:W1:Y:S01]  /*939f0*/  LDCU.64 UR42, c[0x0][0x398] ;  /* 0x00007300ff2a77ac */ /* 0x000e620008000a00 */
[----:B------:R-:W1:Y:S01]  /*93a00*/  LDCU UR52, c[0x0][0x39c] ;  /* 0x00007380ff3477ac */ /* 0x000e620008000800 */
[----:B0-----:R-:W2:Y:S01]  /*93a10*/  LDL.LU R45, [R1+0x15b4] ;  /* 0x0015b400012d7983 */ /* 0x001ea20000300800 */
[----:B------:R-:W0:Y:S03]  /*93a20*/  LDCU UR49, c[0x0][0x39c] ;  /* 0x00007380ff3177ac */ /* 0x000e260008000800 */
[----:B------:R1:W-:Y:S01]  /*93a30*/  STL [R1+0x3848], R44 ;  /* 0x0038482c01007387 */ /* 0x0003e20000100800 */
[----:B------:R-:W0:Y:S01]  /*93a40*/  LDCU UR53, c[0x0][0x39c] ;  /* 0x00007380ff3577ac */ /* 0x000e220008000800 */
[----:B------:R-:W0:Y:S02]  /*93a50*/  LDCU UR51, c[0x0][0x39c] ;  /* 0x00007380ff3377ac */ /* 0x000e240008000800 */
[----:B-1----:R-:W2:Y:S01]  /*93a60*/  LDL.LU R44, [R1+0x15b0] ;  /* 0x0015b000012c7983 */ /* 0x002ea20000300800 */
[----:B------:R-:W1:Y:S03]  /*93a70*/  LDCU UR50, c[0x0][0x39c] ;  /* 0x00007380ff3277ac */ /* 0x000e660008000800 */
[----:B------:R0:W-:Y:S01]  /*93a80*/  STL [R1+0x382c], R43 ;  /* 0x00382c2b01007387 */ /* 0x0001e20000100800 */
[----:B------:R-:W1:Y:S01]  /*93a90*/  LDCU UR48, c[0x0][0x39c] ;  /* 0x00007380ff3077ac */ /* 0x000e620008000800 */
[----:B------:R-:W1:Y:S01]  /*93aa0*/  LDCU UR46, c[0x0][0x39c] ;  /* 0x00007380ff2e77ac */ /* 0x000e620008000800 */
[----:B------:R-:W1:Y:S01]  /*93ab0*/  LDCU UR47, c[0x0][0x39c] ;  /* 0x00007380ff2f77ac */ /* 0x000e620008000800 */
[----:B0-----:R-:W2:Y:S01]  /*93ac0*/  LDL.LU R43, [R1+0x15cc] ;  /* 0x0015cc00012b7983 */ /* 0x001ea20000300800 */
[----:B------:R-:W0:Y:S03]  /*93ad0*/  LDCU UR45, c[0x0][0x39c] ;  /* 0x00007380ff2d77ac */ /* 0x000e260008000800 */
[----:B------:R1:W-:Y:S01]  /*93ae0*/  STL [R1+0x3820], R42 ;  /* 0x0038202a01007387 */ /* 0x0003e20000100800 */
[----:B------:R-:W0:Y:S01]  /*93af0*/  LDCU UR44, c[0x0][0x39c] ;  /* 0x00007380ff2c77ac */ /* 0x000e220008000800 */
[----:B------:R-:W0:Y:S02]  /*93b00*/  LDCU UR54, c[0x0][0x39c] ;  /* 0x00007380ff3677ac */ /* 0x000e240008000800 */
        /* <DEDUP_REMOVED lines=9> */
[----:B------:R1:W-:Y:S04]  /*93ba0*/  STL.64 [R1+0x3798], R18 ;  /* 0x0037981201007387 */ /* 0x0003e80000100a00 */
[----:B-1----:R-:W2:Y:S04]  /*93bb0*/  LDL.LU R18, [R1+0x15f8] ;  /* 0x0015f80001127983 */ /* 0x002ea80000300800 */
[----:B------:R-:W2:Y:S04]  /*93bc0*/  LDL.LU R19, [R1+0x15fc] ;  /* 0x0015fc0001137983 */ /* 0x000ea80000300800 */
[----:B------:R1:W-:Y:S04]  /*93bd0*/  STL [R1+0x3790], R17 ;  /* 0x0037901101007387 */ /* 0x0003e80000100800 */
[----:B-1----:R-:W3:Y:S04]  /*93be0*/  LDL.LU R17, [R1+0x15f4] ;  /* 0x0015f40001117983 */ /* 0x002ee80000300800 */
[----:B------:R1:W-:Y:S04]  /*93bf0*/  STL.64 [R1+0x37a0], R20 ;  /* 0x0037a01401007387 */ /* 0x0003e80000100a00 */
[----:B-1----:R-:W3:Y:S01]  /*93c00*/  LDL.LU R21, [R1+0x15f0] ;  /* 0x0015f00001157983 */ /* 0x002ee20000300800 */
[----:B------:R-:W-:-:S03]  /*93c10*/  LOP3.LUT P0, RZ, R16, 0x1, RZ, 0xc0, !PT ;  /* 0x0000000110ff7812 */ /* 0x000fc6000780c0ff */
[----:B------:R1:W-:Y:S04]  /*93c20*/  STL [R1+0x3870], R16 ;  /* 0x0038701001007387 */ /* 0x0003e80000100800 */
[----:B------:R0:W-:Y:S04]  /*93c30*/  STSM.16.M88.4 [R24], R28 ;  /* 0x0000001c18007844 */ /* 0x0001e80000000200 */
[----:B------:R-:W-:Y:S01]  /*93c40*/  STL [R1+0x1880], R24 ;  /* 0x0018801801007387 */ /* 0x000fe20000100800 */
[----:B-1----:R-:W-:Y:S02]  /*93c50*/  IADD3 R16, P6, PT, R37, R5, RZ ;  /* 0x0000000525107210 */ /* 0x002fe40007fde0ff */
[----:B0-----:R-:W-:Y:S01]  /*93c60*/  SHF.R.S32.HI R30, RZ, 0x1f, R37 ;  /* 0x0000001fff1e7819 */ /* 0x001fe20000011425 */
[----:B------:R-:W-:Y:S01]  /*93c70*/  NOP ;  /* 0x0000000000007918 */ /* 0x000fe20000000000 */
[----:B--2---:R-:W-:-:S02]  /*93c80*/  F2FP.SATFINITE.E5M2.F32.PACK_AB_MERGE_C R19, R19, R18, RZ ;  /* 0x000000121313723e */ /* 0x004fc400048060ff */
[----:B------:R-:W-:Y:S02]  /*93c90*/  F2FP.SATFINITE.E5M2.F32.PACK_AB_MERGE_C R18, R23, R22, RZ ;  /* 0x000000161712723e */ /* 0x000fe400048060ff */
[----:B---3--:R-:W-:Y:S01]  /*93ca0*/  F2FP.SATFINITE.E5M2.F32.PACK_AB_MERGE_C R20, R17, R21, RZ ;  /* 0x000000151114723e */ /* 0x008fe200048060ff */
[----:B------:R-:W-:-:S04]  /*93cb0*/  IMAD.X R17, R30, 0x1, R6, P6 ;  /* 0x000000011e117824 */ /* 0x000fc800030e0606 */
[----:B------:R-:W-:Y:S04]  /*93cc0*/  STL [R1+0x2b8], R20 ;  /* 0x0002b81401007387 */ /* 0x000fe80000100800 */
[----:B------:R0:W-:Y:S04]  /*93cd0*/  STL.64 [R1+0x2720], R16 ;  /* 0x0027201001007387 */ /* 0x0001e80000100a00 */
[----:B------:R-:W-:Y:S04]  /*93ce0*/  STL [R1+0x518], R19 ;  /* 0x0005181301007387 */ /* 0x000fe80000100800 */
[----:B------:R-:W-:Y:S01]  /*93cf0*/  STL [R1+0x288], R18 ;  /* 0x0002881201007387 */ /* 0x000fe20000100800 */
[----:B0-----:R-:W-:-:S05]  /*93d00*/  IADD3 R16, P6, PT, R37, R7, RZ ;  /* 0x0000000725107210 */ /* 0x001fca0007fde0ff */
[----:B------:R-:W-:-:S05]  /*93d10*/  IMAD.X R17, R30, 0x1, R8, P6 ;  /* 0x000000011e117824 */ /* 0x000fca00030e0608 */
[----:B------:R0:W-:Y:S04]  /*93d20*/  STL.64 [R1+0x15f0], R16 ;  /* 0x0015f01001007387 */ /* 0x0001e80000100a00 */
[----:B------:R-:W2:Y:S01]  /*93d30*/  LDL.LU R31, [R1+0x15b8] ;  /* 0x0015b800011f7983 */ /* 0x000ea20000300800 */
[----:B0-----:R-:W-:Y:S02]  /*93d40*/  F2FP.SATFINITE.E5M2.F32.PACK_AB_MERGE_C R17, R42, R40, RZ ;  /* 0x000000282a11723e */ /* 0x001fe400048060ff */
[----:B------:R-:W-:-:S03]  /*93d50*/  F2FP.SATFINITE.E5M2.F32.PACK_AB_MERGE_C R16, R60, R46, RZ ;  /* 0x0000002e3c10723e */ /* 0x000fc600048060ff */
[----:B------:R-:W-:Y:S04]  /*93d60*/  STL [R1+0x290], R17 ;  /* 0x0002901101007387 */ /* 0x000fe80000100800 */
[----:B------:R-:W2:Y:S04]  /*93d70*/  LDL.LU R24, [R1+0x15bc] ;  /* 0x0015bc0001187983 */ /* 0x000ea80000300800 */
[----:B------:R0:W-:Y:S04]  /*93d80*/  STL [R1+0x268], R16 ;  /* 0x0002681001007387 */ /* 0x0001e80000100800 */
[----:B------:R-:W3:Y:S04]  /*93d90*/  LDL.LU R40, [R1+0x15a0] ;  /* 0x0015a00001287983 */ /* 0x000ee80000300800 */
[----:B------:R-:W3:Y:S04]  /*93da0*/  LDL.LU R42, [R1+0x15a4] ;  /* 0x0015a400012a7983 */ /* 0x000ee80000300800 */
[----:B------:R-:W3:Y:S04]  /*93db0*/  LDL.LU R46, [R1+0x15a8] ;  /* 0x0015a800012e7983 */ /* 0x000ee80000300800 */
[----:B------:R-:W3:Y:S01]  /*93dc0*/  LDL.LU R60, [R1+0x15ac] ;  /* 0x0015ac00013c7983 */ /* 0x000ee20000300800 */
[----:B0-----:R-:W-:-:S05]  /*93dd0*/  IADD3 R16, P6, PT, R37, R9, RZ ;  /* 0x0000000925107210 */ /* 0x001fca0007fde0ff */
[----:B------:R-:W-:Y:S01]  /*93de0*/  IMAD.X R17, R30, 0x1, R10, P6 ;  /* 0x000000011e117824 */ /* 0x000fe200030e060a */
[----:B------:R-:W-:Y:S02]  /*93df0*/  F2FP.SATFINITE.E5M2.F32.PACK_AB_MERGE_C R19, R58, R61, RZ ;  /* 0x0000003d3a13723e */ /* 0x000fe400048060ff */
[----:B------:R-:W-:Y:S02]  /*93e00*/  F2FP.SATFINITE.E5M2.F32.PACK_AB_MERGE_C R18, R54, R59, RZ ;  /* 0x0000003b3612723e */ /* 0x000fe400048060ff */
[----:B------:R0:W-:Y:S04]  /*93e10*/  STL.64 [R1+0x15e0], R16 ;  /* 0x0015e01001007387 */ /* 0x0001e80000100a00 */
[----:B------:R1:W-:Y:S01]  /*93e20*/  STL [R1+0x26c], R19 ;  /* 0x00026c1301007387 */ /* 0x0003e20000100800 */
[----:B0-----:R-:W-:-:S03]  /*93e30*/  IADD3 R16, P6, PT, R37, R11, RZ ;  /* 0x0000000b25107210 */ /* 0x001fc60007fde0ff */
[----:B------:R0:W-:Y:S02]  /*93e40*/  STL [R1+0x258], R18 ;  /* 0x0002581201007387 */ /* 0x0001e40000100800 */
[----:B------:R-:W-:Y:S02]  /*93e50*/  IMAD.X R17, R30, 0x1, R12, P6 ;  /* 0x000000011e117824 */ /* 0x000fe400030e060c */
[----:B------:R-:W3:Y:S04]  /*93e60*/  LDL.LU R61, [R1+0x1590] ;  /* 0x00159000013d7983 */ /* 0x000ee80000300800 */
[----:B------:R-:W3:Y:S04]  /*93e70*/  LDL.LU R58, [R1+0x1594] ;  /* 0x00159400013a7983 */ /* 0x000ee80000300800 */
[----:B------:R-:W3:Y:S04]  /*93e80*/  LDL.LU R59, [R1+0x1598] ;  /* 0x00159800013b7983 */ /* 0x000ee80000300800 */
[----:B------:R4:W-:Y:S04]  /*93e90*/  STL.64 [R1+0x15d0], R16 ;  /* 0x0015d01001007387 */ /* 0x0009e80000100a00 */
[----:B------:R-:W3:Y:S01]  /*93ea0*/  LDL.LU R54, [R1+0x159c] ;  /* 0x00159c0001367983 */ /* 0x000ee20000300800 */
[----:B-1----:R-:W-:-:S02]  /*93eb0*/  F2FP.SATFINITE.E5M2.F32.PACK_AB_MERGE_C R19, R43, R41, RZ ;  /* 0x000000292b13723e */ /* 0x002fc400048060ff */
[----:B0-----:R-:W-:Y:S02]  /*93ec0*/  F2FP.SATFINITE.E5M2.F32.PACK_AB_MERGE_C R18, R45, R44, RZ ;  /* 0x0000002c2d12723e */ /* 0x001fe400048060ff */
[C---:B----4-:R-:W-:Y:S01]  /*93ed0*/  IADD3 R16, P6, PT, R37.reuse, R13, RZ ;  /* 0x0000000d25107210 */ /* 0x050fe20007fde0ff */
[----:B------:R-:W-:Y:S04]  /*93ee0*/  STL [R1+0x25c], R19 ;  /* 0x00025c1301007387 */ /* 0x000fe80000100800 */
[----:B------:R-:W-:Y:S01]  /*93ef0*/  IMAD.X R17, R30, 0x1, R14, P6 ;  /* 0x000000011e117824 */ /* 0x000fe200030e060e */
[----:B------:R-:W-:Y:S04]  /*93f00*/  STL [R1+0x24c], R18 ;  /* 0x00024c1201007387 */ /* 0x000fe80000100800 */
[----:B------:R0:W-:Y:S04]  /*93f10*/  STL.64 [R1+0x15c0], R16 ;  /* 0x0015c01001007387 */ /* 0x0001e80000100a00 */
        /* <DEDUP_REMOVED lines=8> */
[----:B------:R-:W-:-:S03]  /*93fa0*/  IADD3 R28, P6, PT, R37, R15, RZ ;  /* 0x0000000f251c7210 */ /* 0x000fc60007fde0ff */
[----:B------:R-:W4:Y:S04]  /*93fb0*/  LDL.LU R41, [R1+0x1560] ;  /* 0x0015600001297983 */ /* 0x000f280000300800 */
[----:B------:R-:W4:Y:S04]  /*93fc0*/  LDL.LU R43, [R1+0x1564] ;  /* 0x00156400012b7983 */ /* 0x000f280000300800 */
[----:B------:R-:W4:Y:S01]  /*93fd0*/  LDL.LU R44, [R1+0x1568] ;  /* 0x00156800012c7983 */ /* 0x000f220000300800 */
[----:B------:R-:W-:-:S03]  /*93fe0*/  IMAD.X R29, R30, 0x1, R57, P6 ;  /* 0x000000011e1d7824 */ /* 0x000fc600030e0639 */
[----:B------:R-:W4:Y:S04]  /*93ff0*/  LDL.LU R45, [R1+0x156c] ;  /* 0x00156c00012d7983 */ /* 0x000f280000300800 */
[----:B------:R2:W-:Y:S02]  /*94000*/  STL.64 [R1+0x15b0], R28 ;  /* 0x0015b01c01007387 */ /* 0x0005e40000100a00 */
[----:B--2---:R-:W-:-:S05]  /*94010*/  F2FP.SATFINITE.E5M2.F32.PACK_AB_MERGE_C R29, R24, R31, RZ ;  /* 0x0000001f181d723e */ /* 0x004fca00048060ff */
[----:B------:R-:W-:Y:S01]  /*94020*/  STL [R1+0x244], R29 ;  /* 0x0002441d01007387 */ /* 0x000fe20000100800 */
[----:B---3--:R-:W-:-:S03]  /*94030*/  F2FP.SATFINITE.E5M2.F32.PACK_AB_MERGE_C R28, R42, R40, RZ ;  /* 0x000000282a1c723e */ /* 0x008fc600048060ff */
[----:B------:R-:W2:Y:S01]  /*94040*/  LDL.LU R40, [R1+0xf40] ;  /* 0x000f400001287983 */ /* 0x000ea20000300800 */
[----:B------:R-:W-:-:S03]  /*94050*/  F2FP.SATFINITE.E5M2.F32.PACK_AB_MERGE_C R24, R60, R46, RZ ;  /* 0x0000002e3c18723e */ /* 0x000fc600048060ff */
[----:B------:R0:W-:Y:S04]  /*94060*/  STL [R1+0x28d0], R28 ;  /* 0x0028d01c01007387 */ /* 0x0001e80000100800 */
[----:B------:R-:W2:Y:S04]  /*94070*/  LDL.LU R42, [R1+0xf44] ;  /* 0x000f4400012a7983 */ /* 0x000ea80000300800 */
[----:B------:R1:W-:Y:S04]  /*94080*/  STL [R1+0x28d4], R24 ;  /* 0x0028d41801007387 */ /* 0x0003e80000100800 */
[----:B------:R-:W3:Y:S04]  /*94090*/  LDL.LU R46, [R1+0xf48] ;  /* 0x000f4800012e7983 */ /* 0x000ee80000300800 */
[----:B------:R-:W3:Y:S01]  /*940a0*/  LDL.LU R60, [R1+0xf4c] ;  /* 0x000f4c00013c7983 */ /* 0x000ee20000300800 */
[----:B0-----:R-:W-:-:S02]  /*940b0*/  IADD3 R28, P6, PT, R33, R0, RZ ;  /* 0x00000000211c7210 */ /* 0x001fc40007fde0ff */
[----:B-1----:R-:W-:-:S05]  /*940c0*/  SHF.R.S32.HI R24, RZ, 0x1f, R33 ;  /* 0x0000001fff187819 */ /* 0x002fca0000011421 */
[----:B------:R-:W-:-:S05]  /*940d0*/  IMAD.X R29, R24, 0x1, R3, P6 ;  /* 0x00000001181d7824 */ /* 0x000fca00030e0603 */
[----:B------:R0:W-:Y:S02]  /*940e0*/  STL.64 [R1+0x15a0], R28 ;  /* 0x0015a01c01007387 */ /* 0x0001e40000100a00 */
[----:B0-----:R-:W-:Y:S02]  /*940f0*/  F2FP.SATFINITE.E5M2.F32.PACK_AB_MERGE_C R29, R58, R61, RZ ;  /* 0x0000003d3a1d723e */ /* 0x001fe400048060ff */
[----:B------:R-:W3:Y:S01]  /*94100*/  LDL.LU R61, [R1+0x1550] ;  /* 0x00155000013d7983 */ /* 0x000ee20000300800 */
[----:B------:R-:W-:-:S03]  /*94110*/  F2FP.SATFINITE.E5M2.F32.PACK_AB_MERGE_C R28, R54, R59, RZ ;  /* 0x0000003b361c723e */ /* 0x000fc600048060ff */
[----:B------:R-:W-:Y:S04]  /*94120*/  STL [R1+0x2874], R29 ;  /* 0x0028741d01007387 */ /* 0x000fe80000100800 */
[----:B------:R-:W3:Y:S04]  /*94130*/  LDL.LU R58, [R1+0x1554] ;  /* 0x00155400013a7983 */ /* 0x000ee80000300800 */
[----:B------:R0:W-:Y:S04]  /*94140*/  STL [R1+0x2884], R28 ;  /* 0x0028841c01007387 */ /* 0x0001e80000100800 */
[----:B------:R-:W3:Y:S04]  /*94150*/  LDL.LU R59, [R1+0x1558] ;  /* 0x00155800013b7983 */ /* 0x000ee80000300800 */
[----:B------:R-:W3:Y:S01]  /*94160*/  LDL.LU R54, [R1+0x155c] ;  /* 0x00155c0001367983 */ /* 0x000ee20000300800 */
[----:B0-----:R-:W-:-:S05]  /*94170*/  IADD3 R28, P6, PT, R33, R2, RZ ;  /* 0x00000002211c7210 */ /* 0x001fca0007fde0ff */
[----:B------:R-:W-:-:S05]  /*94180*/  IMAD.X R29, R24, 0x1, R4, P6 ;  /* 0x00000001181d7824 */ /* 0x000fca00030e0604 */
[----:B------:R4:W-:Y:S02]  /*94190*/  STL.64 [R1+0x1590], R28 ;  /* 0x0015901c01007387 */ /* 0x0009e40000100a00 */
[----:B----4-:R-:W-:Y:S02]  /*941a0*/  F2FP.SATFINITE.E5M2.F32.PACK_AB_MERGE_C R28, R20, R16, RZ ;  /* 0x00000010141c723e */ /* 0x010fe400048060ff */
[----:B------:R-:W-:Y:S02]  /*941b0*/  IADD3 R16, P6, PT, R33, R5, RZ ;  /* 0x0000000521107210 */ /* 0x000fe40007fde0ff */
[----:B------:R-:W-:-:S03]  /*941c0*/  F2FP.SATFINITE.E5M2.F32.PACK_AB_MERGE_C R20, R17, R21, RZ ;  /* 0x000000151114723e */ /* 0x000fc600048060ff */
[----:B------:R-:W-:Y:S01]  /*941d0*/  IMAD.X R17, R24, 0x1, R6, P6 ;  /* 0x0000000118117824 */ /* 0x000fe200030e0606 */
[----:B------:R-:W-:Y:S04]  /*941e0*/  STL [R1+0x2838], R28 ;  /* 0x0028381c01007387 */ /* 0x000fe80000100800 */
[----:B------:R-:W-:Y:S04]  /*941f0*/  STL [R1+0x28e8], R20 ;  /* 0x0028e81401007387 */ /* 0x000fe80000100800 */
[----:B------:R0:W-:Y:S01]  /*94200*/  STL.64 [R1+0x1580], R16 ;  /* 0x0015801001007387 */ /* 0x0001e20000100a00 */
[----:B------:R-:W-:-:S02]  /*94210*/  F2FP.SATFINITE.E5M2.F32.PACK_AB_MERGE_C R19, R19, R18, RZ ;  /* 0x000000121313723e */ /* 0x000fc400048060ff */
[----:B------:R-:W-:Y:S02]  /*94220*/  F2FP.SATFINITE.E5M2.F32.PACK_AB_MERGE_C R18, R23, R22, RZ ;  /* 0x000000161712723e */ /* 0x000fe400048060ff */
[----:B0-----:R-:W-:Y:S01]  /*94230*/  IADD3 R16, P6, PT, R33, R7, RZ ;  /* 0x0000000721107210 */ /* 0x001fe20007fde0ff */
[----:B------:R-:W-:Y:S04]  /*94240*/  STL [R1+0x2804], R19 ;  /* 0x0028041301007387 */ /* 0x000fe80000100800 */
[----:B------:R-:W-:Y:S01]  /*94250*/  IMAD.X R17, R24, 0x1, R8, P6 ;  /* 0x0000000118117824 */ /* 0x000fe200030e0608 */
[----:B------:R-:W-:Y:S04]  /*94260*/  STL [R1+0x28ec], R18 ;  /* 0x0028ec1201007387 */ /* 0x000fe80000100800 */
[----:B------:R0:W-:Y:S04]  /*94270*/  STL.64 [R1+0x1570], R16 ;  /* 0x0015701001007387 */ /* 0x0001e80000100a00 */
[----:B------:R-:W4:Y:S01]  /*94280*/  LDL.LU R28, [R1+0x1540] ;  /* 0x00154000011c7983 */ /* 0x000f220000300800 */
[----:B0-----:R-:W-:-:S02]  /*94290*/  F2FP.SATFINITE.E5M2.F32.PACK_AB_MERGE_C R17, R43, R41, RZ ;  /* 0x000000292b11723e */ /* 0x001fc400048060ff */
[----:B------:R-:W-:-:S03]  /*942a0*/  F2FP.SATFINITE.E5M2.F32.PACK_AB_MERGE_C R16, R45, R44, RZ ;  /* 0x0000002c2d10723e */ /* 0x000fc600048060ff */
[----:B------:R-:W-:Y:S04]  /*942b0*/  STL [R1+0x27d8], R17 ;  /* 0x0027d81101007387 */ /* 0x000fe80000100800 */
[----:B------:R-:W4:Y:S04]  /*942c0*/  LDL.LU R29, [R1+0x1544] ;  /* 0x00154400011d7983 */ /* 0x000f280000300800 */
[----:B------:R0:W-:Y:S04]  /*942d0*/  STL [R1+0x27e4], R16 ;  /* 0x0027e41001007387 */ /* 0x0001e80000100800 */
[----:B------:R-:W4:Y:S04]  /*942e0*/  LDL.LU R41, [R1+0x1548] ;  /* 0x0015480001297983 */ /* 0x000f280000300800 */
[----:B------:R-:W4:Y:S01]  /*942f0*/  LDL.LU R43, [R1+0x154c] ;  /* 0x00154c00012b7983 */ /* 0x000f220000300800 */
[----:B0-----:R-:W-:-:S03]  /*94300*/  IADD3 R16, P6, PT, R33, R9, RZ ;  /* 0x0000000921107210 */ /* 0x001fc60007fde0ff */
[----:B------:R-:W4:Y:S04]  /*94310*/  LDL.LU R44, [R1+0x1530] ;  /* 0x00153000012c7983 */ /* 0x000f280000300800 */
[----:B------:R-:W4:Y:S01]  /*94320*/  LDL.LU R45, [R1+0x1534] ;  /* 0x00153400012d7983 */ /* 0x000f220000300800 */
[----:B------:R-:W-:-:S05]  /*94330*/  IMAD.X R17, R24, 0x1, R10, P6 ;  /* 0x0000000118117824 */ /* 0x000fca00030e060a */
[----:B------:R0:W-:Y:S02]  /*94340*/  STL.64 [R1+0x1568], R16 ;  /* 0x0015681001007387 */ /* 0x0001e40000100a00 */
[----:B0-----:R-:W-:-:S05]  /*94350*/  IADD3 R16, P6, PT, R33, R11, RZ ;  /* 0x0000000b21107210 */ /* 0x001fca0007fde0ff */
[----:B------:R-:W-:Y:S01]  /*94360*/  IMAD.X R17, R24, 0x1, R12, P6 ;  /* 0x0000000118117824 */ /* 0x000fe200030e060c */
[----:B--2---:R-:W-:-:S05]  /*94370*/  F2FP.SATFINITE.E5M2.F32.PACK_AB_MERGE_C R19, R42, R40, RZ ;  /* 0x000000282a13723e */ /* 0x004fca00048060ff */
[----:B------:R0:W-:Y:S01]  /*94380*/  STL [R1+0x27b8], R19 ;  /* 0x0027b81301007387 */ /* 0x0001e20000100800 */
[----:B---3--:R-:W-:-:S05]  /*94390*/  F2FP.SATFINITE.E5M2.F32.PACK_AB_MERGE_C R18, R60, R46, RZ ;  /* 0x0000002e3c12723e */ /* 0x008fca00048060ff */
[----:B------:R-:W-:Y:S04]  /*943a0*/  STL [R1+0x27c0], R18 ;  /* 0x0027c01201007387 */ /* 0x000fe80000100800 */
[----:B0-----:R-:W2:Y:S04]  /*943b0*/  LDL.LU R19, [R1+0x1538] ;  /* 0x0015380001137983 */ /* 0x001ea80000300800 */
[----:B------:R-:W2:Y:S04]  /*943c0*/  LDL.LU R22, [R1+0x153c] ;  /* 0x00153c0001167983 */ /* 0x000ea80000300800 */
[----:B------:R-:W3:Y:S04]  /*943d0*/  LDL.LU R46, [R1+0x1520] ;  /* 0x00152000012e7983 */ /* 0x000ee80000300800 */
[----:B------:R0:W-:Y:S04]  /*943e0*/  STL.64 [R1+0x1560], R16 ;  /* 0x0015601001007387 */ /* 0x0001e80000100a00 */
[----:B------:R-:W3:Y:S01]  /*943f0*/  LDL.LU R60, [R1+0x1524] ;  /* 0x00152400013c7983 */ /* 0x000ee20000300800 */
[----:B0-----:R-:W-:-:S02]  /*94400*/  IADD3 R16, P6, PT, R33, R13, RZ ;  /* 0x0000000d21107210 */ /* 0x001fc40007fde0ff */
[----:B------:R-:W-:-:S03]  /*94410*/  F2FP.SATFINITE.E5M2.F32.PACK_AB_MERGE_C R20, R58, R61, RZ ;  /* 0x0000003d3a14723e */ /* 0x000fc600048060ff */
[----:B------:R-:W-:Y:S02]  /*94420*/  IMAD.X R17, R24, 0x1, R14, P6 ;  /* 0x0000000118117824 */ /* 0x000fe400030e060e */
[----:B------:R-:W-:Y:S01]  /*94430*/  STL [R1+0x448], R20 ;  /* 0x0004481401007387 */ /* 0x000fe20000100800 */
[----:B------:R-:W-:-:S05]  /*94440*/  F2FP.SATFINITE.E5M2.F32.PACK_AB_MERGE_C R18, R54, R59, RZ ;  /* 0x0000003b3612723e */ /* 0x000fca00048060ff */
[----:B------:R-:W-:Y:S04]  /*94450*/  STL [R1+0x454], R18 ;  /* 0x0004541201007387 */ /* 0x000fe80000100800 */
[----:B------:R-:W3:Y:S04]  /*94460*/  LDL.LU R30, [R1+0x1528] ;  /* 0x00152800011e7983 */ /* 0x000ee80000300800 */
[----:B------:R-:W3:Y:S04]  /*94470*/  LDL.LU R31, [R1+0x152c] ;  /* 0x00152c00011f7983 */ /* 0x000ee80000300800 */
[----:B------:R0:W-:Y:S04]  /*94480*/  STL.64 [R1+0x1558], R16 ;  /* 0x0015581001007387 */ /* 0x0001e80000100a00 */
        /* <DEDUP_REMOVED lines=10> */
[----:B------:R-:W-:Y:S01]  /*94530*/  IADD3 R54, P6, PT, R33, R15, RZ ;  /* 0x0000000f21367210 */ /* 0x000fe20007fde0ff */
[----:B------:R-:W-:-:S04]  /*94540*/  IMAD.MOV.U32 R59, RZ, RZ, R55 ;  /* 0x000000ffff3b7224 */ /* 0x000fc800078e0037 */
[----:B------:R-:W-:-:S05]  /*94550*/  IMAD.X R55, R24, 0x1, R57, P6 ;  /* 0x0000000118377824 */ /* 0x000fca00030e0639 */
[----:B------:R0:W-:Y:S01]  /*94560*/  STL.64 [R1+0x1550], R54 ;  /* 0x0015503601007387 */ /* 0x0001e20000100a00 */
[----:B----4-:R-:W-:-:S03]  /*94570*/  F2FP.SATFINITE.E5M2.F32.PACK_AB_MERGE_C R29, R29, R28, RZ ;  /* 0x0000001c1d1d723e */ /* 0x010fc600048060ff */
[----:B0-----:R-:W4:Y:S04]  /*94580*/  LDL.LU.64 R54, [R1+0x3ca0] ;  /* 0x003ca00001367983 */ /* 0x001f280000300a00 */
[----:B------:R-:W-:Y:S01]  /*94590*/  STL [R1+0x410], R29 ;  /* 0x0004101d01007387 */ /* 0x000fe20000100800 */
[----:B------:R-:W-:-:S03]  /*945a0*/  F2FP.SATFINITE.E5M2.F32.PACK_AB_MERGE_C R28, R43, R41, RZ ;  /* 0x000000292b1c723e */ /* 0x000fc600048060ff */
[----:B------:R-:W4:Y:S01]  /*945b0*/  LDL.LU R41, [R1+0x14f8] ;  /* 0x0014f80001297983 */ /* 0x000f220000300800 */
[----:B------:R-:W-:-:S03]  /*945c0*/  F2FP.SATFINITE.E5M2.F32.PACK_AB_MERGE_C R24, R45, R44, RZ ;  /* 0x0000002c2d18723e */ /* 0x000fc600048060ff */
[----:B------:R0:W-:Y:S04]  /*945d0*/  STL [R1+0x418], R28 ;  /* 0x0004181c01007387 */ /* 0x0001e80000100800 */
[----:B------:R-:W4:Y:S04]  /*945e0*/  LDL.LU R43, [R1+0x14fc] ;  /* 0x0014fc00012b7983 */ /* 0x000f280000300800 */
[----:B------:R1:W-:Y:S04]  /*945f0*/  STL [R1+0x300], R24 ;  /* 0x0003001801007387 */ /* 0x0003e80000100800 */
[----:B------:R-:W4:Y:S01]  /*94600*/  LDL.LU R44, [R1+0x14e0] ;  /* 0x0014e000012c7983 */ /* 0x000f220000300800 */
[----:B0-----:R-:W-:-:S03]  /*94610*/  IADD3 R28, P6, PT, R32, R0, RZ ;  /* 0x00000000201c7210 */ /* 0x001fc60007fde0ff */
[----:B------:R-:W4:Y:S01]  /*94620*/  LDL.LU R45, [R1+0x14e4] ;  /* 0x0014e400012d7983 */ /* 0x000f220000300800 */
[----:B-1----:R-:W-:-:S05]  /*94630*/  SHF.R.S32.HI R24, RZ, 0x1f, R32 ;  /* 0x0000001fff187819 */ /* 0x002fca0000011420 */
[----:B------:R-:W-:-:S05]  /*94640*/  IMAD.X R29, R24, 0x1, R3, P6 ;  /* 0x00000001181d7824 */ /* 0x000fca00030e0603 */
[----:B------:R3:W-:Y:S01]  /*94650*/  STL.64 [R1+0x1540], R28 ;  /* 0x0015401c01007387 */ /* 0x0007e20000100a00 */
[----:B--2---:R-:W-:-:S03]  /*94660*/  F2FP.SATFINITE.E5M2.F32.PACK_AB_MERGE_C R22, R22, R19, RZ ;  /* 0x000000131616723e */ /* 0x004fc600048060ff */
[----:B------:R-:W2:Y:S04]  /*94670*/  LDL.LU R19, [R1+0x14e8] ;  /* 0x0014e80001137983 */ /* 0x000ea80000300800 */
[----:B------:R0:W-:Y:S01]  /*94680*/  STL [R1+0x328], R22 ;  /* 0x0003281601007387 */ /* 0x0001e20000100800 */
[----:B---3--:R-:W-:-:S03]  /*94690*/  F2FP.SATFINITE.E5M2.F32.PACK_AB_MERGE_C R28, R60, R46, RZ ;  /* 0x0000002e3c1c723e */ /* 0x008fc600048060ff */
[----:B0-----:R-:W2:Y:S04]  /*946a0*/  LDL.LU R22, [R1+0x14ec] ;  /* 0x0014ec0001167983 */ /* 0x001ea80000300800 */
[----:B------:R0:W-:Y:S04]  /*946b0*/  STL [R1+0x2d0], R28 ;  /* 0x0002d01c01007387 */ /* 0x0001e80000100800 */
[----:B------:R-:W3:Y:S04]  /*946c0*/  LDL.LU R46, [R1+0x14d0] ;  /* 0x0014d000012e7983 */ /* 0x000ee80000300800 */
[----:B------:R-:W3:Y:S01]  /*946d0*/  LDL.LU R60, [R1+0x14d4] ;  /* 0x0014d400013c7983 */ /* 0x000ee20000300800 */
[----:B0-----:R-:W-:-:S05]  /*946e0*/  IADD3 R28, P6, PT, R32, R2, RZ ;  /* 0x00000002201c7210 */ /* 0x001fca0007fde0ff */
[----:B------:R-:W-:-:S05]  /*946f0*/  IMAD.X R29, R24, 0x1, R4, P6 ;  /* 0x00000001181d7824 */ /* 0x000fca00030e0604 */
[----:B------:R0:W-:Y:S01]  /*94700*/  STL.64 [R1+0x1530], R28 ;  /* 0x0015301c01007387 */ /* 0x0001e20000100a00 */
[----:B------:R-:W-:Y:S02]  /*94710*/  F2FP.SATFINITE.E5M2.F32.PACK_AB_MERGE_C R30, R31, R30, RZ ;  /* 0x0000001e1f1e723e */ /* 0x000fe400048060ff */
[----:B0-----:R-:W-:-:S03]  /*94720*/  IADD3 R28, P6, PT, R32, R5, RZ ;  /* 0x00000005201c7210 */ /* 0x001fc60007fde0ff */
[----:B------:R-:W-:Y:S02]  /*94730*/  STL [R1+0x2d4], R30 ;  /* 0x0002d41e01007387 */ /* 0x000fe40000100800 */
[----:B------:R-:W-:Y:S01]  /*94740*/  IMAD.X R29, R24, 0x1, R6, P6 ;  /* 0x00000001181d7824 */ /* 0x000fe200030e0606 */
[----:B------:R-:W-:-:S05]  /*94750*/  F2FP.SATFINITE.E5M2.F32.PACK_AB_MERGE_C R16, R20, R16, RZ ;  /* 0x000000101410723e */ /* 0x000fca00048060ff */
[----:B------:R0:W-:Y:S04]  /*94760*/  STL [R1+0x280], R16 ;  /* 0x0002801001007387 */ /* 0x0001e80000100800 */
[----:B------:R-:W-:Y:S01]  /*94770*/  STL.64 [R1+0x1520], R28 ;  /* 0x0015201c01007387 */ /* 0x000fe20000100a00 */
[----:B0-----:R-:W-:-:S05]  /*94780*/  F2FP.SATFINITE.E5M2.F32.PACK_AB_MERGE_C R16, R17, R21, RZ ;  /* 0x000000151110723e */ /* 0x001fca00048060ff */
[----:B------:R0:W-:Y:S01]  /*94790*/  STL [R1+0x28c], R16 ;  /* 0x00028c1001007387 */ /* 0x0001e20000100800 */
[----:B------:R-:W-:Y:S02]  /*947a0*/  F2FP.SATFINITE.E5M2.F32.PACK_AB_MERGE_C R18, R23, R18, RZ ;  /* 0x000000121712723e */ /* 0x000fe400048060ff */
[----:B------:R-:W-:Y:S02]  /*947b0*/  F2FP.SATFINITE.E5M2.F32.PACK_AB_MERGE_C R42, R42, R40, RZ ;  /* 0x000000282a2a723e */ /* 0x000fe400048060ff */
[----:B0-----:R-:W-:Y:S01]  /*947c0*/  IADD3 R16, P6, PT, R32, R7, RZ ;  /* 0x0000000720107210 */ /* 0x001fe20007fde0ff */
[----:B------:R-:W-:Y:S04]  /*947d0*/  STL [R1+0x260], R18 ;  /* 0x0002601201007387 */ /* 0x000fe80000100800 */
[----:B------:R-:W-:Y:S01]  /*947e0*/  IMAD.X R17, R24, 0x1, R8, P6 ;  /* 0x0000000118117824 */ /* 0x000fe200030e0608 */
[----:B------:R-:W-:Y:S04]  /*947f0*/  STL [R1+0x3bf0], R42 ;  /* 0x003bf02a01007387 */ /* 0x000fe80000100800 */
[----:B------:R0:W-:Y:S04]  /*94800*/  STL.64 [R1+0x1510], R16 ;  /* 0x0015101001007387 */ /* 0x0001e80000100a00 */
[----:B------:R-:W3:Y:S04]  /*94810*/  LDL.LU R37, [R1+0x14d8] ;  /* 0x0014d80001257983 */ /* 0x000ee80000300800 */
[----:B------:R-:W3:Y:S01]  /*94820*/  LDL.LU R28, [R1+0x14dc] ;  /* 0x0014dc00011c7983 */ /* 0x000ee20000300800 */
[----:B0-----:R-:W-:-:S05]  /*94830*/  F2FP.SATFINITE.E5M2.F32.PACK_AB_MERGE_C R16, R58, R61, RZ ;  /* 0x0000003d3a10723e */ /* 0x001fca00048060ff */
[----:B------:R0:W-:Y:S04]  /*94840*/  STL [R1+0x248], R16 ;  /* 0x0002481001007387 */ /* 0x0001e80000100800 */
[----:B------:R-:W3:Y:S04]  /*94850*/  LDL.LU R23, [R1+0x14c0] ;  /* 0x0014c00001177983 */ /* 0x000ee80000300800 */
[----:B------:R-:W3:Y:S04]  /*94860*/  LDL.LU R40, [R1+0x14c4] ;  /* 0x0014c40001287983 */ /* 0x000ee80000300800 */
[----:B------:R-:W3:Y:S04]  /*94870*/  LDL.LU R61, [R1+0x14c8] ;  /* 0x0014c800013d7983 */ /* 0x000ee80000300800 */
[----:B------:R-:W3:Y:S01]  /*94880*/  LDL.LU R58, [R1+0x14cc] ;  /* 0x0014cc00013a7983 */ /* 0x000ee20000300800 */
[----:B0-----:R-:W-:-:S02]  /*94890*/  IADD3 R16, P6, PT, R32, R9, RZ ;  /* 0x0000000920107210 */ /* 0x001fc40007fde0ff */
[----:B----4-:R-:W-:-:S03]  /*948a0*/  F2FP.SATFINITE.E5M2.F32.PACK_AB_MERGE_C R20, R43, R41, RZ ;  /* 0x000000292b14723e */ /* 0x010fc600048060ff */
[----:B------:R-:W-:-:S05]  /*948b0*/  IMAD.X R17, R24, 0x1, R10, P6 ;  /* 0x0000000118117824 */ /* 0x000fca00030e060a */
[----:B------:R0:W-:Y:S01]  /*948c0*/  STL.64 [R1+0x1500], R16 ;  /* 0x0015001001007387 */ /* 0x0001e20000100a00 */
[----:B------:R-:W-:-:S03]  /*948d0*/  F2FP.SATFINITE.E5M2.F32.PACK_AB_MERGE_C R18, R45, R44, RZ ;  /* 0x0000002c2d12723e */ /* 0x000fc600048060ff */
[----:B------:R-:W-:Y:S04]  /*948e0*/  STL [R1+0x250], R20 ;  /* 0x0002501401007387 */ /* 0x000fe80000100800 */
[----:B------:R-:W-:Y:S01]  /*948f0*/  STL [R1+0x234], R18 ;  /* 0x0002341201007387 */ /* 0x000fe20000100800 */
[----:B0-----:R-:W-:-:S03]  /*94900*/  IADD3 R16, P6, PT, R32, R11, RZ ;  /* 0x0000000b20107210 */ /* 0x001fc60007fde0ff */
[----:B------:R-:W4:Y:S04]  /*94910*/  LDL.LU R41, [R1+0x14b0] ;  /* 0x0014b00001297983 */ /* 0x000f280000300800 */
[----:B------:R-:W4:Y:S01]  /*94920*/  LDL.LU R43, [R1+0x14b4] ;  /* 0x0014b400012b7983 */ /* 0x000f220000300800 */
[----:B------:R-:W-:-:S03]  /*94930*/  IMAD.X R17, R24, 0x1, R12, P6 ;  /* 0x0000000118117824 */ /* 0x000fc600030e060c */
[----:B------:R-:W4:Y:S04]  /*94940*/  LDL.LU R44, [R1+0x14b8] ;  /* 0x0014b800012c7983 */ /* 0x000f280000300800 */
[----:B------:R0:W-:Y:S04]  /*94950*/  STL.64 [R1+0x14f0], R16 ;  /* 0x0014f01001007387 */ /* 0x0001e80000100a00 */
[----:B------:R-:W4:Y:S01]  /*94960*/  LDL.LU R45, [R1+0x14bc] ;  /* 0x0014bc00012d7983 */ /* 0x000f220000300800 */
[----:B0-----:R-:W-:-:S05]  /*94970*/  IADD3 R16, P6, PT, R32, R13, RZ ;  /* 0x0000000d20107210 */ /* 0x001fca0007fde0ff */
[----:B------:R-:W-:Y:S01]  /*94980*/  IMAD.X R17, R24, 0x1, R14, P6 ;  /* 0x0000000118117824 */ /* 0x000fe200030e060e */
[----:B------:R-:W-:-:S05]  /*94990*/  IADD3 R32, P6, PT, R32, R15, RZ ;  /* 0x0000000f20207210 */ /* 0x000fca0007fde0ff */
[----:B------:R-:W-:Y:S01]  /*949a0*/  IMAD.X R33, R24, 0x1, R57, P6 ;  /* 0x0000000118217824 */ /* 0x000fe200030e0639 */
[----:B--2---:R-:W-:-:S05]  /*949b0*/  F2FP.SATFINITE.E5M2.F32.PACK_AB_MERGE_C R19, R22, R19, RZ ;  /* 0x000000131613723e */ /* 0x004fca00048060ff */
[----:B------:R-:W-:Y:S01]  /*949c0*/  STL [R1+0x238], R19 ;  /* 0x0002381301007387 */ /* 0x000fe20000100800 */
[----:B---3--:R-:W-:-:S05]  /*949d0*/  F2FP.SATFINITE.E5M2.F32.PACK_AB_MERGE_C R18, R60, R46, RZ ;  /* 0x0000002e3c12723e */ /* 0x008fca00048060ff */
[----:B------:R-:W-:Y:S04]  /*949e0*/  STL [R1+0x220], R18 ;  /* 0x0002201201007387 */ /* 0x000fe80000100800 */
[----:B------:R-:W2:Y:S04]  /*949f0*/  LDL.LU R29, [R1+0x14a0] ;  /* 0x0014a000011d7983 */ /* 0x000ea80000300800 */
[----:B------:R-:W2:Y:S04]  /*94a00*/  LDL.LU R30, [R1+0x14a4] ;  /* 0x0014a400011e7983 */ /* 0x000ea80000300800 */
        /* <DEDUP_REMOVED lines=11> */
[----:B------:R0:W-:Y:S02]  /*94ac0*/  STL.64 [R1+0x14d0], R32 ;  /* 0x0014d02001007387 */ /* 0x0001e40000100a00 */
[----:B0-----:R-:W-:-:S05]  /*94ad0*/  F2FP.SATFINITE.E5M2.F32.PACK_AB_MERGE_C R32, R28, R37, RZ ;  /* 0x000000251c20723e */ /* 0x001fca00048060ff */
[----:B------:R0:W-:Y:S01]  /*94ae0*/  STL [R1+0x21c], R32 ;  /* 0x00021c2001007387 */ /* 0x0001e20000100800 */
[----:B------:R-:W-:-:S03]  /*94af0*/  F2FP.SATFINITE.E5M2.F32.PACK_AB_MERGE_C R28, R40, R23, RZ ;  /* 0x00000017281c723e */ /* 0x000fc600048060ff */
[----:B------:R-:W3:Y:S01]  /*94b00*/  LDL.LU R23, [R1+0xe80] ;  /* 0x000e800001177983 */ /* 0x000ee20000300800 */
[----:B------:R-:W-:-:S03]  /*94b10*/  F2FP.SATFINITE.E5M2.F32.PACK_AB_MERGE_C R24, R58, R61, RZ ;  /* 0x0000003d3a18723e */ /* 0x000fc600048060ff */
[----:B------:R-:W-:Y:S04]  /*94b20*/  STL [R1+0x2894], R28 ;  /* 0x0028941c01007387 */ /* 0x000fe80000100800 */
[----:B------:R-:W3:Y:S04]  /*94b30*/  LDL.LU R40, [R1+0xe84] ;  /* 0x000e840001287983 */ /* 0x000ee80000300800 */
[----:B------:R1:W-:Y:S04]  /*94b40*/  STL [R1+0x2898], R24 ;  /* 0x0028981801007387 */ /* 0x0003e80000100800 */
[----:B------:R-:W3:Y:S04]  /*94b50*/  LDL.LU R61, [R1+0xe88] ;  /* 0x000e8800013d7983 */ /* 0x000ee80000300800 */
[----:B------:R-:W3:Y:S01]  /*94b60*/  LDL.LU R58, [R1+0xe8c] ;  /* 0x000e8c00013a7983 */ /* 0x000ee20000300800 */
[----:B0-----:R-:W-:-:S02]  /*94b70*/  IADD3 R32, P6, PT, R27, R0, RZ ;  /* 0x000000001b207210 */ /* 0x001fc40007fde0ff */
[----:B-1----:R-:W-:-:S05]  /*94b80*/  SHF.R.S32.HI R24, RZ, 0x1f, R27 ;  /* 0x0000001fff187819 */ /* 0x002fca000001141b */
[----:B------:R-:W-:-:S05]  /*94b90*/  IMAD.X R33, R24, 0x1, R3, P6 ;  /* 0x0000000118217824 */ /* 0x000fca00030e0603 */
[----:B------:R4:W-:Y:S02]  /*94ba0*/  STL.64 [R1+0x14c0], R32 ;  /* 0x0014c02001007387 */ /* 0x0009e40000100a00 */
[----:B----4-:R-:W-:Y:S02]  /*94bb0*/  F2FP.SATFINITE.E5M2.F32.PACK_AB_MERGE_C R32, R43, R41, RZ ;  /* 0x000000292b20723e */ /* 0x010fe400048060ff */
[----:B------:R-:W4:Y:S01]  /*94bc0*/  LDL.LU R41, [R1+0x1470] ;  /* 0x0014700001297983 */ /* 0x000f220000300800 */
[----:B------:R-:W-:-:S03]  /*94bd0*/  F2FP.SATFINITE.E5M2.F32.PACK_AB_MERGE_C R28, R45, R44, RZ ;  /* 0x0000002c2d1c723e */ /* 0x000fc600048060ff */
[----:B------:R0:W-:Y:S04]  /*94be0*/  STL [R1+0x2834], R32 ;  /* 0x0028342001007387 */ /* 0x0001e80000100800 */
[----:B------:R-:W4:Y:S04]  /*94bf0*/  LDL.LU R43, [R1+0x1474] ;  /* 0x00147400012b7983 */ /* 0x000f280000300800 */
[----:B------:R1:W-:Y:S04]  /*94c00*/  STL [R1+0x2848], R28 ;  /* 0x0028481c01007387 */ /* 0x0003e80000100800 */
[----:B------:R-:W4:Y:S01]  /*94c10*/  LDL.LU R44, [R1+0x1478] ;  /* 0x00147800012c7983 */ /* 0x000f220000300800 */
[----:B0-----:R-:W-:-:S03]  /*94c20*/  IADD3 R32, P6, PT, R27, R2, RZ ;  /* 0x000000021b207210 */ /* 0x001fc60007fde0ff */
[----:B------:R-:W4:Y:S02]  /*94c30*/  LDL.LU R45, [R1+0x147c] ;  /* 0x00147c00012d7983 */ /* 0x000f240000300800 */
[----:B------:R-:W-:Y:S01]  /*94c40*/  IMAD.X R33, R24, 0x1, R4, P6 ;  /* 0x0000000118217824 */ /* 0x000fe200030e0604 */
[----:B-1----:R-:W-:-:S04]  /*94c50*/  IADD3 R28, P6, PT, R27, R5, RZ ;  /* 0x000000051b1c7210 */ /* 0x002fc80007fde0ff */
[----:B------:R-:W-:Y:S01]  /*94c60*/  STL.64 [R1+0x14b0], R32 ;  /* 0x0014b02001007387 */ /* 0x000fe20000100a00 */
[----:B--2---:R-:W-:Y:S01]  /*94c70*/  F2FP.SATFINITE.E5M2.F32.PACK_AB_MERGE_C R30, R30, R29, RZ ;  /* 0x0000001d1e1e723e */ /* 0x004fe200048060ff */
[----:B------:R-:W-:-:S04]  /*94c80*/  IMAD.X R29, R24, 0x1, R6, P6 ;  /* 0x00000001181d7824 */ /* 0x000fc800030e0606 */
[----:B------:R-:W-:Y:S01]  /*94c90*/  STL [R1+0x2808], R30 ;  /* 0x0028081e01007387 */ /* 0x000fe20000100800 */
[----:B---3--:R-:W-:-:S05]  /*94ca0*/  F2FP.SATFINITE.E5M2.F32.PACK_AB_MERGE_C R16, R16, R31, RZ ;  /* 0x0000001f1010723e */ /* 0x008fca00048060ff */
[----:B------:R0:W-:Y:S01]  /*94cb0*/  STL [R1+0x2810], R16 ;  /* 0x0028101001007387 */ /* 0x0001e20000100800 */
[----:B------:R-:W-:Y:S02]  /*94cc0*/  F2FP.SATFINITE.E5M2.F32.PACK_AB_MERGE_C R20, R21, R20, RZ ;  /* 0x000000141514723e */ /* 0x000fe400048060ff */
[----:B0-----:R-:W-:Y:S02]  /*94cd0*/  IADD3 R16, P6, PT, R27, R7, RZ ;  /* 0x000000071b107210 */ /* 0x001fe40007fde0ff */
[----:B------:R-:W-:Y:S01]  /*94ce0*/  F2FP.SATFINITE.E5M2.F32.PACK_AB_MERGE_C R18, R18, R17, RZ ;  /* 0x000000111212723e */ /* 0x000fe200048060ff */
[----:B------:R-:W-:Y:S02]  /*94cf0*/  STL.64 [R1+0x14a0], R28 ;  /* 0x0014a01c01007387 */ /* 0x000fe40000100a00 */
[----:B------:R-:W-:Y:S02]  /*94d00*/  IMAD.X R17, R24, 0x1, R8, P6 ;  /* 0x0000000118117824 */ /* 0x000fe400030e0608 */
[----:B------:R-:W-:Y:S01]  /*94d10*/  STL [R1+0x27e0], R20 ;  /* 0x0027e01401007387 */ /* 0x000fe20000100800 */
[----:B------:R-:W-:-:S03]  /*94d20*/  F2FP.SATFINITE.E5M2.F32.PACK_AB_MERGE_C R19, R22, R19, RZ ;  /* 0x000000131613723e */ /* 0x000fc600048060ff */
[----:B------:R0:W-:Y:S04]  /*94d30*/  STL [R1+0x27ec], R18 ;  /* 0x0027ec1201007387 */ /* 0x0001e80000100800 */
[----:B------:R1:W-:Y:S01]  /*94d40*/  STL.64 [R1+0x1490], R16 ;  /* 0x0014901001007387 */ /* 0x0003e20000100a00 */
[----:B0-----:R-:W-:-:S03]  /*94d50*/  F2FP.SATFINITE.E5M2.F32.PACK_AB_MERGE_C R18, R60, R46, RZ ;  /* 0x0000002e3c12723e */ /* 0x001fc600048060ff */
[----:B------:R-:W-:Y:S01]  /*94d60*/  STL [R1+0x27bc], R19 ;  /* 0x0027bc1301007387 */ /* 0x000fe20000100800 */
[----:B-1----:R-:W-:-:S03]  /*94d70*/  IADD3 R16, P6, PT, R27, R9, RZ ;  /* 0x000000091b107210 */ /* 0x002fc60007fde0ff */
[----:B------:R-:W-:Y:S02]  /*94d80*/  STL [R1+0x27c8], R18 ;  /* 0x0027c81201007387 */ /* 0x000fe40000100800 */
[----:B------:R-:W-:Y:S02]  /*94d90*/  IMAD.X R17, R24, 0x1, R10, P6 ;  /* 0x0000000118117824 */ /* 0x000fe400030e060a */
[----:B------:R-:W2:Y:S04]  /*94da0*/  LDL.LU R37, [R1+0x1460] ;  /* 0x0014600001257983 */ /* 0x000ea80000300800 */
[----:B------:R-:W2:Y:S04]  /*94db0*/  LDL.LU R28, [R1+0x1464] ;  /* 0x00146400011c7983 */ /* 0x000ea80000300800 */
[----:B------:R-:W3:Y:S04]  /*94dc0*/  LDL.LU R46, [R1+0x1468] ;  /* 0x00146800012e7983 */ /* 0x000ee80000300800 */
[----:B------:R0:W-:Y:S04]  /*94dd0*/  STL.64 [R1+0x1488], R16 ;  /* 0x0014881001007387 */ /* 0x0001e80000100a00 */
[----:B------:R-:W3:Y:S04]  /*94de0*/  LDL.LU R60, [R1+0x146c] ;  /* 0x00146c00013c7983 */ /* 0x000ee80000300800 */
[----:B------:R-:W3:Y:S04]  /*94df0*/  LDL.LU R29, [R1+0x1450] ;  /* 0x00145000011d7983 */ /* 0x000ee80000300800 */
[----:B------:R-:W3:Y:S01]  /*94e00*/  LDL.LU R30, [R1+0x1454] ;  /* 0x00145400011e7983 */ /* 0x000ee20000300800 */
[----:B0-----:R-:W-:-:S05]  /*94e10*/  F2FP.SATFINITE.E5M2.F32.PACK_AB_MERGE_C R16, R40, R23, RZ ;  /* 0x000000172810723e */ /* 0x001fca00048060ff */
[----:B------:R0:W-:Y:S01]  /*94e20*/  STL [R1+0x2788], R16 ;  /* 0x0027881001007387 */ /* 0x0001e20000100800 */
[----:B------:R-:W-:-:S03]  /*94e30*/  F2FP.SATFINITE.E5M2.F32.PACK_AB_MERGE_C R17, R58, R61, RZ ;  /* 0x0000003d3a11723e */ /* 0x000fc600048060ff */
[----:B0-----:R-:W3:Y:S04]  /*94e40*/  LDL.LU R16, [R1+0x1458] ;  /* 0x0014580001107983 */ /* 0x001ee80000300800 */
[----:B------:R-:W3:Y:S04]  /*94e50*/  LDL.LU R20, [R1+0x145c] ;  /* 0x00145c0001147983 */ /* 0x000ee80000300800 */
[----:B------:R0:W-:Y:S04]  /*94e60*/  STL [R1+0x2794], R17 ;  /* 0x0027941101007387 */ /* 0x0001e80000100800 */
[----:B------:R-:W3:Y:S04]  /*94e70*/  LDL.LU R61, [R1+0x1440] ;  /* 0x00144000013d7983 */ /* 0x000ee80000300800 */
[----:B------:R-:W3:Y:S01]  /*94e80*/  LDL.LU R58, [R1+0x1444] ;  /* 0x00144400013a7983 */ /* 0x000ee20000300800 */
[----:B------:R-:W-:-:S05]  /*94e90*/  IADD3 R18, P6, PT, R27, R11, RZ ;  /* 0x0000000b1b127210 */ /* 0x000fca0007fde0ff */
[----:B------:R-:W-:-:S05]  /*94ea0*/  IMAD.X R19, R24, 0x1, R12, P6 ;  /* 0x0000000118137824 */ /* 0x000fca00030e060c */
[----:B------:R4:W-:Y:S04]  /*94eb0*/  STL.64 [R1+0x1480], R18 ;  /* 0x0014801201007387 */ /* 0x0009e80000100a00 */
[----:B------:R-:W3:Y:S04]  /*94ec0*/  LDL.LU R21, [R1+0x1448] ;  /* 0x0014480001157983 */ /* 0x000ee80000300800 */
[----:B0-----:R-:W3:Y:S01]  /*94ed0*/  LDL.LU R17, [R1+0x144c] ;  /* 0x00144c0001117983 */ /* 0x001ee20000300800 */
[----:B----4-:R-:W-:-:S05]  /*94ee0*/  F2FP.SATFINITE.E5M2.F32.PACK_AB_MERGE_C R18, R43, R41, RZ ;  /* 0x000000292b12723e */ /* 0x010fca00048060ff */
[----:B------:R0:W-:Y:S01]  /*94ef0*/  STL [R1+0x43c], R18 ;  /* 0x00043c1201007387 */ /* 0x0001e20000100800 */
[----:B------:R-:W-:Y:S02]  /*94f00*/  F2FP.SATFINITE.E5M2.F32.PACK_AB_MERGE_C R22, R45, R44, RZ ;  /* 0x0000002c2d16723e */ /* 0x000fe400048060ff */
[----:B0-----:R-:W-:-:S03]  /*94f10*/  IADD3 R18, P6, PT, R27, R13, RZ ;  /* 0x0000000d1b127210 */ /* 0x001fc60007fde0ff */
[----:B------:R-:W-:Y:S02]  /*94f20*/  STL [R1+0x44c], R22 ;  /* 0x00044c1601007387 */ /* 0x000fe40000100800 */
[----:B------:R-:W-:Y:S02]  /*94f30*/  IMAD.X R19, R24, 0x1, R14, P6 ;  /* 0x0000000118137824 */ /* 0x000fe400030e060e */
[----:B------:R-:W4:Y:S04]  /*94f40*/  LDL.LU R31, [R1+0x1430] ;  /* 0x00143000011f7983 */ /* 0x000f280000300800 */
[----:B------:R-:W4:Y:S04]  /*94f50*/  LDL.LU R44, [R1+0x1434] ;  /* 0x00143400012c7983 */ /* 0x000f280000300800 */
[----:B------:R0:W-:Y:S01]  /*94f60*/  STL.64 [R1+0x1478], R18 ;  /* 0x0014781201007387 */ /* 0x0001e20000100a00 */
[----:B------:R-:W-:-:S03]  /*94f70*/  IADD3 R32, P6, PT, R27, R15, RZ ;  /* 0x0000000f1b207210 */ /* 0x000fc60007fde0ff */
[----:B0-----:R-:W4:Y:S04]  /*94f80*/  LDL.LU R18, [R1+0x1438] ;  /* 0x0014380001127983 */ /* 0x001f280000300800 */
[----:B------:R-:W4:Y:S01]  /*94f90*/  LDL.LU R19, [R1+0x143c] ;  /* 0x00143c0001137983 */ /* 0x000f220000300800 */
[----:B------:R-:W-:-:S03]  /*94fa0*/  IMAD.X R33, R24, 0x1, R57, P6 ;  /* 0x0000000118217824 */ /* 0x000fc600030e0639 */
[----:B------:R-:W4:Y:S04]  /*94fb0*/  LDL.LU R22, [R1+0x1420] ;  /* 0x0014200001167983 */ /* 0x000f280000300800 */
[----:B------:R-:W4:Y:S04]  /*94fc0*/  LDL.LU R43, [R1+0x1424] ;  /* 0x00142400012b7983 */ /* 0x000f280000300800 */
[----:B------:R-:W4:Y:S04]  /*94fd0*/  LDL.LU R23, [R1+0x1428] ;  /* 0x0014280001177983 */ /* 0x000f280000300800 */
[----:B------:R-:W4:Y:S04]  /*94fe0*/  LDL.LU R40, [R1+0x142c] ;  /* 0x00142c0001287983 */ /* 0x000f280000300800 */
[----:B------:R-:W4:Y:S04]  /*94ff0*/  LDL.LU R41, [R1+0x1410] ;  /* 0x0014100001297983 */ /* 0x000f280000300800 */
[----:B------:R-:W-:Y:S04]  /*95000*/  STL.64 [R1+0x1470], R32 ;  /* 0x0014702001007387 */ /* 0x000fe80000100a00 */
[----:B------:R-:W4:Y:S01]  /*95010*/  LDL.LU R45, [R1+0x1414] ;  /* 0x00141400012d7983 */ /* 0x000f220000300800 */
[----:B--2---:R-:W-:-:S02]  /*95020*/  F2FP.SATFINITE.E5M2.F32.PACK_AB_MERGE_C R27, R28, R37, RZ ;  /* 0x000000251c1b723e */ /* 0x004fc400048060ff */
[----:B---3--:R-:W-:Y:S02]  /*95030*/  F2FP.SATFINITE.E5M2.F32.PACK_AB_MERGE_C R24, R60, R46, RZ ;  /* 0x0000002e3c18723e */ /* 0x008fe400048060ff */
[----:B------:R-:W2:Y:S04]  /*95040*/  LDL.LU R46, [R1+0x1418] ;  /* 0x00141800012e7983 */ /* 0x000ea80000300800 */
[----:B------:R0:W-:Y:S04]  /*95050*/  STL [R1+0x3f8], R27 ;  /* 0x0003f81b01007387 */ /* 0x0001e80000100800 */
[----:B------:R-:W2:Y:S01]  /*95060*/  LDL.LU R60, [R1+0x141c] ;  /* 0x00141c00013c7983 */ /* 0x000ea20000300800 */
[----:B------:R-:W-:-:S03]  /*95070*/  IADD3 R28, P6, PT, R26, R0, RZ ;  /* 0x000000001a1c7210 */ /* 0x000fc60007fde0ff */
[----:B------:R1:W-:Y:S01]  /*95080*/  STL [R1+0x3fc], R24 ;  /* 0x0003fc1801007387 */ /* 0x0003e20000100800 */
[----:B0-----:R-:W-:Y:S02]  /*95090*/  F2FP.SATFINITE.E5M2.F32.PACK_AB_MERGE_C R27, R30, R29, RZ ;  /* 0x0000001d1e1b723e */ /* 0x001fe400048060ff */
[----:B-1----:R-:W-:-:S03]  /*950a0*/  SHF.R.S32.HI R24, RZ, 0x1f, R26 ;  /* 0x0000001fff187819 */ /* 0x002fc6000001141a */
[----:B------:R-:W-:Y:S02]  /*950b0*/  STL [R1+0x2e8], R27 ;  /* 0x0002e81b01007387 */ /* 0x000fe40000100800 */
[----:B------:R-:W-:Y:S01]  /*950c0*/  IMAD.X R29, R24, 0x1, R3, P6 ;  /* 0x00000001181d7824 */ /* 0x000fe200030e0603 */
[----:B------:R-:W-:Y:S02]  /*950d0*/  F2FP.SATFINITE.E5M2.F32.PACK_AB_MERGE_C R20, R20, R16, RZ ;  /* 0x000000101414723e */ /* 0x000fe400048060ff */
[----:B------:R-:W-:Y:S02]  /*950e0*/  F2FP.SATFINITE.E5M2.F32.PACK_AB_MERGE_C R16, R58, R61, RZ ;  /* 0x0000003d3a10723e */ /* 0x000fe400048060ff */
[----:B------:R-:W3:Y:S04]  /*950f0*/  LDL.LU R61, [R1+0x1400] ;  /* 0x00140000013d7983 */ /* 0x000ee80000300800 */
[----:B------:R0:W-:Y:S04]  /*95100*/  STL.64 [R1+0x1460], R28 ;  /* 0x0014601c01007387 */ /* 0x0001e80000100a00 */
[----:B------:R-:W-:Y:S04]  /*95110*/  STL [R1+0x2f8], R20 ;  /* 0x0002f81401007387 */ /* 0x000fe80000100800 */
[----:B------:R-:W3:Y:S01]  /*95120*/  LDL.LU R58, [R1+0x1404] ;  /* 0x00140400013a7983 */ /* 0x000ee20000300800 */
[----:B0-----:R-:W-:-:S03]  /*95130*/  IADD3 R28, P6, PT, R26, R2, RZ ;  /* 0x000000021a1c7210 */ /* 0x001fc60007fde0ff */
[----:B------:R0:W-:Y:S01]  /*95140*/  STL [R1+0x2b0], R16 ;  /* 0x0002b01001007387 */ /* 0x0001e20000100800 */
[----:B------:R-:W-:Y:S01]  /*95150*/  F2FP.SATFINITE.E5M2.F32.PACK_AB_MERGE_C R17, R17, R21, RZ ;  /* 0x000000151111723e */ /* 0x000fe200048060ff */
[----:B------:R-:W-:Y:S02]  /*95160*/  IMAD.X R29, R24, 0x1, R4, P6 ;  /* 0x00000001181d7824 */ /* 0x000fe400030e0604 */
[----:B0-----:R-:W3:Y:S04]  /*95170*/  LDL.LU R16, [R1+0x1408] ;  /* 0x0014080001107983 */ /* 0x001ee80000300800 */
[----:B------:R-:W3:Y:S04]  /*95180*/  LDL.LU R20, [R1+0x140c] ;  /* 0x00140c0001147983 */ /* 0x000ee80000300800 */
[----:B------:R-:W-:Y:S04]  /*95190*/  STL.64 [R1+0x1450], R28 ;  /* 0x0014501c01007387 */ /* 0x000fe80000100a00 */
[----:B------:R0:W-:Y:S04]  /*951a0*/  STL [R1+0x494], R17 ;  /* 0x0004941101007387 */ /* 0x0001e80000100800 */
[----:B------:R-:W3:Y:S04]  /*951b0*/  LDL.LU R21, [R1+0x13f0] ;  /* 0x0013f00001157983 */ /* 0x000ee80000300800 */
[----:B0-----:R-:W3:Y:S01]  /*951c0*/  LDL.LU R17, [R1+0x13f4] ;  /* 0x0013f40001117983 */ /* 0x001ee20000300800 */
[----:B------:R-:W-:-:S02]  /*951d0*/  IADD3 R28, P6, PT, R26, R5, RZ ;  /* 0x000000051a1c7210 */ /* 0x000fc40007fde0ff */
[----:B----4-:R-:W-:-:S03]  /*951e0*/  F2FP.SATFINITE.E5M2.F32.PACK_AB_MERGE_C R44, R44, R31, RZ ;  /* 0x0000001f2c2c723e */ /* 0x010fc600048060ff */
[----:B------:R-:W-:Y:S02]  /*951f0*/  IMAD.X R29, R24, 0x1, R6, P6 ;  /* 0x00000001181d7824 */ /* 0x000fe400030e0606 */
[----:B------:R-:W-:Y:S04]  /*95200*/  STL [R1+0x3be0], R44 ;  /* 0x003be02c01007387 */ /* 0x000fe80000100800 */
[----:B------:R-:W-:Y:S01]  /*95210*/  STL.64 [R1+0x1440], R28 ;  /* 0x0014401c01007387 */ /* 0x000fe20000100a00 */
[----:B------:R-:W-:-:S05]  /*95220*/  F2FP.SATFINITE.E5M2.F32.PACK_AB_MERGE_C R18, R19, R18, RZ ;  /* 0x000000121312723e */ /* 0x000fca00048060ff */
[----:B------:R0:W-:Y:S01]  /*95230*/  STL [R1+0x498], R18 ;  /* 0x0004981201007387 */ /* 0x0001e20000100800 */
[----:B------:R-:W-:Y:S02]  /*95240*/  F2FP.SATFINITE.E5M2.F32.PACK_AB_MERGE_C R43, R43, R22, RZ ;  /* 0x000000162b2b723e */ /* 0x000fe400048060ff */
[----:B0-----:R-:W-:-:S03]  /*95250*/  IADD3 R18, P6, PT, R26, R7, RZ ;  /* 0x000000071a127210 */ /* 0x001fc60007fde0ff */
[----:B------:R-:W-:Y:S02]  /*95260*/  STL [R1+0x3be8], R43 ;  /* 0x003be82b01007387 */ /* 0x000fe40000100800 */
[----:B------:R-:W-:Y:S01]  /*95270*/  IMAD.X R19, R24, 0x1, R8, P6 ;  /* 0x0000000118137824 */ /* 0x000fe200030e0608 */
[----:B------:R-:W-:-:S04]  /*95280*/  IADD3 R22, P6, PT, R26, R9, RZ ;  /* 0x000000091a167210 */ /* 0x000fc80007fde0ff */
[----:B------:R0:W-:Y:S02]  /*95290*/  STL.64 [R1+0x1430], R18 ;  /* 0x0014301201007387 */ /* 0x0001e40000100a00 */
[----:B0-----:R-:W-:Y:S02]  /*952a0*/  F2FP.SATFINITE.E5M2.F32.PACK_AB_MERGE_C R19, R45, R41, RZ ;  /* 0x000000292d13723e */ /* 0x001fe400048060ff */
[----:B------:R-:W-:Y:S01]  /*952b0*/  F2FP.SATFINITE.E5M2.F32.PACK_AB_MERGE_C R18, R40, R23, RZ ;  /* 0x000000172812723e */ /* 0x000fe200048060ff */
[----:B------:R-:W-:Y:S02]  /*952c0*/  IMAD.X R23, R24, 0x1, R10, P6 ;  /* 0x0000000118177824 */ /* 0x000fe400030e060a */
[----:B------:R-:W-:Y:S04]  /*952d0*/  STL [R1+0x3c04], R19 ;  /* 0x003c041301007387 */ /* 0x000fe80000100800 */
[----:B------:R-:W-:Y:S04]  /*952e0*/  STL [R1+0x240], R18 ;  /* 0x0002401201007387 */ /* 0x000fe80000100800 */
[----:B------:R-:W4:Y:S04]  /*952f0*/  LDL.LU R44, [R1+0x13f8] ;  /* 0x0013f800012c7983 */ /* 0x000f280000300800 */
[----:B------:R-:W4:Y:S04]  /*95300*/  LDL.LU R27, [R1+0x13fc] ;  /* 0x0013fc00011b7983 */ /* 0x000f280000300800 */
[----:B------:R0:W-:Y:S04]  /*95310*/  STL.64 [R1+0x1420], R22 ;  /* 0x0014201601007387 */ /* 0x0001e80000100a00 */
[----:B0-----:R-:W4:Y:S04]  /*95320*/  LDL.LU R23, [R1+0x13e0] ;  /* 0x0013e00001177983 */ /* 0x001f280000300800 */
[----:B------:R-:W4:Y:S01]  /*95330*/  LDL.LU R41, [R1+0x13e4] ;  /* 0x0013e40001297983 */ /* 0x000f220000300800 */
[----:B--2---:R-:W-:-:S03]  /*95340*/  F2FP.SATFINITE.E5M2.F32.PACK_AB_MERGE_C R18, R60, R46, RZ ;  /* 0x0000002e3c12723e */ /* 0x004fc600048060ff */
[----:B------:R-:W2:Y:S04]  /*95350*/  LDL.LU R46, [R1+0x13e8] ;  /* 0x0013e800012e7983 */ /* 0x000ea80000300800 */
[----:B------:R-:W2:Y:S04]  /*95360*/  LDL.LU R60, [R1+0x13ec] ;  /* 0x0013ec00013c7983 */ /* 0x000ea80000300800 */
[----:B------:R0:W-:Y:S02]  /*95370*/  STL [R1+0x3c00], R18 ;  /* 0x003c001201007387 */ /* 0x0001e40000100800 */
[----:B0-----:R-:W-:-:S05]  /*95380*/  IADD3 R18, P6, PT, R26, R11, RZ ;  /* 0x0000000b1a127210 */ /* 0x001fca0007fde0ff */
[----:B------:R-:W-:Y:S01]  /*95390*/  IMAD.X R19, R24, 0x1, R12, P6 ;  /* 0x0000000118137824 */ /* 0x000fe200030e060c */
[----:B---3--:R-:W-:-:S05]  /*953a0*/  F2FP.SATFINITE.E5M2.F32.PACK_AB_MERGE_C R40, R58, R61, RZ ;  /* 0x0000003d3a28723e */ /* 0x008fca00048060ff */
[----:B------:R-:W-:Y:S04]  /*953b0*/  STL [R1+0x3c20], R40 ;  /* 0x003c202801007387 */ /* 0x000fe80000100800 */
[----:B------:R-:W3:Y:S04]  /*953c0*/  LDL.LU R22, [R1+0x13d0] ;  /* 0x0013d00001167983 */ /* 0x000ee80000300800 */
[----:B------:R-:W3:Y:S04]  /*953d0*/  LDL.LU R45, [R1+0x13d4] ;  /* 0x0013d400012d7983 */ /* 0x000ee80000300800 */
[----:B------:R-:W3:Y:S04]  /*953e0*/  LDL.LU R61, [R1+0x13d8] ;  /* 0x0013d800013d7983 */ /* 0x000ee80000300800 */
[----:B------:R0:W-:Y:S04]  /*953f0*/  STL.64 [R1+0x1410], R18 ;  /* 0x0014101201007387 */ /* 0x0001e80000100a00 */
[----:B------:R-:W3:Y:S01]  /*95400*/  LDL.LU R58, [R1+0x13dc] ;  /* 0x0013dc00013a7983 */ /* 0x000ee20000300800 */
[----:B0-----:R-:W-:-:S02]  /*95410*/  F2FP.SATFINITE.E5M2.F32.PACK_AB_MERGE_C R19, R20, R16, RZ ;  /* 0x000000101413723e */ /* 0x001fc400048060ff */
[----:B------:R-:W-:Y:S02]  /*95420*/  IADD3 R16, P6, PT, R26, R13, RZ ;  /* 0x0000000d1a107210 */ /* 0x000fe40007fde0ff */
[----:B------:R-:W-:Y:S01]  /*95430*/  F2FP.SATFINITE.E5M2.F32.PACK_AB_MERGE_C R18, R17, R21, RZ ;  /* 0x000000151112723e */ /* 0x000fe200048060ff */
[----:B------:R-:W-:Y:S02]  /*95440*/  STL [R1+0x214], R19 ;  /* 0x0002141301007387 */ /* 0x000fe40000100800 */
[----:B------:R-:W-:Y:S02]  /*95450*/  IMAD.X R17, R24, 0x1, R14, P6 ;  /* 0x0000000118117824 */ /* 0x000fe400030e060e */
[----:B------:R0:W-:Y:S04]  /*95460*/  STL [R1+0x1fc], R18 ;  /* 0x0001fc1201007387 */ /* 0x0001e80000100800 */
[----:B------:R-:W3:Y:S04]  /*95470*/  LDL.LU R32, [R1+0x13c0] ;  /* 0x0013c00001207983 */ /* 0x000ee80000300800 */
[----:B------:R-:W3:Y:S04]  /*95480*/  LDL.LU R42, [R1+0x13c4] ;  /* 0x0013c400012a7983 */ /* 0x000ee80000300800 */
[----:B------:R-:W3:Y:S04]  /*95490*/  LDL.LU R33, [R1+0x13c8] ;  /* 0x0013c80001217983 */ /* 0x000ee80000300800 */
[----:B------:R1:W-:Y:S04]  /*954a0*/  STL.64 [R1+0x1400], R16 ;  /* 0x0014001001007387 */ /* 0x0003e80000100a00 */
[----:B------:R-:W3:Y:S04]  /*954b0*/  LDL.LU R37, [R1+0x13cc] ;  /* 0x0013cc0001257983 */ /* 0x000ee80000300800 */
[----:B------:R-:W3:Y:S04]  /*954c0*/  LDL.LU R28, [R1+0x13b0] ;  /* 0x0013b000011c7983 */ /* 0x000ee80000300800 */
[----:B------:R-:W3:Y:S04]  /*954d0*/  LDL.LU R29, [R1+0x13b4] ;  /* 0x0013b400011d7983 */ /* 0x000ee80000300800 */
[----:B------:R-:W3:Y:S04]  /*954e0*/  LDL.LU R30, [R1+0x13b8] ;  /* 0x0013b800011e7983 */ /* 0x000ee80000300800 */
[----:B------:R-:W3:Y:S01]  /*954f0*/  LDL.LU R31, [R1+0x13bc] ;  /* 0x0013bc00011f7983 */ /* 0x000ee20000300800 */
[----:B0-----:R-:W-:-:S03]  /*95500*/  IADD3 R18, P6, PT, R26, R15, RZ ;  /* 0x0000000f1a127210 */ /* 0x001fc60007fde0ff */
[----:B-1----:R-:W3:Y:S04]  /*95510*/  LDL.LU R16, [R1+0x13a0] ;  /* 0x0013a00001107983 */ /* 0x002ee80000300800 */
[----:B------:R-:W3:Y:S01]  /*95520*/  LDL.LU R20, [R1+0x13a4] ;  /* 0x0013a40001147983 */ /* 0x000ee20000300800 */
[----:B------:R-:W-:-:S03]  /*95530*/  IMAD.X R19, R24, 0x1, R57, P6 ;  /* 0x0000000118137824 */ /* 0x000fc600030e0639 */
[----:B------:R-:W3:Y:S04]  /*95540*/  LDL.LU R21, [R1+0x13a8] ;  /* 0x0013a80001157983 */ /* 0x000ee80000300800 */
[----:B------:R-:W3:Y:S04]  /*95550*/  LDL.LU R17, [R1+0x13ac] ;  /* 0x0013ac0001117983 */ /* 0x000ee80000300800 */
[----:B------:R0:W-:Y:S01]  /*95560*/  STL.64 [R1+0x13f0], R18 ;  /* 0x0013f01201007387 */ /* 0x0001e20000100a00 */
[----:B----4-:R-:W-:-:S05]  /*95570*/  F2FP.SATFINITE.E5M2.F32.PACK_AB_MERGE_C R24, R27, R44, RZ ;  /* 0x0000002c1b18723e */ /* 0x010fca00048060ff */
[----:B------:R1:W-:Y:S01]  /*95580*/  STL [R1+0xf4], R24 ;  /* 0x0000f41801007387 */ /* 0x0003e20000100800 */
[----:B0-----:R-:W-:-:S03]  /*95590*/  F2FP.SATFINITE.E5M2.F32.PACK_AB_MERGE_C R19, R41, R23, RZ ;  /* 0x000000172913723e */ /* 0x001fc600048060ff */
[----:B------:R-:W4:Y:S04]  /*955a0*/  LDL.LU R23, [R1+0xd20] ;  /* 0x000d200001177983 */ /* 0x000f280000300800 */
[----:B------:R-:W-:Y:S04]  /*955b0*/  STL [R1+0x2870], R19 ;  /* 0x0028701301007387 */ /* 0x000fe80000100800 */
[----:B------:R-:W4:Y:S01]  /*955c0*/  LDL.LU R41, [R1+0xd24] ;  /* 0x000d240001297983 */ /* 0x000f220000300800 */
[----:B-1----:R-:W-:Y:S02]  /*955d0*/  SHF.R.S32.HI R24, RZ, 0x1f, R25 ;  /* 0x0000001fff187819 */ /* 0x002fe40000011419 */
[----:B--2---:R-:W-:-:S05]  /*955e0*/  F2FP.SATFINITE.E5M2.F32.PACK_AB_MERGE_C R18, R60, R46, RZ ;  /* 0x0000002e3c12723e */ /* 0x004fca00048060ff */
[----:B------:R0:W-:Y:S04]  /*955f0*/  STL [R1+0x2878], R18 ;  /* 0x0028781201007387 */ /* 0x0001e80000100800 */
[----:B------:R-:W2:Y:S04]  /*95600*/  LDL.LU R46, [R1+0xd28] ;  /* 0x000d2800012e7983 */ /* 0x000ea80000300800 */
[----:B------:R-:W2:Y:S01]  /*95610*/  LDL.LU R60, [R1+0xd2c] ;  /* 0x000d2c00013c7983 */ /* 0x000ea20000300800 */
[----:B0-----:R-:W-:-:S05]  /*95620*/  IADD3 R18, P6, PT, R25, R0, RZ ;  /* 0x0000000019127210 */ /* 0x001fca0007fde0ff */
[----:B------:R-:W-:-:S05]  /*95630*/  IMAD.X R19, R24, 0x1, R3, P6 ;  /* 0x0000000118137824 */ /* 0x000fca00030e0603 */
[----:B------:R3:W-:Y:S02]  /*95640*/  STL.64 [R1+0x13e0], R18 ;  /* 0x0013e01201007387 */ /* 0x0007e40000100a00 */
[----:B---3--:R-:W-:Y:S02]  /*95650*/  F2FP.SATFINITE.E5M2.F32.PACK_AB_MERGE_C R19, R45, R22, RZ ;  /* 0x000000162d13723e */ /* 0x008fe400048060ff */
[----:B------:R-:W3:Y:S04]  /*95660*/  LDL.LU R22, [R1+0x1390] ;  /* 0x0013900001167983 */ /* 0x000ee80000300800 */
[----:B------:R-:W-:Y:S04]  /*95670*/  STL [R1+0x2824], R19 ;  /* 0x0028241301007387 */ /* 0x000fe80000100800 */
[----:B------:R-:W3:Y:S01]  /*95680*/  LDL.LU R45, [R1+0x1394] ;  /* 0x00139400012d7983 */ /* 0x000ee20000300800 */
[----:B------:R-:W-:-:S05]  /*95690*/  F2FP.SATFINITE.E5M2.F32.PACK_AB_MERGE_C R18, R58, R61, RZ ;  /* 0x0000003d3a12723e */ /* 0x000fca00048060ff */
[----:B------:R0:W-:Y:S04]  /*956a0*/  STL [R1+0x2828], R18 ;  /* 0x0028281201007387 */ /* 0x0001e80000100800 */
[----:B------:R-:W3:Y:S04]  /*956b0*/  LDL.LU R61, [R1+0x1398] ;  /* 0x00139800013d7983 */ /* 0x000ee80000300800 */
[----:B------:R-:W3:Y:S01]  /*956c0*/  LDL.LU R58, [R1+0x139c] ;  /* 0x00139c00013a7983 */ /* 0x000ee20000300800 */
[----:B0-----:R-:W-:-:S05]  /*956d0*/  IADD3 R18, P6, PT, R25, R2, RZ ;  /* 0x0000000219127210 */ /* 0x001fca0007fde0ff */
[----:B------:R-:W-:-:S05]  /*956e0*/  IMAD.X R19, R24, 0x1, R4, P6 ;  /* 0x0000000118137824 */ /* 0x000fca00030e0604 */
[----:B------:R0:W-:Y:S01]  /*956f0*/  STL.64 [R1+0x13d0], R18 ;  /* 0x0013d01201007387 */ /* 0x0001e20000100a00 */
[----:B------:R-:W-:Y:S02]  /*95700*/  F2FP.SATFINITE.E5M2.F32.PACK_AB_MERGE_C R27, R42, R32, RZ ;  /* 0x000000202a1b723e */ /* 0x000fe400048060ff */
[----:B0-----:R-:W-:Y:S02]  /*95710*/  IADD3 R18, P6, PT, R25, R5, RZ ;  /* 0x0000000519127210 */ /* 0x001fe40007fde0ff */
[----:B------:R-:W-:-:S03]  /*95720*/  F2FP.SATFINITE.E5M2.F32.PACK_AB_MERGE_C R26, R37, R33, RZ ;  /* 0x00000021251a723e */ /* 0x000fc600048060ff */
[----:B------:R-:W-:Y:S01]  /*95730*/  IMAD.X R19, R24, 0x1, R6, P6 ;  /* 0x0000000118137824 */ /* 0x000fe200030e0606 */
[----:B------:R0:W-:Y:S04]  /*95740*/  STL [R1+0x2800], R27 ;  /* 0x0028001b01007387 */ /* 0x0001e80000100800 */
[----:B------:R1:W-:Y:S04]  /*95750*/  STL [R1+0x28a4], R26 ;  /* 0x0028a41a01007387 */ /* 0x0003e80000100800 */
[----:B------:R1:W-:Y:S01]  /*95760*/  STL.64 [R1+0x13c0], R18 ;  /* 0x0013c01201007387 */ /* 0x0003e20000100a00 */
[----:B0-----:R-:W-:-:S02]  /*95770*/  F2FP.SATFINITE.E5M2.F32.PACK_AB_MERGE_C R27, R29, R28, RZ ;  /* 0x0000001c1d1b723e */ /* 0x001fc400048060ff */
[----:B-1----:R-:W-:Y:S02]  /*95780*/  F2FP.SATFINITE.E5M2.F32.PACK_AB_MERGE_C R26, R31, R30, RZ ;  /* 0x0000001e1f1a723e */ /* 0x002fe400048060ff */
[----:B------:R-:W-:Y:S01]  /*95790*/  IADD3 R18, P6, PT, R25, R7, RZ ;  /* 0x0000000719127210 */ /* 0x000fe20007fde0ff */
[----:B------:R-:W-:Y:S04]  /*957a0*/  STL [R1+0x27d4], R27 ;  /* 0x0027d41b01007387 */ /* 0x000fe80000100800 */
[----:B------:R-:W-:Y:S01]  /*957b0*/  IMAD.X R19, R24, 0x1, R8, P6 ;  /* 0x0000000118137824 */ /* 0x000fe200030e0608 */
[----:B------:R-:W-:Y:S04]  /*957c0*/  STL [R1+0x28b0], R26 ;  /* 0x0028b01a01007387 */ /* 0x000fe80000100800 */
[----:B------:R0:W-:Y:S04]  /*957d0*/  STL.64 [R1+0x13b0], R18 ;  /* 0x0013b01201007387 */ /* 0x0001e80000100a00 */
[----:B------:R-:W3:Y:S01]  /*957e0*/  LDL.LU R44, [R1+0x1380] ;  /* 0x00138000012c7983 */ /* 0x000ee20000300800 */
[----:B0-----:R-:W-:-:S02]  /*957f0*/  F2FP.SATFINITE.E5M2.F32.PACK_AB_MERGE_C R18, R20, R16, RZ ;  /* 0x000000101412723e */ /* 0x001fc400048060ff */
[----:B------:R-:W-:-:S03]  /*95800*/  F2FP.SATFINITE.E5M2.F32.PACK_AB_MERGE_C R16, R17, R21, RZ ;  /* 0x000000151110723e */ /* 0x000fc600048060ff */
[----:B------:R0:W-:Y:S04]  /*95810*/  STL [R1+0x27a4], R18 ;  /* 0x0027a41201007387 */ /* 0x0001e80000100800 */
[----:B------:R-:W3:Y:S04]  /*95820*/  LDL.LU R27, [R1+0x1384] ;  /* 0x00138400011b7983 */ /* 0x000ee80000300800 */
[----:B------:R1:W-:Y:S01]  /*95830*/  STL [R1+0x27ac], R16 ;  /* 0x0027ac1001007387 */ /* 0x0003e20000100800 */
[----:B0-----:R-:W-:-:S03]  /*95840*/  IADD3 R18, P6, PT, R25, R9, RZ ;  /* 0x0000000919127210 */ /* 0x001fc60007fde0ff */
[----:B------:R-:W3:Y:S04]  /*95850*/  LDL.LU R30, [R1+0x1388] ;  /* 0x00138800011e7983 */ /* 0x000ee80000300800 */
[----:B------:R-:W3:Y:S01]  /*95860*/  LDL.LU R31, [R1+0x138c] ;  /* 0x00138c00011f7983 */ /* 0x000ee20000300800 */
[----:B------:R-:W-:-:S03]  /*95870*/  IMAD.X R19, R24, 0x1, R10, P6 ;  /* 0x0000000118137824 */ /* 0x000fc600030e060a */
[----:B-1----:R-:W3:Y:S01]  /*95880*/  LDL.LU R16, [R1+0x1370] ;  /* 0x0013700001107983 */ /* 0x002ee20000300800 */
[----:B----4-:R-:W-:-:S03]  /*95890*/  F2FP.SATFINITE.E5M2.F32.PACK_AB_MERGE_C R17, R41, R23, RZ ;  /* 0x000000172911723e */ /* 0x010fc600048060ff */
[----:B------:R-:W4:Y:S04]  /*958a0*/  LDL.LU R20, [R1+0x1374] ;  /* 0x0013740001147983 */ /* 0x000f280000300800 */
[----:B------:R-:W4:Y:S04]  /*958b0*/  LDL.LU R23, [R1+0x1378] ;  /* 0x0013780001177983 */ /* 0x000f280000300800 */
[----:B------:R-:W4:Y:S04]  /*958c0*/  LDL.LU R41, [R1+0x137c] ;  /* 0x00137c0001297983 */ /* 0x000f280000300800 */
[----:B------:R0:W-:Y:S04]  /*958d0*/  STL.64 [R1+0x13a8], R18 ;  /* 0x0013a81201007387 */ /* 0x0001e80000100a00 */
[----:B------:R2:W-:Y:S01]  /*958e0*/  STL [R1+0x2778], R17 ;  /* 0x0027781101007387 */ /* 0x0005e20000100800 */
[----:B0-----:R-:W-:-:S05]  /*958f0*/  IADD3 R18, P6, PT, R25, R11, RZ ;  /* 0x0000000b19127210 */ /* 0x001fca0007fde0ff */
[----:B------:R-:W-:Y:S01]  /*95900*/  IMAD.X R19, R24, 0x1, R12, P6 ;  /* 0x0000000118137824 */ /* 0x000fe200030e060c */
[----:B--2---:R-:W-:-:S05]  /*95910*/  F2FP.SATFINITE.E5M2.F32.PACK_AB_MERGE_C R17, R60, R46, RZ ;  /* 0x0000002e3c11723e */ /* 0x004fca00048060ff */
[----:B------:R-:W-:Y:S04]  /*95920*/  STL [R1+0x2780], R17 ;  /* 0x0027801101007387 */ /* 0x000fe80000100800 */
[----:B------:R-:W2:Y:S04]  /*95930*/  LDL.LU R46, [R1+0x1360] ;  /* 0x00136000012e7983 */ /* 0x000ea80000300800 */
[----:B------:R-:W2:Y:S04]  /*95940*/  LDL.LU R60, [R1+0x1364] ;  /* 0x00136400013c7983 */ /* 0x000ea80000300800 */
[----:B------:R0:W-:Y:S02]  /*95950*/  STL.64 [R1+0x13a0], R18 ;  /* 0x0013a01201007387 */ /* 0x0001e40000100a00 */
[----:B0-----:R-:W-:-:S05]  /*95960*/  IADD3 R18, P6, PT, R25, R13, RZ ;  /* 0x0000000d19127210 */ /* 0x001fca0007fde0ff */
[----:B------:R-:W-:Y:S01]  /*95970*/  IMAD.X R19, R24, 0x1, R14, P6 ;  /* 0x0000000118137824 */ /* 0x000fe200030e060e */
[----:B---3--:R-:W-:-:S05]  /*95980*/  F2FP.SATFINITE.E5M2.F32.PACK_AB_MERGE_C R21, R45, R22, RZ ;  /* 0x000000162d15723e */ /* 0x008fca00048060ff */
[----:B------:R0:W-:Y:S01]  /*95990*/  STL [R1+0x400], R21 ;  /* 0x0004001501007387 */ /* 0x0001e20000100800 */
[----:B------:R-:W-:-:S05]  /*959a0*/  F2FP.SATFINITE.E5M2.F32.PACK_AB_MERGE_C R17, R58, R61, RZ ;  /* 0x0000003d3a11723e */ /* 0x000fca00048060ff */
        /* <DEDUP_REMOVED lines=8> */
[----:B0-----:R-:W3:Y:S04]  /*95a30*/  LDL.LU R21, [R1+0x1340] ;  /* 0x0013400001157983 */ /* 0x001ee80000300800 */
[----:B-1----:R-:W3:Y:S01]  /*95a40*/  LDL.LU R17, [R1+0x1344] ;  /* 0x0013440001117983 */ /* 0x002ee20000300800 */
[----:B------:R-:W-:-:S03]  /*95a50*/  IADD3 R18, P6, PT, R25, R15, RZ ;  /* 0x0000000f19127210 */ /* 0x000fc60007fde0ff */
[----:B------:R-:W3:Y:S02]  /*95a60*/  LDL.LU R22, [R1+0x1348] ;  /* 0x0013480001167983 */ /* 0x000ee40000300800 */
[----:B------:R-:W-:Y:S02]  /*95a70*/  IMAD.X R19, R24, 0x1, R57, P6 ;  /* 0x0000000118137824 */ /* 0x000fe400030e0639 */
[----:B------:R-:W3:Y:S01]  /*95a80*/  LDL.LU R45, [R1+0x134c] ;  /* 0x00134c00012d7983 */ /* 0x000ee20000300800 */
[----:B------:R-:W-:-:S03]  /*95a90*/  IMAD.MOV.U32 R61, RZ, RZ, R59 ;  /* 0x000000ffff3d7224 */ /* 0x000fc600078e003b */
[----:B------:R-:W3:Y:S04]  /*95aa0*/  LDL.LU R58, [R1+0x1330] ;  /* 0x00133000013a7983 */ /* 0x000ee80000300800 */
[----:B------:R0:W-:Y:S04]  /*95ab0*/  STL.64 [R1+0x1390], R18 ;  /* 0x0013901201007387 */ /* 0x0001e80000100a00 */
[----:B------:R-:W3:Y:S01]  /*95ac0*/  LDL.LU R59, [R1+0x1334] ;  /* 0x00133400013b7983 */ /* 0x000ee20000300800 */
[----:B------:R-:W-:Y:S02]  /*95ad0*/  SHF.R.S32.HI R24, RZ, 0x1f, R34 ;  /* 0x0000001fff187819 */ /* 0x000fe40000011422 */
[----:B0-----:R-:W-:-:S05]  /*95ae0*/  F2FP.SATFINITE.E5M2.F32.PACK_AB_MERGE_C R19, R27, R44, RZ ;  /* 0x0000002c1b13723e */ /* 0x001fca00048060ff */
[----:B------:R-:W-:Y:S01]  /*95af0*/  STL [R1+0x340], R19 ;  /* 0x0003401301007387 */ /* 0x000fe20000100800 */
[----:B------:R-:W-:-:S05]  /*95b00*/  F2FP.SATFINITE.E5M2.F32.PACK_AB_MERGE_C R18, R31, R30, RZ ;  /* 0x0000001e1f12723e */ /* 0x000fca00048060ff */
[----:B------:R0:W-:Y:S01]  /*95b10*/  STL [R1+0x354], R18 ;  /* 0x0003541201007387 */ /* 0x0001e20000100800 */
[----:B----4-:R-:W-:Y:S02]  /*95b20*/  F2FP.SATFINITE.E5M2.F32.PACK_AB_MERGE_C R16, R20, R16, RZ ;  /* 0x000000101410723e */ /* 0x010fe400048060ff */
[----:B0-----:R-:W-:-:S03]  /*95b30*/  IADD3 R18, P6, PT, R34, R0, RZ ;  /* 0x0000000022127210 */ /* 0x001fc60007fde0ff */
[----:B------:R0:W-:Y:S02]  /*95b40*/  STL [R1+0x2b4], R16 ;  /* 0x0002b41001007387 */ /* 0x0001e40000100800 */
[----:B------:R-:W-:Y:S02]  /*95b50*/  IMAD.X R19, R24, 0x1, R3, P6 ;  /* 0x0000000118137824 */ /* 0x000fe400030e0603 */
[----:B------:R-:W4:Y:S04]  /*95b60*/  LDL.LU R30, [R1+0x1338] ;  /* 0x00133800011e7983 */ /* 0x000f280000300800 */
[----:B------:R-:W4:Y:S01]  /*95b70*/  LDL.LU R31, [R1+0x133c] ;  /* 0x00133c00011f7983 */ /* 0x000f220000300800 */
[----:B0-----:R-:W-:-:S03]  /*95b80*/  F2FP.SATFINITE.E5M2.F32.PACK_AB_MERGE_C R16, R41, R23, RZ ;  /* 0x000000172910723e */ /* 0x001fc600048060ff */
[----:B------:R-:W-:Y:S04]  /*95b90*/  STL.64 [R1+0x1380], R18 ;  /* 0x0013801201007387 */ /* 0x000fe80000100a00 */
[----:B------:R0:W-:Y:S04]  /*95ba0*/  STL [R1+0x2c8], R16 ;  /* 0x0002c81001007387 */ /* 0x0001e80000100800 */
[----:B0-----:R-:W4:Y:S04]  /*95bb0*/  LDL.LU R16, [R1+0x1320] ;  /* 0x0013200001107983 */ /* 0x001f280000300800 */
[----:B------:R-:W4:Y:S04]  /*95bc0*/  LDL.LU R20, [R1+0x1324] ;  /* 0x0013240001147983 */ /* 0x000f280000300800 */
[----:B------:R-:W4:Y:S04]  /*95bd0*/  LDL.LU R23, [R1+0x1328] ;  /* 0x0013280001177983 */ /* 0x000f280000300800 */
[----:B------:R-:W4:Y:S01]  /*95be0*/  LDL.LU R41, [R1+0x132c] ;  /* 0x00132c0001297983 */ /* 0x000f220000300800 */
[----:B--2---:R-:W-:-:S05]  /*95bf0*/  F2FP.SATFINITE.E5M2.F32.PACK_AB_MERGE_C R18, R60, R46, RZ ;  /* 0x0000002e3c12723e */ /* 0x004fca00048060ff */
[----:B------:R0:W-:Y:S04]  /*95c00*/  STL [R1+0x278], R18 ;  /* 0x0002781201007387 */ /* 0x0001e80000100800 */
[----:B------:R-:W2:Y:S04]  /*95c10*/  LDL.LU R46, [R1+0x1310] ;  /* 0x00131000012e7983 */ /* 0x000ea80000300800 */
[----:B------:R-:W2:Y:S01]  /*95c20*/  LDL.LU R60, [R1+0x1314] ;  /* 0x00131400013c7983 */ /* 0x000ea20000300800 */
[----:B0-----:R-:W-:-:S05]  /*95c30*/  IADD3 R18, P6, PT, R34, R2, RZ ;  /* 0x0000000222127210 */ /* 0x001fca0007fde0ff */
[----:B------:R-:W-:-:S05]  /*95c40*/  IMAD.X R19, R24, 0x1, R4, P6 ;  /* 0x0000000118137824 */ /* 0x000fca00030e0604 */
[----:B------:R0:W-:Y:S02]  /*95c50*/  STL.64 [R1+0x1370], R18 ;  /* 0x0013701201007387 */ /* 0x0001e40000100a00 */
[----:B0-----:R-:W-:-:S05]  /*95c60*/  IADD3 R18, P6, PT, R34, R5, RZ ;  /* 0x0000000522127210 */ /* 0x001fca0007fde0ff */
[----:B------:R-:W-:Y:S01]  /*95c70*/  IMAD.X R19, R24, 0x1, R6, P6 ;  /* 0x0000000118137824 */ /* 0x000fe200030e0606 */
[----:B---3--:R-:W-:-:S05]  /*95c80*/  F2FP.SATFINITE.E5M2.F32.PACK_AB_MERGE_C R26, R42, R32, RZ ;  /* 0x000000202a1a723e */ /* 0x008fca00048060ff */
[----:B------:R-:W-:Y:S01]  /*95c90*/  STL [R1+0x27c], R26 ;  /* 0x00027c1a01007387 */ /* 0x000fe20000100800 */
[----:B------:R-:W-:-:S05]  /*95ca0*/  F2FP.SATFINITE.E5M2.F32.PACK_AB_MERGE_C R25, R37, R33, RZ ;  /* 0x000000212519723e */ /* 0x000fca00048060ff */
[----:B------:R-:W-:Y:S04]  /*95cb0*/  STL [R1+0x224], R25 ;  /* 0x0002241901007387 */ /* 0x000fe80000100800 */
[----:B------:R0:W-:Y:S01]  /*95cc0*/  STL.64 [R1+0x1360], R18 ;  /* 0x0013601201007387 */ /* 0x0001e20000100a00 */
[----:B------:R-:W-:Y:S02]  /*95cd0*/  F2FP.SATFINITE.E5M2.F32.PACK_AB_MERGE_C R42, R17, R21, RZ ;  /* 0x00000015112a723e */ /* 0x000fe400048060ff */
[----:B0-----:R-:W-:-:S03]  /*95ce0*/  F2FP.SATFINITE.E5M2.F32.PACK_AB_MERGE_C R18, R29, R28, RZ ;  /* 0x0000001c1d12723e */ /* 0x001fc600048060ff */
[----:B------:R-:W-:Y:S04]  /*95cf0*/  STL [R1+0x3bf4], R42 ;  /* 0x003bf42a01007387 */ /* 0x000fe80000100800 */
[----:B------:R0:W-:Y:S01]  /*95d00*/  STL [R1+0x228], R18 ;  /* 0x0002281201007387 */ /* 0x0001e20000100800 */
[----:B------:R-:W-:Y:S02]  /*95d10*/  F2FP.SATFINITE.E5M2.F32.PACK_AB_MERGE_C R43, R45, R22, RZ ;  /* 0x000000162d2b723e */ /* 0x000fe400048060ff */
[----:B0-----:R-:W-:-:S03]  /*95d20*/  IADD3 R18, P6, PT, R34, R7, RZ ;  /* 0x0000000722127210 */ /* 0x001fc60007fde0ff */
[----:B------:R-:W-:Y:S02]  /*95d30*/  STL [R1+0x3bf8], R43 ;  /* 0x003bf82b01007387 */ /* 0x000fe40000100800 */
[----:B------:R-:W-:-:S05]  /*95d40*/  IMAD.X R19, R24, 0x1, R8, P6 ;  /* 0x0000000118137824 */ /* 0x000fca00030e0608 */
        /* <DEDUP_REMOVED lines=9> */
[----:B0-----:R-:W-:-:S05]  /*95de0*/  IADD3 R18, P6, PT, R34, R9, RZ ;  /* 0x0000000922127210 */ /* 0x001fca0007fde0ff */
[----:B------:R-:W-:-:S05]  /*95df0*/  IMAD.X R19, R24, 0x1, R10, P6 ;  /* 0x0000000118137824 */ /* 0x000fca00030e060a */
[----:B------:R4:W-:Y:S02]  /*95e00*/  STL.64 [R1+0x1340], R18 ;  /* 0x0013401201007387 */ /* 0x0009e40000100a00 */
[----:B----4-:R-:W-:Y:S02]  /*95e10*/  F2FP.SATFINITE.E5M2.F32.PACK_AB_MERGE_C R19, R31, R30, RZ ;  /* 0x0000001e1f13723e */ /* 0x010fe400048060ff */
[----:B------:R-:W-:-:S03]  /*95e20*/  IADD3 R18, P6, PT, R34, R11, RZ ;  /* 0x0000000b22127210 */ /* 0x000fc60007fde0ff */
[----:B------:R0:W-:Y:S01]  /*95e30*/  STL [R1+0x3c08], R19 ;  /* 0x003c081301007387 */ /* 0x0001e20000100800 */
[----:B------:R-:W-:Y:S01]  /*95e40*/  F2FP.SATFINITE.E5M2.F32.PACK_AB_MERGE_C R40, R20, R16, RZ ;  /* 0x000000101428723e */ /* 0x000fe200048060ff */
[----:B0-----:R-:W-:-:S04]  /*95e50*/  IMAD.X R19, R24, 0x1, R12, P6 ;  /* 0x0000000118137824 */ /* 0x001fc800030e060c */
[----:B------:R-:W-:Y:S01]  /*95e60*/  STL [R1+0x3c24], R40 ;  /* 0x003c242801007387 */ /* 0x000fe20000100800 */
[----:B------:R-:W-:-:S03]  /*95e70*/  F2FP.SATFINITE.E5M2.F32.PACK_AB_MERGE_C R20, R41, R23, RZ ;  /* 0x000000172914723e */ /* 0x000fc600048060ff */
[----:B------:R0:W-:Y:S04]  /*95e80*/  STL.64 [R1+0x1330], R18 ;  /* 0x0013301201007387 */ /* 0x0001e80000100a00 */
[----:B------:R-:W-:Y:S01]  /*95e90*/  STL [R1+0x1ec], R20 ;  /* 0x0001ec1401007387 */ /* 0x000fe20000100800 */
[----:B0-----:R-:W-:-:S05]  /*95ea0*/  IADD3 R18, P6, PT, R34, R13, RZ ;  /* 0x0000000d22127210 */ /* 0x001fca0007fde0ff */
[----:B------:R-:W-:Y:S01]  /*95eb0*/  IMAD.X R19, R24, 0x1, R14, P6 ;  /* 0x0000000118137824 */ /* 0x000fe200030e060e */
[----:B------:R-:W-:-:S05]  /*95ec0*/  IADD3 R28, P6, PT, R34, R15, RZ ;  /* 0x0000000f221c7210 */ /* 0x000fca0007fde0ff */
[----:B------:R-:W-:Y:S01]  /*95ed0*/  IMAD.X R29, R24, 0x1, R57, P6 ;  /* 0x00000001181d7824 */ /* 0x000fe200030e0639 */
[----:B--2---:R-:W-:-:S05]  /*95ee0*/  F2FP.SATFINITE.E5M2.F32.PACK_AB_MERGE_C R16, R60, R46, RZ ;  /* 0x0000002e3c10723e */ /* 0x004fca00048060ff */
[----:B------:R-:W-:Y:S04]  /*95ef0*/  STL [R1+0xf0], R16 ;  /* 0x0000f01001007387 */ /* 0x000fe80000100800 */
[----:B------:R-:W2:Y:S04]  /*95f00*/  LDL.LU R43, [R1+0x12f0] ;  /* 0x0012f000012b7983 */ /* 0x000ea80000300800 */
[----:B------:R-:W2:Y:S04]  /*95f10*/  LDL.LU R42, [R1+0x12f4] ;  /* 0x0012f400012a7983 */ /* 0x000ea80000300800 */
[----:B------:R-:W4:Y:S04]  /*95f20*/  LDL.LU R25, [R1+0x12f8] ;  /* 0x0012f80001197983 */ /* 0x000f280000300800 */
[----:B------:R0:W-:Y:S04]  /*95f30*/  STL.64 [R1+0x1320], R18 ;  /* 0x0013201201007387 */ /* 0x0001e80000100a00 */
        /* <DEDUP_REMOVED lines=11> */
[----:B------:R0:W-:Y:S01]  /*95ff0*/  STL.64 [R1+0x1310], R28 ;  /* 0x0013101c01007387 */ /* 0x0001e20000100a00 */
[----:B---3--:R-:W-:-:S05]  /*96000*/  F2FP.SATFINITE.E5M2.F32.PACK_AB_MERGE_C R19, R17, R21, RZ ;  /* 0x000000151113723e */ /* 0x008fca00048060ff */
[----:B------:R-:W-:Y:S04]  /*96010*/  STL [R1+0xec], R19 ;  /* 0x0000ec1301007387 */ /* 0x000fe80000100800 */
[----:B------:R-:W3:Y:S01]  /*96020*/  LDL.LU R33, [R1+0x12c8] ;  /* 0x0012c80001217983 */ /* 0x000ee20000300800 */
[----:B------:R-:W-:-:S05]  /*96030*/  F2FP.SATFINITE.E5M2.F32.PACK_AB_MERGE_C R17, R45, R22, RZ ;  /* 0x000000162d11723e */ /* 0x000fca00048060ff */
[----:B------:R-:W-:Y:S04]  /*96040*/  STL [R1+0x282c], R17 ;  /* 0x00282c1101007387 */ /* 0x000fe80000100800 */
[----:B------:R-:W3:Y:S01]  /*96050*/  LDL.LU R37, [R1+0x12cc] ;  /* 0x0012cc0001257983 */ /* 0x000ee20000300800 */
[----:B------:R-:W-:-:S05]  /*96060*/  F2FP.SATFINITE.E5M2.F32.PACK_AB_MERGE_C R16, R59, R58, RZ ;  /* 0x0000003a3b10723e */ /* 0x000fca00048060ff */
[----:B------:R1:W-:Y:S04]  /*96070*/  STL [R1+0x2830], R16 ;  /* 0x0028301001007387 */ /* 0x0003e80000100800 */
[----:B0-----:R-:W3:Y:S04]  /*96080*/  LDL.LU R28, [R1+0xc30] ;  /* 0x000c3000011c7983 */ /* 0x001ee80000300800 */
[----:B------:R-:W3:Y:S04]  /*96090*/  LDL.LU R29, [R1+0xc34] ;  /* 0x000c3400011d7983 */ /* 0x000ee80000300800 */
[----:B-1----:R-:W3:Y:S04]  /*960a0*/  LDL.LU R16, [R1+0xc38] ;  /* 0x000c380001107983 */ /* 0x002ee80000300800 */
[----:B------:R-:W3:Y:S04]  /*960b0*/  LDL.LU R20, [R1+0xc3c] ;  /* 0x000c3c0001147983 */ /* 0x000ee80000300800 */
[----:B------:R-:W3:Y:S04]  /*960c0*/  LDL.LU R21, [R1+0x12b0] ;  /* 0x0012b00001157983 */ /* 0x000ee80000300800 */
[----:B------:R-:W3:Y:S04]  /*960d0*/  LDL.LU R17, [R1+0x12b4] ;  /* 0x0012b40001117983 */ /* 0x000ee80000300800 */
[----:B------:R-:W3:Y:S04]  /*960e0*/  LDL.LU R22, [R1+0x12b8] ;  /* 0x0012b80001167983 */ /* 0x000ee80000300800 */
[----:B------:R-:W3:Y:S01]  /*960f0*/  LDL.LU R45, [R1+0x12bc] ;  /* 0x0012bc00012d7983 */ /* 0x000ee20000300800 */
[----:B------:R-:W-:-:S02]  /*96100*/  SHF.R.S32.HI R24, RZ, 0x1f, R35 ;  /* 0x0000001fff187819 */ /* 0x000fc40000011423 */
[----:B------:R-:W-:-:S05]  /*96110*/  IADD3 R58, P6, PT, R35, R0, RZ ;  /* 0x00000000233a7210 */ /* 0x000fca0007fde0ff */
[----:B------:R-:W-:-:S05]  /*96120*/  IMAD.X R59, R24, 0x1, R3, P6 ;  /* 0x00000001183b7824 */ /* 0x000fca00030e0603 */
[----:B------:R0:W-:Y:S04]  /*96130*/  STL.64 [R1+0x1300], R58 ;  /* 0x0013003a01007387 */ /* 0x0001e80000100a00 */
[----:B0-----:R-:W3:Y:S01]  /*96140*/  LDL.LU.64 R58, [R1+0x3c98] ;  /* 0x003c9800013a7983 */ /* 0x001ee20000300a00 */
[----:B--2---:R-:W-:Y:S02]  /*96150*/  F2FP.SATFINITE.E5M2.F32.PACK_AB_MERGE_C R34, R42, R43, RZ ;  /* 0x0000002b2a22723e */ /* 0x004fe400048060ff */
[----:B------:R-:W-:-:S05]  /*96160*/  IADD3 R42, P6, PT, R35, R2, RZ ;  /* 0x00000002232a7210 */ /* 0x000fca0007fde0ff */
[----:B------:R-:W-:Y:S01]  /*96170*/  IMAD.X R43, R24, 0x1, R4, P6 ;  /* 0x00000001182b7824 */ /* 0x000fe200030e0604 */
[----:B----4-:R-:W-:Y:S01]  /*96180*/  F2FP.SATFINITE.E5M2.F32.PACK_AB_MERGE_C R19, R26, R25, RZ ;  /* 0x000000191a13723e */ /* 0x010fe200048060ff */
[----:B------:R-:W-:Y:S04]  /*96190*/  STL [R1+0x27fc], R34 ;  /* 0x0027fc2201007387 */ /* 0x000fe80000100800 */
[----:B------:R0:W-:Y:S01]  /*961a0*/  STL [R1+0x280c], R19 ;  /* 0x00280c1301007387 */ /* 0x0001e20000100800 */
[----:B------:R-:W-:Y:S02]  /*961b0*/  F2FP.SATFINITE.E5M2.F32.PACK_AB_MERGE_C R26, R44, R18, RZ ;  /* 0x000000122c1a723e */ /* 0x000fe400048060ff */
[----:B------:R-:W-:Y:S01]  /*961c0*/  IADD3 R18, P6, PT, R35, R5, RZ ;  /* 0x0000000523127210 */ /* 0x000fe20007fde0ff */
[----:B------:R-:W-:Y:S04]  /*961d0*/  STL.64 [R1+0x12f0], R42 ;  /* 0x0012f02a01007387 */ /* 0x000fe80000100a00 */
[----:B0-----:R-:W-:Y:S01]  /*961e0*/  IMAD.X R19, R24, 0x1, R6, P6 ;  /* 0x0000000118137824 */ /* 0x001fe200030e0606 */
[----:B------:R-:W-:Y:S01]  /*961f0*/  F2FP.SATFINITE.E5M2.F32.PACK_AB_MERGE_C R25, R32, R27, RZ ;  /* 0x0000001b2019723e */ /* 0x000fe200048060ff */
[----:B------:R-:W-:Y:S04]  /*96200*/  STL [R1+0x27d0], R26 ;  /* 0x0027d01a01007387 */ /* 0x000fe80000100800 */
[----:B------:R0:W-:Y:S04]  /*96210*/  STL [R1+0x27dc], R25 ;  /* 0x0027dc1901007387 */ /* 0x0001e80000100800 */
[----:B------:R1:W-:Y:S01]  /*96220*/  STL.64 [R1+0x12e0], R18 ;  /* 0x0012e01201007387 */ /* 0x0003e20000100a00 */
[----:B0-----:R-:W-:-:S02]  /*96230*/  F2FP.SATFINITE.E5M2.F32.PACK_AB_MERGE_C R25, R31, R30, RZ ;  /* 0x0000001e1f19723e */ /* 0x001fc400048060ff */
[----:B------:R-:W-:Y:S02]  /*96240*/  F2FP.SATFINITE.E5M2.F32.PACK_AB_MERGE_C R23, R41, R23, RZ ;  /* 0x000000172917723e */ /* 0x000fe400048060ff */
[----:B-1----:R-:W-:Y:S01]  /*96250*/  IADD3 R18, P6, PT, R35, R7, RZ ;  /* 0x0000000723127210 */ /* 0x002fe20007fde0ff */
[----:B------:R-:W-:Y:S04]  /*96260*/  STL [R1+0x27a8], R25 ;  /* 0x0027a81901007387 */ /* 0x000fe80000100800 */
[----:B------:R-:W-:Y:S01]  /*96270*/  IMAD.X R19, R24, 0x1, R8, P6 ;  /* 0x0000000118137824 */ /* 0x000fe200030e0608 */
[----:B------:R-:W-:Y:S04]  /*96280*/  STL [R1+0x27c4], R23 ;  /* 0x0027c41701007387 */ /* 0x000fe80000100800 */
[----:B------:R0:W-:Y:S04]  /*96290*/  STL.64 [R1+0x12d0], R18 ;  /* 0x0012d01201007387 */ /* 0x0001e80000100a00 */
[----:B------:R-:W2:Y:S04]  /*962a0*/  LDL.LU R30, [R1+0x12a0] ;  /* 0x0012a000011e7983 */ /* 0x000ea80000300800 */
[----:B------:R-:W2:Y:S01]  /*962b0*/  LDL.LU R31, [R1+0x12a4] ;  /* 0x0012a400011f7983 */ /* 0x000ea20000300800 */
[----:B0-----:R-:W-:-:S05]  /*962c0*/  F2FP.SATFINITE.E5M2.F32.PACK_AB_MERGE_C R18, R60, R46, RZ ;  /* 0x0000002e3c12723e */ /* 0x001fca00048060ff */
[----:B------:R0:W-:Y:S04]  /*962d0*/  STL [R1+0x277c], R18 ;  /* 0x00277c1201007387 */ /* 0x0001e80000100800 */
[----:B------:R-:W4:Y:S04]  /*962e0*/  LDL.LU R23, [R1+0x12a8] ;  /* 0x0012a80001177983 */ /* 0x000f280000300800 */
[----:B------:R-:W4:Y:S04]  /*962f0*/  LDL.LU R41, [R1+0x12ac] ;  /* 0x0012ac0001297983 */ /* 0x000f280000300800 */
[----:B------:R-:W4:Y:S04]  /*96300*/  LDL.LU R46, [R1+0x1290] ;  /* 0x00129000012e7983 */ /* 0x000f280000300800 */
[----:B------:R-:W4:Y:S01]  /*96310*/  LDL.LU R60, [R1+0x1294] ;  /* 0x00129400013c7983 */ /* 0x000f220000300800 */
[----:B0-----:R-:W-:-:S05]  /*96320*/  IADD3 R18, P6, PT, R35, R9, RZ ;  /* 0x0000000923127210 */ /* 0x001fca0007fde0ff */
[----:B------:R-:W-:Y:S01]  /*96330*/  IMAD.X R19, R24, 0x1, R10, P6 ;  /* 0x0000000118137824 */ /* 0x000fe200030e060a */
[----:B---3--:R-:W-:-:S05]  /*96340*/  F2FP.SATFINITE.E5M2.F32.PACK_AB_MERGE_C R25, R37, R33, RZ ;  /* 0x000000212519723e */ /* 0x008fca00048060ff */
[----:B------:R0:W-:Y:S04]  /*96350*/  STL [R1+0x278c], R25 ;  /* 0x00278c1901007387 */ /* 0x0001e80000100800 */
[----:B------:R1:W-:Y:S01]  /*96360*/  STL.64 [R1+0x12c8], R18 ;  /* 0x0012c81201007387 */ /* 0x0003e20000100a00 */
[----:B0-----:R-:W-:Y:S02]  /*96370*/  F2FP.SATFINITE.E5M2.F32.PACK_AB_MERGE_C R25, R29, R28, RZ ;  /* 0x0000001c1d19723e */ /* 0x001fe400048060ff */
[----:B-1----:R-:W-:Y:S02]  /*96380*/  IADD3 R18, P6, PT, R35, R11, RZ ;  /* 0x0000000b23127210 */ /* 0x002fe40007fde0ff */
[----:B------:R-:W-:-:S03]  /*96390*/  F2FP.SATFINITE.E5M2.F32.PACK_AB_MERGE_C R16, R20, R16, RZ ;  /* 0x000000101410723e */ /* 0x000fc600048060ff */
[----:B------:R-:W-:Y:S01]  /*963a0*/  IMAD.X R19, R24, 0x1, R12, P6 ;  /* 0x0000000118137824 */ /* 0x000fe200030e060c */
[----:B------:R-:W-:Y:S04]  /*963b0*/  STL [R1+0x2740], R25 ;  /* 0x0027401901007387 */ /* 0x000fe80000100800 */
[----:B------:R0:W-:Y:S04]  /*963c0*/  STL [R1+0x2750], R16 ;  /* 0x0027501001007387 */ /* 0x0001e80000100800 */
[----:B------:R1:W-:Y:S01]  /*963d0*/  STL.64 [R1+0x12c0], R18 ;  /* 0x0012c01201007387 */ /* 0x0003e20000100a00 */
[----:B0-----:R-:W-:-:S02]  /*963e0*/  IADD3 R16, P6, PT, R35, R13, RZ ;  /* 0x0000000d23107210 */ /* 0x001fc40007fde0ff */
[----:B-1----:R-:W-:Y:S02]  /*963f0*/  F2FP.SATFINITE.E5M2.F32.PACK_AB_MERGE_C R19, R17, R21, RZ ;  /* 0x000000151113723e */ /* 0x002fe400048060ff */
[----:B------:R-:W-:Y:S01]  /*96400*/  F2FP.SATFINITE.E5M2.F32.PACK_AB_MERGE_C R18, R45, R22, RZ ;  /* 0x000000162d12723e */ /* 0x000fe200048060ff */
[----:B------:R-:W-:Y:S02]  /*96410*/  IMAD.X R17, R24, 0x1, R14, P6 ;  /* 0x0000000118117824 */ /* 0x000fe400030e060e */
[----:B------:R-:W-:Y:S04]  /*96420*/  STL [R1+0x398], R19 ;  /* 0x0003981301007387 */ /* 0x000fe80000100800 */
[----:B------:R0:W-:Y:S04]  /*96430*/  STL [R1+0x404], R18 ;  /* 0x0004041201007387 */ /* 0x0001e80000100800 */
[----:B------:R-:W3:Y:S04]  /*96440*/  LDL.LU R43, [R1+0x1298] ;  /* 0x00129800012b7983 */ /* 0x000ee80000300800 */
[----:B------:R-:W3:Y:S04]  /*96450*/  LDL.LU R42, [R1+0x129c] ;  /* 0x00129c00012a7983 */ /* 0x000ee80000300800 */
[----:B------:R-:W3:Y:S04]  /*96460*/  LDL.LU R25, [R1+0x1280] ;  /* 0x0012800001197983 */ /* 0x000ee80000300800 */
[----:B------:R1:W-:Y:S04]  /*96470*/  STL.64 [R1+0x12b8], R16 ;  /* 0x0012b81001007387 */ /* 0x0003e80000100a00 */
[----:B------:R-:W3:Y:S04]  /*96480*/  LDL.LU R26, [R1+0x1284] ;  /* 0x00128400011a7983 */ /* 0x000ee80000300800 */
[----:B0-----:R-:W3:Y:S04]  /*96490*/  LDL.LU R18, [R1+0x1288] ;  /* 0x0012880001127983 */ /* 0x001ee80000300800 */
        /* <DEDUP_REMOVED lines=8> */
[----:B------:R-:W3:Y:S01]  /*96520*/  LDL.LU R45, [R1+0x126c] ;  /* 0x00126c00012d7983 */ /* 0x000ee20000300800 */
[----:B------:R-:W-:-:S05]  /*96530*/  IADD3 R28, P6, PT, R35, R15, RZ ;  /* 0x0000000f231c7210 */ /* 0x000fca0007fde0ff */
[----:B------:R-:W-:-:S05]  /*96540*/  IMAD.X R29, R24, 0x1, R57, P6 ;  /* 0x00000001181d7824 */ /* 0x000fca00030e0639 */
[----:B------:R0:W-:Y:S01]  /*96550*/  STL.64 [R1+0x12b0], R28 ;  /* 0x0012b01c01007387 */ /* 0x0001e20000100a00 */
[----:B------:R-:W-:Y:S02]  /*96560*/  IADD3 R34, P6, PT, R36, R0, RZ ;  /* 0x0000000024227210 */ /* 0x000fe40007fde0ff */
[----:B--2---:R-:W-:-:S05]  /*96570*/  F2FP.SATFINITE.E5M2.F32.PACK_AB_MERGE_C R24, R31, R30, RZ ;  /* 0x0000001e1f18723e */ /* 0x004fca00048060ff */
[----:B------:R-:W-:Y:S04]  /*96580*/  STL [R1+0x2ec], R24 ;  /* 0x0002ec1801007387 */ /* 0x000fe80000100800 */
[----:B------:R-:W2:Y:S01]  /*96590*/  LDL.LU R33, [R1+0x1250] ;  /* 0x0012500001217983 */ /* 0x000ea20000300800 */
[----:B----4-:R-:W-:-:S05]  /*965a0*/  F2FP.SATFINITE.E5M2.F32.PACK_AB_MERGE_C R23, R41, R23, RZ ;  /* 0x000000172917723e */ /* 0x010fca00048060ff */
[----:B------:R1:W-:Y:S01]  /*965b0*/  STL [R1+0x2f4], R23 ;  /* 0x0002f41701007387 */ /* 0x0003e20000100800 */
[----:B------:R-:W-:-:S03]  /*965c0*/  F2FP.SATFINITE.E5M2.F32.PACK_AB_MERGE_C R19, R60, R46, RZ ;  /* 0x0000002e3c13723e */ /* 0x000fc600048060ff */
[----:B------:R-:W2:Y:S04]  /*965d0*/  LDL.LU R37, [R1+0x1254] ;  /* 0x0012540001257983 */ /* 0x000ea80000300800 */
[----:B------:R-:W-:Y:S04]  /*965e0*/  STL [R1+0x298], R19 ;  /* 0x0002981301007387 */ /* 0x000fe80000100800 */
[----:B0-----:R-:W4:Y:S04]  /*965f0*/  LDL.LU R28, [R1+0x1258] ;  /* 0x00125800011c7983 */ /* 0x001f280000300800 */
[----:B------:R-:W4:Y:S04]  /*96600*/  LDL.LU R29, [R1+0x125c] ;  /* 0x00125c00011d7983 */ /* 0x000f280000300800 */
[----:B------:R-:W4:Y:S04]  /*96610*/  LDL.LU R30, [R1+0x1240] ;  /* 0x00124000011e7983 */ /* 0x000f280000300800 */
[----:B------:R-:W4:Y:S04]  /*96620*/  LDL.LU R31, [R1+0x1244] ;  /* 0x00124400011f7983 */ /* 0x000f280000300800 */
[----:B-1----:R-:W4:Y:S04]  /*96630*/  LDL.LU R23, [R1+0x1248] ;  /* 0x0012480001177983 */ /* 0x002f280000300800 */
[----:B------:R-:W4:Y:S04]  /*96640*/  LDL.LU R41, [R1+0x124c] ;  /* 0x00124c0001297983 */ /* 0x000f280000300800 */
[----:B------:R-:W4:Y:S04]  /*96650*/  LDL.LU R46, [R1+0x1230] ;  /* 0x00123000012e7983 */ /* 0x000f280000300800 */
[----:B------:R-:W4:Y:S01]  /*96660*/  LDL.LU R60, [R1+0x1234] ;  /* 0x00123400013c7983 */ /* 0x000f220000300800 */
[----:B------:R-:W-:-:S05]  /*96670*/  SHF.R.S32.HI R24, RZ, 0x1f, R36 ;  /* 0x0000001fff187819 */ /* 0x000fca0000011424 */
[----:B------:R-:W-:-:S05]  /*96680*/  IMAD.X R35, R24, 0x1, R3, P6 ;  /* 0x0000000118237824 */ /* 0x000fca00030e0603 */
[----:B------:R0:W-:Y:S02]  /*96690*/  STL.64 [R1+0x12a8], R34 ;  /* 0x0012a82201007387 */ /* 0x0001e40000100a00 */
[----:B0-----:R-:W-:-:S05]  /*966a0*/  IADD3 R34, P6, PT, R36, R2, RZ ;  /* 0x0000000224227210 */ /* 0x001fca0007fde0ff */
[----:B------:R-:W-:Y:S01]  /*966b0*/  IMAD.X R35, R24, 0x1, R4, P6 ;  /* 0x0000000118237824 */ /* 0x000fe200030e0604 */
[----:B---3--:R-:W-:-:S05]  /*966c0*/  F2FP.SATFINITE.E5M2.F32.PACK_AB_MERGE_C R40, R42, R43, RZ ;  /* 0x0000002b2a28723e */ /* 0x008fca00048060ff */
[----:B------:R-:W-:Y:S01]  /*966d0*/  STL [R1+0x2a4], R40 ;  /* 0x0002a42801007387 */ /* 0x000fe20000100800 */
[----:B------:R-:W-:-:S05]  /*966e0*/  F2FP.SATFINITE.E5M2.F32.PACK_AB_MERGE_C R19, R26, R25, RZ ;  /* 0x000000191a13723e */ /* 0x000fca00048060ff */
[----:B------:R-:W-:Y:S01]  /*966f0*/  STL [R1+0x218], R19 ;  /* 0x0002181301007387 */ /* 0x000fe20000100800 */
[----:B------:R-:W-:-:S03]  /*96700*/  F2FP.SATFINITE.E5M2.F32.PACK_AB_MERGE_C R18, R44, R18, RZ ;  /* 0x000000122c12723e */ /* 0x000fc600048060ff */
[----:B------:R-:W-:Y:S04]  /*96710*/  STL.64 [R1+0x12a0], R34 ;  /* 0x0012a02201007387 */ /* 0x000fe80000100a00 */
[----:B------:R0:W-:Y:S01]  /*96720*/  STL [R1+0x444], R18 ;  /* 0x0004441201007387 */ /* 0x0001e20000100800 */
[----:B------:R-:W-:Y:S02]  /*96730*/  F2FP.SATFINITE.E5M2.F32.PACK_AB_MERGE_C R25, R32, R27, RZ ;  /* 0x0000001b2019723e */ /* 0x000fe400048060ff */
[----:B0-----:R-:W-:-:S03]  /*96740*/  IADD3 R18, P6, PT, R36, R5, RZ ;  /* 0x0000000524127210 */ /* 0x001fc60007fde0ff */
[----:B------:R-:W-:Y:S02]  /*96750*/  STL [R1+0x204], R25 ;  /* 0x0002041901007387 */ /* 0x000fe40000100800 */
[----:B------:R-:W-:-:S05]  /*96760*/  IMAD.X R19, R24, 0x1, R6, P6 ;  /* 0x0000000118137824 */ /* 0x000fca00030e0606 */
[----:B------:R0:W-:Y:S02]  /*96770*/  STL.64 [R1+0x1298], R18 ;  /* 0x0012981201007387 */ /* 0x0001e40000100a00 */
[----:B0-----:R-:W-:Y:S02]  /*96780*/  F2FP.SATFINITE.E5M2.F32.PACK_AB_MERGE_C R19, R20, R16, RZ ;  /* 0x000000101413723e */ /* 0x001fe400048060ff */
[----:B------:R-:W-:Y:S02]  /*96790*/  IADD3 R16, P6, PT, R36, R7, RZ ;  /* 0x0000000724107210 */ /* 0x000fe40007fde0ff */
[----:B------:R-:W-:-:S03]  /*967a0*/  F2FP.SATFINITE.E5M2.F32.PACK_AB_MERGE_C R18, R17, R21, RZ ;  /* 0x000000151112723e */ /* 0x000fc600048060ff */
[----:B------:R-:W-:Y:S01]  /*967b0*/  IMAD.X R17, R24, 0x1, R8, P6 ;  /* 0x0000000118117824 */ /* 0x000fe200030e0608 */
[----:B------:R-:W-:Y:S04]  /*967c0*/  STL [R1+0x490], R19 ;  /* 0x0004901301007387 */ /* 0x000fe80000100800 */
[----:B------:R-:W-:Y:S04]  /*967d0*/  STL [R1+0x1f0], R18 ;  /* 0x0001f01201007387 */ /* 0x000fe80000100800 */
[----:B------:R0:W-:Y:S02]  /*967e0*/  STL.64 [R1+0x1290], R16 ;  /* 0x0012901001007387 */ /* 0x0001e40000100a00 */
[----:B0-----:R-:W-:-:S02]  /*967f0*/  F2FP.SATFINITE.E5M2.F32.PACK_AB_MERGE_C R17, R45, R22, RZ ;  /* 0x000000162d11723e */ /* 0x001fc400048060ff */
[----:B------:R-:W3:Y:S04]  /*96800*/  LDL.LU R16, [R1+0x1238] ;  /* 0x0012380001107983 */ /* 0x000ee80000300800 */
[----:B------:R-:W3:Y:S04]  /*96810*/  LDL.LU R20, [R1+0x123c] ;  /* 0x00123c0001147983 */ /* 0x000ee80000300800 */
[----:B------:R0:W-:Y:S04]  /*96820*/  STL [R1+0x1f4], R17 ;  /* 0x0001f41101007387 */ /* 0x0001e80000100800 */
[----:B------:R-:W3:Y:S04]  /*96830*/  LDL.LU R21, [R1+0x1220] ;  /* 0x0012200001157983 */ /* 0x000ee80000300800 */
[----:B0-----:R-:W3:Y:S04]  /*96840*/  LDL.LU R17, [R1+0x1224] ;  /* 0x0012240001117983 */ /* 0x001ee80000300800 */
[----:B------:R-:W3:Y:S04]  /*96850*/  LDL.LU R22, [R1+0x1228] ;  /* 0x0012280001167983 */ /* 0x000ee80000300800 */
[----:B------:R-:W3:Y:S01]  /*96860*/  LDL.LU R45, [R1+0x122c] ;  /* 0x00122c00012d7983 */ /* 0x000ee20000300800 */
[----:B------:R-:W-:-:S05]  /*96870*/  IADD3 R26, P6, PT, R36, R9, RZ ;  /* 0x00000009241a7210 */ /* 0x000fca0007fde0ff */
[----:B------:R-:W-:Y:S01]  /*96880*/  IMAD.X R27, R24, 0x1, R10, P6 ;  /* 0x00000001181b7824 */ /* 0x000fe200030e060a */
[----:B--2---:R-:W-:-:S05]  /*96890*/  F2FP.SATFINITE.E5M2.F32.PACK_AB_MERGE_C R18, R37, R33, RZ ;  /* 0x000000212512723e */ /* 0x004fca00048060ff */
[----:B------:R0:W-:Y:S04]  /*968a0*/  STL [R1+0x3c0c], R18 ;  /* 0x003c0c1201007387 */ /* 0x0001e80000100800 */
[----:B------:R1:W-:Y:S01]  /*968b0*/  STL.64 [R1+0x1288], R26 ;  /* 0x0012881a01007387 */ /* 0x0003e20000100a00 */
[----:B0-----:R-:W-:Y:S02]  /*968c0*/  IADD3 R18, P6, PT, R36, R11, RZ ;  /* 0x0000000b24127210 */ /* 0x001fe40007fde0ff */
[----:B----4-:R-:W-:Y:S02]  /*968d0*/  F2FP.SATFINITE.E5M2.F32.PACK_AB_MERGE_C R25, R31, R30, RZ ;  /* 0x0000001e1f19723e */ /* 0x010fe400048060ff */
[----:B-1----:R-:W-:Y:S01]  /*968e0*/  F2FP.SATFINITE.E5M2.F32.PACK_AB_MERGE_C R26, R29, R28, RZ ;  /* 0x0000001c1d1a723e */ /* 0x002fe200048060ff */
[----:B------:R-:W-:-:S04]  /*968f0*/  IMAD.X R19, R24, 0x1, R12, P6 ;  /* 0x0000000118137824 */ /* 0x000fc800030e060c */
[----:B------:R-:W-:Y:S04]  /*96900*/  STL [R1+0x1e0], R26 ;  /* 0x0001e01a01007387 */ /* 0x000fe80000100800 */
[----:B------:R0:W-:Y:S04]  /*96910*/  STL [R1+0xe8], R25 ;  /* 0x0000e81901007387 */ /* 0x0001e80000100800 */
[----:B------:R1:W-:Y:S01]  /*96920*/  STL.64 [R1+0x1280], R18 ;  /* 0x0012801201007387 */ /* 0x0003e20000100a00 */
[----:B0-----:R-:W-:Y:S02]  /*96930*/  F2FP.SATFINITE.E5M2.F32.PACK_AB_MERGE_C R25, R41, R23, RZ ;  /* 0x000000172919723e */ /* 0x001fe400048060ff */
[----:B------:R-:W-:-:S02]  /*96940*/  F2FP.SATFINITE.E5M2.F32.PACK_AB_MERGE_C R23, R60, R46, RZ ;  /* 0x0000002e3c17723e */ /* 0x000fc400048060ff */
[----:B-1----:R-:W-:Y:S01]  /*96950*/  IADD3 R18, P6, PT, R36, R13, RZ ;  /* 0x0000000d24127210 */ /* 0x002fe20007fde0ff */
[----:B------:R-:W-:Y:S04]  /*96960*/  STL [R1+0x1d4], R25 ;  /* 0x0001d41901007387 */ /* 0x000fe80000100800 */
[----:B------:R-:W-:Y:S01]  /*96970*/  IMAD.X R19, R24, 0x1, R14, P6 ;  /* 0x0000000118137824 */ /* 0x000fe200030e060e */
[----:B------:R-:W-:Y:S04]  /*96980*/  STL [R1+0xe4], R23 ;  /* 0x0000e41701007387 */ /* 0x000fe80000100800 */
[----:B------:R0:W-:Y:S04]  /*96990*/  STL.64 [R1+0x1278], R18 ;  /* 0x0012781201007387 */ /* 0x0001e80000100a00 */
[----:B0-----:R-:W2:Y:S04]  /*969a0*/  LDL.LU R19, [R1+0x1210] ;  /* 0x0012100001137983 */ /* 0x001ea80000300800 */
        /* <DEDUP_REMOVED lines=11> */
[----:B------:R-:W-:-:S03]  /*96a60*/  IMAD.MOV.U32 R46, RZ, RZ, R61 ;  /* 0x000000ffff2e7224 */ /* 0x000fc600078e003d */
[----:B------:R-:W4:Y:S04]  /*96a70*/  LDL.LU R23, [R1+0x11e0] ;  /* 0x0011e00001177983 */ /* 0x000f280000300800 */
[----:B------:R-:W4:Y:S04]  /*96a80*/  LDL.LU R41, [R1+0x11e4] ;  /* 0x0011e40001297983 */ /* 0x000f280000300800 */
[----:B------:R-:W4:Y:S04]  /*96a90*/  LDL.LU R60, [R1+0x11e8] ;  /* 0x0011e800013c7983 */ /* 0x000f280000300800 */
[----:B------:R-:W4:Y:S01]  /*96aa0*/  LDL.LU R61, [R1+0x11ec] ;  /* 0x0011ec00013d7983 */ /* 0x000f220000300800 */
[----:B------:R-:W-:-:S05]  /*96ab0*/  IADD3 R28, P6, PT, R36, R15, RZ ;  /* 0x0000000f241c7210 */ /* 0x000fca0007fde0ff */
[----:B------:R-:W-:-:S05]  /*96ac0*/  IMAD.X R29, R24, 0x1, R57, P6 ;  /* 0x00000001181d7824 */ /* 0x000fca00030e0639 */
[----:B------:R0:W-:Y:S01]  /*96ad0*/  STL.64 [R1+0x1270], R28 ;  /* 0x0012701c01007387 */ /* 0x0001e20000100a00 */
[----:B---3--:R-:W-:-:S05]  /*96ae0*/  F2FP.SATFINITE.E5M2.F32.PACK_AB_MERGE_C R18, R20, R16, RZ ;  /* 0x000000101412723e */ /* 0x008fca00048060ff */
[----:B------:R-:W-:Y:S04]  /*96af0*/  STL [R1+0xe0], R18 ;  /* 0x0000e01201007387 */ /* 0x000fe80000100800 */
[----:B0-----:R-:W3:Y:S01]  /*96b00*/  LDL.LU R28, [R1+0xb10] ;  /* 0x000b1000011c7983 */ /* 0x001ee20000300800 */
[----:B------:R-:W-:-:S05]  /*96b10*/  F2FP.SATFINITE.E5M2.F32.PACK_AB_MERGE_C R17, R17, R21, RZ ;  /* 0x000000151111723e */ /* 0x000fca00048060ff */
[----:B------:R-:W-:Y:S01]  /*96b20*/  STL [R1+0x281c], R17 ;  /* 0x00281c1101007387 */ /* 0x000fe20000100800 */
[----:B------:R-:W-:-:S03]  /*96b30*/  F2FP.SATFINITE.E5M2.F32.PACK_AB_MERGE_C R16, R45, R22, RZ ;  /* 0x000000162d10723e */ /* 0x000fc600048060ff */
[----:B------:R-:W3:Y:S04]  /*96b40*/  LDL.LU R29, [R1+0xb14] ;  /* 0x000b1400011d7983 */ /* 0x000ee80000300800 */
[----:B------:R0:W-:Y:S04]  /*96b50*/  STL [R1+0x2820], R16 ;  /* 0x0028201001007387 */ /* 0x0001e80000100800 */
[----:B0-----:R-:W3:Y:S04]  /*96b60*/  LDL.LU R16, [R1+0xb18] ;  /* 0x000b180001107983 */ /* 0x001ee80000300800 */
[----:B------:R-:W3:Y:S04]  /*96b70*/  LDL.LU R20, [R1+0xb1c] ;  /* 0x000b1c0001147983 */ /* 0x000ee80000300800 */
[----:B------:R-:W3:Y:S04]  /*96b80*/  LDL.LU R21, [R1+0x11d0] ;  /* 0x0011d00001157983 */ /* 0x000ee80000300800 */
[----:B------:R-:W3:Y:S04]  /*96b90*/  LDL.LU R17, [R1+0x11d4] ;  /* 0x0011d40001117983 */ /* 0x000ee80000300800 */
[----:B------:R-:W3:Y:S04]  /*96ba0*/  LDL.LU R22, [R1+0x11d8] ;  /* 0x0011d80001167983 */ /* 0x000ee80000300800 */
[----:B------:R-:W3:Y:S01]  /*96bb0*/  LDL.LU R45, [R1+0x11dc] ;  /* 0x0011dc00012d7983 */ /* 0x000ee20000300800 */
[----:B------:R-:W-:-:S02]  /*96bc0*/  SHF.R.S32.HI R24, RZ, 0x1f, R38 ;  /* 0x0000001fff187819 */ /* 0x000fc40000011426 */
[----:B------:R-:W-:-:S05]  /*96bd0*/  IADD3 R34, P6, PT, R38, R0, RZ ;  /* 0x0000000026227210 */ /* 0x000fca0007fde0ff */
[----:B------:R-:W-:Y:S01]  /*96be0*/  IMAD.X R35, R24, 0x1, R3, P6 ;  /* 0x0000000118237824 */ /* 0x000fe200030e0603 */
[----:B------:R-:W-:-:S04]  /*96bf0*/  IADD3 R18, P6, PT, R38, R2, RZ ;  /* 0x0000000226127210 */ /* 0x000fc80007fde0ff */
[----:B------:R2:W-:Y:S02]  /*96c00*/  STL.64 [R1+0x1260], R34 ;  /* 0x0012602201007387 */ /* 0x0005e40000100a00 */
[----:B--2---:R-:W-:Y:S01]  /*96c10*/  F2FP.SATFINITE.E5M2.F32.PACK_AB_MERGE_C R34, R43, R19, RZ ;  /* 0x000000132b22723e */ /* 0x004fe200048060ff */
[----:B------:R-:W-:Y:S01]  /*96c20*/  IMAD.X R19, R24, 0x1, R4, P6 ;  /* 0x0000000118137824 */ /* 0x000fe200030e0604 */
[----:B----4-:R-:W-:-:S03]  /*96c30*/  F2FP.SATFINITE.E5M2.F32.PACK_AB_MERGE_C R25, R25, R42, RZ ;  /* 0x0000002a1919723e */ /* 0x010fc600048060ff */
[----:B------:R-:W-:Y:S04]  /*96c40*/  STL [R1+0x27f4], R34 ;  /* 0x0027f42201007387 */ /* 0x000fe80000100800 */
[----:B------:R0:W-:Y:S04]  /*96c50*/  STL [R1+0x27f8], R25 ;  /* 0x0027f81901007387 */ /* 0x0001e80000100800 */
[----:B------:R1:W-:Y:S01]  /*96c60*/  STL.64 [R1+0x1250], R18 ;  /* 0x0012501201007387 */ /* 0x0003e20000100a00 */
[----:B------:R-:W-:Y:S02]  /*96c70*/  F2FP.SATFINITE.E5M2.F32.PACK_AB_MERGE_C R26, R44, R26, RZ ;  /* 0x0000001a2c1a723e */ /* 0x000fe400048060ff */
[----:B0-----:R-:W-:-:S02]  /*96c80*/  F2FP.SATFINITE.E5M2.F32.PACK_AB_MERGE_C R25, R32, R27, RZ ;  /* 0x0000001b2019723e */ /* 0x001fc400048060ff */
[----:B-1----:R-:W-:Y:S01]  /*96c90*/  IADD3 R18, P6, PT, R38, R5, RZ ;  /* 0x0000000526127210 */ /* 0x002fe20007fde0ff */
[----:B------:R0:W-:Y:S04]  /*96ca0*/  STL [R1+0x27cc], R26 ;  /* 0x0027cc1a01007387 */ /* 0x0001e80000100800 */
[----:B------:R-:W-:Y:S01]  /*96cb0*/  IMAD.X R19, R24, 0x1, R6, P6 ;  /* 0x0000000118137824 */ /* 0x000fe200030e0606 */
[----:B------:R1:W-:Y:S04]  /*96cc0*/  STL [R1+0x2844], R25 ;  /* 0x0028441901007387 */ /* 0x0003e80000100800 */
[----:B------:R2:W-:Y:S01]  /*96cd0*/  STL.64 [R1+0x1248], R18 ;  /* 0x0012481201007387 */ /* 0x0005e20000100a00 */
[----:B0-----:R-:W-:-:S02]  /*96ce0*/  F2FP.SATFINITE.E5M2.F32.PACK_AB_MERGE_C R26, R37, R33, RZ ;  /* 0x00000021251a723e */ /* 0x001fc400048060ff */
[----:B-1----:R-:W-:Y:S02]  /*96cf0*/  F2FP.SATFINITE.E5M2.F32.PACK_AB_MERGE_C R25, R31, R30, RZ ;  /* 0x0000001e1f19723e */ /* 0x002fe400048060ff */
[----:B--2---:R-:W-:Y:S01]  /*96d00*/  IADD3 R18, P6, PT, R38, R7, RZ ;  /* 0x0000000726127210 */ /* 0x004fe20007fde0ff */
[----:B------:R-:W-:Y:S04]  /*96d10*/  STL [R1+0x2798], R26 ;  /* 0x0027981a01007387 */ /* 0x000fe80000100800 */
[----:B------:R-:W-:Y:S01]  /*96d20*/  IMAD.X R19, R24, 0x1, R8, P6 ;  /* 0x0000000118137824 */ /* 0x000fe200030e0608 */
[----:B------:R-:W-:Y:S04]  /*96d30*/  STL [R1+0x284c], R25 ;  /* 0x00284c1901007387 */ /* 0x000fe80000100800 */
[----:B------:R0:W-:Y:S04]  /*96d40*/  STL.64 [R1+0x1240], R18 ;  /* 0x0012401201007387 */ /* 0x0001e80000100a00 */
[----:B------:R-:W2:Y:S01]  /*96d50*/  LDL.LU R30, [R1+0x11c0] ;  /* 0x0011c000011e7983 */ /* 0x000ea20000300800 */
[----:B0-----:R-:W-:-:S02]  /*96d60*/  F2FP.SATFINITE.E5M2.F32.PACK_AB_MERGE_C R19, R41, R23, RZ ;  /* 0x000000172913723e */ /* 0x001fc400048060ff */
[----:B------:R-:W-:-:S03]  /*96d70*/  F2FP.SATFINITE.E5M2.F32.PACK_AB_MERGE_C R18, R61, R60, RZ ;  /* 0x0000003c3d12723e */ /* 0x000fc600048060ff */
[----:B------:R-:W-:Y:S04]  /*96d80*/  STL [R1+0x2764], R19 ;  /* 0x0027641301007387 */ /* 0x000fe80000100800 */
[----:B------:R-:W2:Y:S04]  /*96d90*/  LDL.LU R31, [R1+0x11c4] ;  /* 0x0011c400011f7983 */ /* 0x000ea80000300800 */
[----:B------:R0:W-:Y:S04]  /*96da0*/  STL [R1+0x2770], R18 ;  /* 0x0027701201007387 */ /* 0x0001e80000100800 */
[----:B------:R-:W4:Y:S04]  /*96db0*/  LDL.LU R23, [R1+0x11c8] ;  /* 0x0011c80001177983 */ /* 0x000f280000300800 */
[----:B------:R-:W4:Y:S04]  /*96dc0*/  LDL.LU R41, [R1+0x11cc] ;  /* 0x0011cc0001297983 */ /* 0x000f280000300800 */
[----:B------:R-:W4:Y:S04]  /*96dd0*/  LDL.LU R60, [R1+0x11b0] ;  /* 0x0011b000013c7983 */ /* 0x000f280000300800 */
[----:B------:R-:W4:Y:S01]  /*96de0*/  LDL.LU R61, [R1+0x11b4] ;  /* 0x0011b400013d7983 */ /* 0x000f220000300800 */
        /* <DEDUP_REMOVED lines=8> */
[----:B------:R0:W-:Y:S04]  /*96e70*/  STL [R1+0x2738], R16 ;  /* 0x0027381001007387 */ /* 0x0001e80000100800 */
[----:B------:R1:W-:Y:S01]  /*96e80*/  STL.64 [R1+0x1230], R18 ;  /* 0x0012301201007387 */ /* 0x0003e20000100a00 */
[----:B0-----:R-:W-:Y:S02]  /*96e90*/  IADD3 R16, P6, PT, R38, R13, RZ ;  /* 0x0000000d26107210 */ /* 0x001fe40007fde0ff */
[----:B-1----:R-:W-:Y:S02]  /*96ea0*/  F2FP.SATFINITE.E5M2.F32.PACK_AB_MERGE_C R19, R17, R21, RZ ;  /* 0x000000151113723e */ /* 0x002fe400048060ff */
[----:B------:R-:W-:Y:S01]  /*96eb0*/  F2FP.SATFINITE.E5M2.F32.PACK_AB_MERGE_C R18, R45, R22, RZ ;  /* 0x000000162d12723e */ /* 0x000fe200048060ff */
[----:B------:R-:W-:-:S02]  /*96ec0*/  IMAD.X R17, R24, 0x1, R14, P6 ;  /* 0x0000000118117824 */ /* 0x000fc400030e060e */
[----:B------:R0:W-:Y:S04]  /*96ed0*/  STL [R1+0x1498], R19 ;  /* 0x0014981301007387 */ /* 0x0001e80000100800 */
[----:B------:R-:W-:Y:S04]  /*96ee0*/  STL [R1+0x14ac], R18 ;  /* 0x0014ac1201007387 */ /* 0x000fe80000100800 */
[----:B------:R-:W3:Y:S04]  /*96ef0*/  LDL.LU R34, [R1+0x11b8] ;  /* 0x0011b80001227983 */ /* 0x000ee80000300800 */
[----:B------:R-:W3:Y:S04]  /*96f00*/  LDL.LU R40, [R1+0x11bc] ;  /* 0x0011bc0001287983 */ /* 0x000ee80000300800 */
[----:B0-----:R-:W3:Y:S04]  /*96f10*/  LDL.LU R19, [R1+0x11a0] ;  /* 0x0011a00001137983 */ /* 0x001ee80000300800 */
[----:B------:R0:W-:Y:S04]  /*96f20*/  STL.64 [R1+0x1268], R16 ;  /* 0x0012681001007387 */ /* 0x0001e80000100a00 */
        /* <DEDUP_REMOVED lines=16> */
[----:B--2---:R-:W-:-:S05]  /*97030*/  F2FP.SATFINITE.E5M2.F32.PACK_AB_MERGE_C R24, R31, R30, RZ ;  /* 0x0000001e1f18723e */ /* 0x004fca00048060ff */
[----:B------:R-:W-:Y:S04]  /*97040*/  STL [R1+0x143c], R24 ;  /* 0x00143c1801007387 */ /* 0x000fe80000100800 */
[----:B------:R-:W2:Y:S01]  /*97050*/  LDL.LU R33, [R1+0x1178] ;  /* 0x0011780001217983 */ /* 0x000ea20000300800 */
[----:B----4-:R-:W-:-:S05]  /*97060*/  F2FP.SATFINITE.E5M2.F32.PACK_AB_MERGE_C R23, R41, R23, RZ ;  /* 0x000000172917723e */ /* 0x010fca00048060ff */
[----:B------:R1:W-:Y:S01]  /*97070*/  STL [R1+0x1438], R23 ;  /* 0x0014381701007387 */ /* 0x0003e20000100800 */
[----:B------:R-:W-:-:S03]  /*97080*/  F2FP.SATFINITE.E5M2.F32.PACK_AB_MERGE_C R18, R61, R60, RZ ;  /* 0x0000003c3d12723e */ /* 0x000fc600048060ff */
[----:B------:R-:W2:Y:S04]  /*97090*/  LDL.LU R37, [R1+0x117c] ;  /* 0x00117c0001257983 */ /* 0x000ea80000300800 */
[----:B------:R4:W-:Y:S04]  /*970a0*/  STL [R1+0x140c], R18 ;  /* 0x00140c1201007387 */ /* 0x0009e80000100800 */
[----:B0-----:R-:W2:Y:S04]  /*970b0*/  LDL.LU R28, [R1+0x1160] ;  /* 0x00116000011c7983 */ /* 0x001ea80000300800 */
[----:B------:R-:W2:Y:S04]  /*970c0*/  LDL.LU R29, [R1+0x1164] ;  /* 0x00116400011d7983 */ /* 0x000ea80000300800 */
[----:B------:R-:W2:Y:S04]  /*970d0*/  LDL.LU R30, [R1+0x1168] ;  /* 0x00116800011e7983 */ /* 0x000ea80000300800 */
[----:B------:R-:W2:Y:S04]  /*970e0*/  LDL.LU R31, [R1+0x116c] ;  /* 0x00116c00011f7983 */ /* 0x000ea80000300800 */
[----:B-1----:R-:W2:Y:S04]  /*970f0*/  LDL.LU R23, [R1+0x1150] ;  /* 0x0011500001177983 */ /* 0x002ea80000300800 */
[----:B------:R-:W2:Y:S01]  /*97100*/  LDL.LU R41, [R1+0x1154] ;  /* 0x0011540001297983 */ /* 0x000ea20000300800 */
[----:B------:R-:W-:-:S02]  /*97110*/  SHF.R.S32.HI R24, RZ, 0x1f, R39 ;  /* 0x0000001fff187819 */ /* 0x000fc40000011427 */
[----:B------:R-:W-:-:S05]  /*97120*/  IADD3 R60, P6, PT, R39, R0, RZ ;  /* 0x00000000273c7210 */ /* 0x000fca0007fde0ff */
[----:B------:R-:W-:Y:S01]  /*97130*/  IMAD.X R61, R24, 0x1, R3, P6 ;  /* 0x00000001183d7824 */ /* 0x000fe200030e0603 */
[----:B----4-:R-:W-:-:S04]  /*97140*/  IADD3 R18, P6, PT, R39, R2, RZ ;  /* 0x0000000227127210 */ /* 0x010fc80007fde0ff */
[----:B------:R0:W-:Y:S04]  /*97150*/  STL.64 [R1+0x1228], R60 ;  /* 0x0012283c01007387 */ /* 0x0001e80000100a00 */
[----:B0-----:R-:W4:Y:S01]  /*97160*/  LDL.LU.64 R60, [R1+0x3c90] ;  /* 0x003c9000013c7983 */ /* 0x001f220000300a00 */
[----:B---3--:R-:W-:-:S05]  /*97170*/  F2FP.SATFINITE.E5M2.F32.PACK_AB_MERGE_C R35, R40, R34, RZ ;  /* 0x000000222823723e */ /* 0x008fca00048060ff */
[----:B------:R-:W-:Y:S01]  /*97180*/  STL [R1+0x1408], R35 ;  /* 0x0014082301007387 */ /* 0x000fe20000100800 */
[----:B------:R-:W-:Y:S01]  /*97190*/  F2FP.SATFINITE.E5M2.F32.PACK_AB_MERGE_C R34, R43, R19, RZ ;  /* 0x000000132b22723e */ /* 0x000fe200048060ff */
[----:B------:R-:W-:-:S04]  /*971a0*/  IMAD.X R19, R24, 0x1, R4, P6 ;  /* 0x0000000118137824 */ /* 0x000fc800030e0604 */
[----:B------:R0:W-:Y:S04]  /*971b0*/  STL [R1+0x13d8], R34 ;  /* 0x0013d82201007387 */ /* 0x0001e80000100800 */
[----:B------:R1:W-:Y:S01]  /*971c0*/  STL.64 [R1+0x1220], R18 ;  /* 0x0012201201007387 */ /* 0x0003e20000100a00 */
[----:B0-----:R-:W-:Y:S02]  /*971d0*/  F2FP.SATFINITE.E5M2.F32.PACK_AB_MERGE_C R34, R25, R42, RZ ;  /* 0x0000002a1922723e */ /* 0x001fe400048060ff */
[----:B------:R-:W-:Y:S02]  /*971e0*/  F2FP.SATFINITE.E5M2.F32.PACK_AB_MERGE_C R25, R44, R26, RZ ;  /* 0x0000001a2c19723e */ /* 0x000fe400048060ff */
[----:B-1----:R-:W-:Y:S01]  /*971f0*/  IADD3 R18, P6, PT, R39, R5, RZ ;  /* 0x0000000527127210 */ /* 0x002fe20007fde0ff */
[----:B------:R-:W-:Y:S04]  /*97200*/  STL [R1+0x13cc], R34 ;  /* 0x0013cc2201007387 */ /* 0x000fe80000100800 */
[----:B------:R-:W-:Y:S01]  /*97210*/  IMAD.X R19, R24, 0x1, R6, P6 ;  /* 0x0000000118137824 */ /* 0x000fe200030e0606 */
[----:B------:R0:W-:Y:S04]  /*97220*/  STL [R1+0x137c], R25 ;  /* 0x00137c1901007387 */ /* 0x0001e80000100800 */
[----:B------:R1:W-:Y:S01]  /*97230*/  STL.64 [R1+0x1218], R18 ;  /* 0x0012181201007387 */ /* 0x0003e20000100a00 */
[----:B------:R-:W-:-:S02]  /*97240*/  F2FP.SATFINITE.E5M2.F32.PACK_AB_MERGE_C R16, R20, R16, RZ ;  /* 0x000000101410723e */ /* 0x000fc400048060ff */
[----:B0-----:R-:W-:Y:S02]  /*97250*/  F2FP.SATFINITE.E5M2.F32.PACK_AB_MERGE_C R25, R32, R27, RZ ;  /* 0x0000001b2019723e */ /* 0x001fe400048060ff */
[----:B-1----:R-:W-:-:S03]  /*97260*/  IADD3 R18, P6, PT, R39, R7, RZ ;  /* 0x0000000727127210 */ /* 0x002fc60007fde0ff */
[----:B------:R-:W-:Y:S02]  /*97270*/  STL [R1+0x138c], R25 ;  /* 0x00138c1901007387 */ /* 0x000fe40000100800 */
[----:B------:R-:W-:Y:S02]  /*97280*/  IMAD.X R19, R24, 0x1, R8, P6 ;  /* 0x0000000118137824 */ /* 0x000fe400030e0608 */
[----:B------:R0:W-:Y:S04]  /*97290*/  STL [R1+0x135c], R16 ;  /* 0x00135c1001007387 */ /* 0x0001e80000100800 */
[----:B------:R1:W-:Y:S04]  /*972a0*/  STL.64 [R1+0x1210], R18 ;  /* 0x0012101201007387 */ /* 0x0003e80000100a00 */
[----:B0-----:R-:W3:Y:S01]  /*972b0*/  LDL.LU R16, [R1+0x1158] ;  /* 0x0011580001107983 */ /* 0x001ee20000300800 */
[----:B-1----:R-:W-:-:S02]  /*972c0*/  F2FP.SATFINITE.E5M2.F32.PACK_AB_MERGE_C R18, R17, R21, RZ ;  /* 0x000000151112723e */ /* 0x002fc400048060ff */
[----:B------:R-:W-:-:S03]  /*972d0*/  F2FP.SATFINITE.E5M2.F32.PACK_AB_MERGE_C R17, R45, R22, RZ ;  /* 0x000000162d11723e */ /* 0x000fc600048060ff */
[----:B------:R-:W-:Y:S04]  /*972e0*/  STL [R1+0x136c], R18 ;  /* 0x00136c1201007387 */ /* 0x000fe80000100800 */
[----:B------:R-:W3:Y:S04]  /*972f0*/  LDL.LU R20, [R1+0x115c] ;  /* 0x00115c0001147983 */ /* 0x000ee80000300800 */
[----:B------:R0:W-:Y:S04]  /*97300*/  STL [R1+0x134c], R17 ;  /* 0x00134c1101007387 */ /* 0x0001e80000100800 */
[----:B------:R-:W4:Y:S04]  /*97310*/  LDL.LU R21, [R1+0x1140] ;  /* 0x0011400001157983 */ /* 0x000f280000300800 */
[----:B0-----:R-:W4:Y:S04]  /*97320*/  LDL.LU R17, [R1+0x1144] ;  /* 0x0011440001117983 */ /* 0x001f280000300800 */
[----:B------:R-:W4:Y:S04]  /*97330*/  LDL.LU R22, [R1+0x1148] ;  /* 0x0011480001167983 */ /* 0x000f280000300800 */
[----:B------:R-:W4:Y:S01]  /*97340*/  LDL.LU R45, [R1+0x114c] ;  /* 0x00114c00012d7983 */ /* 0x000f220000300800 */
[----:B------:R-:W-:-:S05]  /*97350*/  IADD3 R18, P6, PT, R39, R9, RZ ;  /* 0x0000000927127210 */ /* 0x000fca0007fde0ff */
[----:B------:R-:W-:-:S05]  /*97360*/  IMAD.X R19, R24, 0x1, R10, P6 ;  /* 0x0000000118137824 */ /* 0x000fca00030e060a */
[----:B------:R0:W-:Y:S02]  /*97370*/  STL.64 [R1+0x1208], R18 ;  /* 0x0012081201007387 */ /* 0x0001e40000100a00 */
[----:B0-----:R-:W-:-:S05]  /*97380*/  IADD3 R18, P6, PT, R39, R11, RZ ;  /* 0x0000000b27127210 */ /* 0x001fca0007fde0ff */
[----:B------:R-:W-:Y:S01]  /*97390*/  IMAD.X R19, R24, 0x1, R12, P6 ;  /* 0x0000000118137824 */ /* 0x000fe200030e060c */
[----:B--2---:R-:W-:-:S05]  /*973a0*/  F2FP.SATFINITE.E5M2.F32.PACK_AB_MERGE_C R26, R37, R33, RZ ;  /* 0x00000021251a723e */ /* 0x004fca00048060ff */
[----:B------:R-:W-:Y:S01]  /*973b0*/  STL [R1+0x1348], R26 ;  /* 0x0013481a01007387 */ /* 0x000fe20000100800 */
[----:B------:R-:W-:-:S05]  /*973c0*/  F2FP.SATFINITE.E5M2.F32.PACK_AB_MERGE_C R25, R29, R28, RZ ;  /* 0x0000001c1d19723e */ /* 0x000fca00048060ff */
[----:B------:R0:W-:Y:S04]  /*973d0*/  STL [R1+0x130c], R25 ;  /* 0x00130c1901007387 */ /* 0x0001e80000100800 */
[----:B------:R1:W-:Y:S01]  /*973e0*/  STL.64 [R1+0x11f0], R18 ;  /* 0x0011f01201007387 */ /* 0x0003e20000100a00 */
[----:B0-----:R-:W-:Y:S02]  /*973f0*/  F2FP.SATFINITE.E5M2.F32.PACK_AB_MERGE_C R25, R31, R30, RZ ;  /* 0x0000001e1f19723e */ /* 0x001fe400048060ff */
[----:B------:R-:W-:Y:S02]  /*97400*/  F2FP.SATFINITE.E5M2.F32.PACK_AB_MERGE_C R23, R41, R23, RZ ;  /* 0x000000172917723e */ /* 0x000fe400048060ff */
[C---:B-1----:R-:W-:Y:S01]  /*97410*/  IADD3 R18, P6, PT, R39.reuse, R13, RZ ;  /* 0x0000000d27127210 */ /* 0x042fe20007fde0ff */
[----:B------:R-:W-:Y:S04]  /*97420*/  STL [R1+0x1318], R25 ;  /* 0x0013181901007387 */ /* 0x000fe80000100800 */
[----:B------:R-:W-:Y:S01]  /*97430*/  IMAD.X R19, R24, 0x1, R14, P6 ;  /* 0x0000000118137824 */ /* 0x000fe200030e060e */
[----:B------:R-:W-:Y:S04]  /*97440*/  STL [R1+0xb1c], R23 ;  /* 0x000b1c1701007387 */ /* 0x000fe80000100800 */
[----:B------:R-:W2:Y:S04]  /*97450*/  LDL.LU R34, [R1+0x1130] ;  /* 0x0011300001227983 */ /* 0x000ea80000300800 */
[----:B------:R-:W2:Y:S04]  /*97460*/  LDL.LU R40, [R1+0x1134] ;  /* 0x0011340001287983 */ /* 0x000ea80000300800 */
[----:B------:R0:W-:Y:S04]  /*97470*/  STL.64 [R1+0x1200], R18 ;  /* 0x0012001201007387 */ /* 0x0001e80000100a00 */
        /* <DEDUP_REMOVED lines=14> */
[----:B------:R-:W-:-:S05]  /*97560*/  IADD3 R36, P6, PT, R39, R15, RZ ;  /* 0x0000000f27247210 */ /* 0x000fca0007fde0ff */
[----:B------:R-:W-:-:S05]  /*97570*/  IMAD.X R37, R24, 0x1, R57, P6 ;  /* 0x0000000118257824 */ /* 0x000fca00030e0639 */
[----:B------:R0:W-:Y:S01]  /*97580*/  STL.64 [R1+0x11f8], R36 ;  /* 0x0011f82401007387 */ /* 0x0001e20000100a00 */
[----:B---3--:R-:W-:-:S05]  /*97590*/  F2FP.SATFINITE.E5M2.F32.PACK_AB_MERGE_C R18, R20, R16, RZ ;  /* 0x000000101412723e */ /* 0x008fca00048060ff */
[----:B------:R-:W-:Y:S04]  /*975a0*/  STL [R1+0xc30], R18 ;  /* 0x000c301201007387 */ /* 0x000fe80000100800 */
[----:B------:R-:W3:Y:S01]  /*975b0*/  LDL.LU R33, [R1+0x900] ;  /* 0x0009000001217983 */ /* 0x000ee20000300800 */
[----:B----4-:R-:W-:-:S05]  /*975c0*/  F2FP.SATFINITE.E5M2.F32.PACK_AB_MERGE_C R17, R17, R21, RZ ;  /* 0x000000151111723e */ /* 0x010fca00048060ff */
[----:B------:R-:W-:Y:S01]  /*975d0*/  STL [R1+0x2860], R17 ;  /* 0x0028601101007387 */ /* 0x000fe20000100800 */
[----:B------:R-:W-:-:S03]  /*975e0*/  F2FP.SATFINITE.E5M2.F32.PACK_AB_MERGE_C R16, R45, R22, RZ ;  /* 0x000000162d10723e */ /* 0x000fc600048060ff */
[----:B0-----:R-:W3:Y:S04]  /*975f0*/  LDL.LU R37, [R1+0x904] ;  /* 0x0009040001257983 */ /* 0x001ee80000300800 */
[----:B------:R0:W-:Y:S04]  /*97600*/  STL [R1+0x285c], R16 ;  /* 0x00285c1001007387 */ /* 0x0001e80000100800 */
[----:B0-----:R-:W4:Y:S04]  /*97610*/  LDL.LU R16, [R1+0x908] ;  /* 0x0009080001107983 */ /* 0x001f280000300800 */
[----:B------:R-:W4:Y:S04]  /*97620*/  LDL.LU R20, [R1+0x90c] ;  /* 0x00090c0001147983 */ /* 0x000f280000300800 */
[----:B------:R-:W4:Y:S04]  /*97630*/  LDL.LU R21, [R1+0x10f0] ;  /* 0x0010f00001157983 */ /* 0x000f280000300800 */
[----:B------:R-:W4:Y:S04]  /*97640*/  LDL.LU R17, [R1+0x10f4] ;  /* 0x0010f40001117983 */ /* 0x000f280000300800 */
[----:B------:R-:W4:Y:S04]  /*97650*/  LDL.LU R22, [R1+0x10f8] ;  /* 0x0010f80001167983 */ /* 0x000f280000300800 */
[----:B------:R-:W4:Y:S01]  /*97660*/  LDL.LU R45, [R1+0x10fc] ;  /* 0x0010fc00012d7983 */ /* 0x000f220000300800 */
[----:B------:R-:W-:-:S02]  /*97670*/  SHF.R.S32.HI R24, RZ, 0x1f, R47 ;  /* 0x0000001fff187819 */ /* 0x000fc4000001142f */
[----:B------:R-:W-:-:S05]  /*97680*/  IADD3 R38, P6, PT, R47, R0, RZ ;  /* 0x000000002f267210 */ /* 0x000fca0007fde0ff */
[----:B------:R-:W-:Y:S01]  /*97690*/  IMAD.X R39, R24, 0x1, R3, P6 ;  /* 0x0000000118277824 */ /* 0x000fe200030e0603 */
[----:B------:R-:W-:-:S04]  /*976a0*/  IADD3 R18, P6, PT, R47, R2, RZ ;  /* 0x000000022f127210 */ /* 0x000fc80007fde0ff */
[----:B------:R-:W-:Y:S01]  /*976b0*/  STL.64 [R1+0x11e0], R38 ;  /* 0x0011e02601007387 */ /* 0x000fe20000100a00 */
[----:B--2---:R-:W-:-:S05]  /*976c0*/  F2FP.SATFINITE.E5M2.F32.PACK_AB_MERGE_C R35, R40, R34, RZ ;  /* 0x000000222823723e */ /* 0x004fca00048060ff */
        /* <DEDUP_REMOVED lines=14> */
[----:B-1----:R-:W-:Y:S01]  /*977b0*/  IADD3 R18, P6, PT, R47, R7, RZ ;  /* 0x000000072f127210 */ /* 0x002fe20007fde0ff */
        /* <DEDUP_REMOVED lines=10> */
[----:B------:R-:W2:Y:S04]  /*97860*/  LDL.LU R30, [R1+0x10e8] ;  /* 0x0010e800011e7983 */ /* 0x000ea80000300800 */
[----:B------:R-:W2:Y:S04]  /*97870*/  LDL.LU R31, [R1+0x10ec] ;  /* 0x0010ec00011f7983 */ /* 0x000ea80000300800 */
        /* <DEDUP_REMOVED lines=9> */
[----:B----4-:R-:W-:-:S05]  /*97910*/  F2FP.SATFINITE.E5M2.F32.PACK_AB_MERGE_C R16, R20, R16, RZ ;  /* 0x000000101410723e */ /* 0x010fca00048060ff */
        /* <DEDUP_REMOVED lines=10> */
[----:B0-----:R-:W4:Y:S04]  /*979c0*/  LDL.LU R19, [R1+0x10c0] ;  /* 0x0010c00001137983 */ /* 0x001f280000300800 */
        /* <DEDUP_REMOVED lines=13> */
[----:B------:R-:W4:Y:S01]  /*97aa0*/  LDL.LU R45, [R1+0x1094] ;  /* 0x00109400012d7983 */ /* 0x000f220000300800 */
[----:B------:R-:W-:-:S05]  /*97ab0*/  IADD3 R36, P6, PT, R47, R15, RZ ;  /* 0x0000000f2f247210 */ /* 0x000fca0007fde0ff */
[----:B------:R-:W-:-:S05]  /*97ac0*/  IMAD.X R37, R24, 0x1, R57, P6 ;  /* 0x0000000118257824 */ /* 0x000fca00030e0639 */
[----:B------:R0:W-:Y:S01]  /*97ad0*/  STL.64 [R1+0x11b0], R36 ;  /* 0x0011b02401007387 */ /* 0x0001e20000100a00 */
[----:B------:R-:W-:Y:S02]  /*97ae0*/  IADD3 R38, P6, PT, R48, R0, RZ ;  /* 0x0000000030267210 */ /* 0x000fe40007fde0ff */
[----:B--2---:R-:W-:-:S05]  /*97af0*/  F2FP.SATFINITE.E5M2.F32.PACK_AB_MERGE_C R28, R29, R28, RZ ;  /* 0x0000001c1d1c723e */ /* 0x004fca00048060ff */
[----:B------:R1:W-:Y:S04]  /*97b00*/  STL [R1+0x13e8], R28 ;  /* 0x0013e81c01007387 */ /* 0x0003e80000100800 */
[----:B------:R-:W2:Y:S01]  /*97b10*/  LDL.LU R33, [R1+0x1098] ;  /* 0x0010980001217983 */ /* 0x000ea20000300800 */
[----:B------:R-:W-:-:S05]  /*97b20*/  F2FP.SATFINITE.E5M2.F32.PACK_AB_MERGE_C R24, R31, R30, RZ ;  /* 0x0000001e1f18723e */ /* 0x000fca00048060ff */
[----:B------:R1:W-:Y:S01]  /*97b30*/  STL [R1+0x1448], R24 ;  /* 0x0014481801007387 */ /* 0x0003e20000100800 */
[----:B------:R-:W-:-:S03]  /*97b40*/  F2FP.SATFINITE.E5M2.F32.PACK_AB_MERGE_C R18, R41, R23, RZ ;  /* 0x000000172912723e */ /* 0x000fc600048060ff */
[----:B0-----:R-:W2:Y:S04]  /*97b50*/  LDL.LU R37, [R1+0x109c] ;  /* 0x00109c0001257983 */ /* 0x001ea80000300800 */
[----:B------:R0:W-:Y:S04]  /*97b60*/  STL [R1+0x1388], R18 ;  /* 0x0013881201007387 */ /* 0x0001e80000100800 */
[----:B-1----:R-:W2:Y:S04]  /*97b70*/  LDL.LU R28, [R1+0x1080] ;  /* 0x00108000011c7983 */ /* 0x002ea80000300800 */
[----:B------:R-:W2:Y:S04]  /*97b80*/  LDL.LU R29, [R1+0x1084] ;  /* 0x00108400011d7983 */ /* 0x000ea80000300800 */
[----:B------:R-:W2:Y:S04]  /*97b90*/  LDL.LU R30, [R1+0x1088] ;  /* 0x00108800011e7983 */ /* 0x000ea80000300800 */
[----:B------:R-:W2:Y:S04]  /*97ba0*/  LDL.LU R31, [R1+0x108c] ;  /* 0x00108c00011f7983 */ /* 0x000ea80000300800 */
[----:B------:R-:W2:Y:S04]  /*97bb0*/  LDL.LU R23, [R1+0x1070] ;  /* 0x0010700001177983 */ /* 0x000ea80000300800 */
[----:B------:R-:W2:Y:S01]  /*97bc0*/  LDL.LU R41, [R1+0x1074] ;  /* 0x0010740001297983 */ /* 0x000ea20000300800 */
[----:B------:R-:W-:-:S05]  /*97bd0*/  SHF.R.S32.HI R24, RZ, 0x1f, R48 ;  /* 0x0000001fff187819 */ /* 0x000fca0000011430 */
[----:B------:R-:W-:Y:S01]  /*97be0*/  IMAD.X R39, R24, 0x1, R3, P6 ;  /* 0x0000000118277824 */ /* 0x000fe200030e0603 */
[----:B0-----:R-:W-:-:S04]  /*97bf0*/  IADD3 R18, P6, PT, R48, R2, RZ ;  /* 0x0000000230127210 */ /* 0x001fc80007fde0ff */
[----:B------:R-:W-:Y:S01]  /*97c00*/  STL.64 [R1+0x11a8], R38 ;  /* 0x0011a82601007387 */ /* 0x000fe20000100a00 */
[----:B---3--:R-:W-:-:S05]  /*97c10*/  F2FP.SATFINITE.E5M2.F32.PACK_AB_MERGE_C R35, R40, R34, RZ ;  /* 0x000000222823723e */ /* 0x008fca00048060ff */
[----:B------:R-:W-:Y:S01]  /*97c20*/  STL [R1+0x1458], R35 ;  /* 0x0014582301007387 */ /* 0x000fe20000100800 */
[----:B----4-:R-:W-:Y:S01]  /*97c30*/  F2FP.SATFINITE.E5M2.F32.PACK_AB_MERGE_C R34, R43, R19, RZ ;  /* 0x000000132b22723e */ /* 0x010fe200048060ff */
        /* <DEDUP_REMOVED lines=39> */
[----:B-1----:R-:W-:Y:S01]  /*97eb0*/  IADD3 R18, P6, PT, R48, R13, RZ ;  /* 0x0000000d30127210 */ /* 0x002fe20007fde0ff */
        /* <DEDUP_REMOVED lines=158> */
[----:B------:R-:W-:Y:S01]  /*988a0*/  IMAD.X R19, R24, 0x1, R10, P6 ;  /* 0x0000000118137824 */ /* 0x000fe200030e060a */
[----:B------:R-:W-:-:S04]  /*988b0*/  IADD3 R26, P6, PT, R50, R11, RZ ;  /* 0x0000000b321a7210 */ /* 0x000fc80007fde0ff */
[----:B------:R2:W-:Y:S01]  /*988c0*/  STL.64 [R1+0x1108], R18 ;  /* 0x0011081201007387 */ /* 0x0005e20000100a00 */
[----:B------:R-:W-:Y:S01]  /*988d0*/  IMAD.X R27, R24, 0x1, R12, P6 ;  /* 0x00000001181b7824 */ /* 0x000fe200030e060c */
[----:B--2---:R-:W-:-:S05]  /*988e0*/  F2FP.SATFINITE.E5M2.F32.PACK_AB_MERGE_C R19, R37, R33, RZ ;  /* 0x000000212513723e */ /* 0x004fca00048060ff */
[----:B------:R-:W-:Y:S04]  /*988f0*/  STL [R1+0x170], R19 ;  /* 0x0001701301007387 */ /* 0x000fe80000100800 */
[----:B------:R0:W-:Y:S02]  /*98900*/  STL.64 [R1+0x1100], R26 ;  /* 0x0011001a01007387 */ /* 0x0001e40000100a00 */
[----:B0-----:R-:W-:Y:S02]  /*98910*/  IADD3 R26, P6, PT, R50, R13, RZ ;  /* 0x0000000d321a7210 */ /* 0x001fe40007fde0ff */
[----:B------:R-:W-:-:S03]  /*98920*/  F2FP.SATFINITE.E5M2.F32.PACK_AB_MERGE_C R19, R41, R31, RZ ;  /* 0x0000001f2913723e */ /* 0x000fc600048060ff */
[----:B------:R-:W-:Y:S02]  /*98930*/  IMAD.X R27, R24, 0x1, R14, P6 ;  /* 0x00000001181b7824 */ /* 0x000fe400030e060e */
[----:B------:R0:W-:Y:S04]  /*98940*/  STL [R1+0xc4], R19 ;  /* 0x0000c41301007387 */ /* 0x0001e80000100800 */
[----:B------:R-:W2:Y:S04]  /*98950*/  LDL.LU R35, [R1+0xf50] ;  /* 0x000f500001237983 */ /* 0x000ea80000300800 */
[----:B------:R-:W2:Y:S04]  /*98960*/  LDL.LU R34, [R1+0xf54] ;  /* 0x000f540001227983 */ /* 0x000ea80000300800 */
[----:B------:R-:W2:Y:S04]  /*98970*/  LDL.LU R40, [R1+0xf58] ;  /* 0x000f580001287983 */ /* 0x000ea80000300800 */
[----:B------:R1:W-:Y:S04]  /*98980*/  STL.64 [R1+0x10f8], R26 ;  /* 0x0010f81a01007387 */ /* 0x0003e80000100a00 */
[----:B0-----:R-:W2:Y:S04]  /*98990*/  LDL.LU R19, [R1+0xf5c] ;  /* 0x000f5c0001137983 */ /* 0x001ea80000300800 */
[----:B------:R-:W2:Y:S04]  /*989a0*/  LDL.LU R43, [R1+0xf20] ;  /* 0x000f2000012b7983 */ /* 0x000ea80000300800 */
[----:B------:R-:W2:Y:S04]  /*989b0*/  LDL.LU R42, [R1+0xf24] ;  /* 0x000f2400012a7983 */ /* 0x000ea80000300800 */
[----:B------:R-:W2:Y:S04]  /*989c0*/  LDL.LU R25, [R1+0xf28] ;  /* 0x000f280001197983 */ /* 0x000ea80000300800 */
[----:B-1----:R-:W2:Y:S04]  /*989d0*/  LDL.LU R26, [R1+0xf2c] ;  /* 0x000f2c00011a7983 */ /* 0x002ea80000300800 */
[----:B------:R-:W2:Y:S04]  /*989e0*/  LDL.LU R44, [R1+0xf10] ;  /* 0x000f1000012c7983 */ /* 0x000ea80000300800 */
[----:B------:R-:W2:Y:S04]  /*989f0*/  LDL.LU R27, [R1+0xf14] ;  /* 0x000f1400011b7983 */ /* 0x000ea80000300800 */
[----:B------:R-:W2:Y:S04]  /*98a00*/  LDL.LU R33, [R1+0xf18] ;  /* 0x000f180001217983 */ /* 0x000ea80000300800 */
[----:B------:R-:W2:Y:S01]  /*98a10*/  LDL.LU R37, [R1+0xf1c] ;  /* 0x000f1c0001257983 */ /* 0x000ea20000300800 */
[----:B------:R-:W-:-:S02]  /*98a20*/  F2FP.SATFINITE.E5M2.F32.PACK_AB_MERGE_C R18, R29, R28, RZ ;  /* 0x0000001c1d12723e */ /* 0x000fc400048060ff */
[----:B------:R-:W-:Y:S01]  /*98a30*/  F2FP.SATFINITE.E5M2.F32.PACK_AB_MERGE_C R23, R23, R30, RZ ;  /* 0x0000001e1717723e */ /* 0x000fe200048060ff */
[----:B------:R-:W2:Y:S04]  /*98a40*/  LDL.LU R28, [R1+0xf00] ;  /* 0x000f0000011c7983 */ /* 0x000ea80000300800 */
[----:B------:R-:W2:Y:S04]  /*98a50*/  LDL.LU R29, [R1+0xf04] ;  /* 0x000f0400011d7983 */ /* 0x000ea80000300800 */
[----:B------:R-:W2:Y:S04]  /*98a60*/  LDL.LU R30, [R1+0xf08] ;  /* 0x000f0800011e7983 */ /* 0x000ea80000300800 */
[----:B------:R-:W2:Y:S01]  /*98a70*/  LDL.LU R41, [R1+0xf0c] ;  /* 0x000f0c0001297983 */ /* 0x000ea20000300800 */
[----:B------:R-:W-:-:S05]  /*98a80*/  IADD3 R38, P6, PT, R50, R15, RZ ;  /* 0x0000000f32267210 */ /* 0x000fca0007fde0ff */
[----:B------:R-:W-:-:S05]  /*98a90*/  IMAD.X R39, R24, 0x1, R57, P6 ;  /* 0x0000000118277824 */ /* 0x000fca00030e0639 */
[----:B------:R-:W-:Y:S01]  /*98aa0*/  STL.64 [R1+0x10f0], R38 ;  /* 0x0010f02601007387 */ /* 0x000fe20000100a00 */
[----:B---3--:R-:W-:-:S05]  /*98ab0*/  F2FP.SATFINITE.E5M2.F32.PACK_AB_MERGE_C R20, R20, R16, RZ ;  /* 0x000000101414723e */ /* 0x008fca00048060ff */
[----:B------:R-:W-:Y:S04]  /*98ac0*/  STL [R1+0xc0], R20 ;  /* 0x0000c01401007387 */ /* 0x000fe80000100800 */
[----:B------:R-:W3:Y:S01]  /*98ad0*/  LDL.LU R32, [R1+0xef0] ;  /* 0x000ef00001207983 */ /* 0x000ee20000300800 */
[----:B----4-:R-:W-:-:S05]  /*98ae0*/  F2FP.SATFINITE.E5M2.F32.PACK_AB_MERGE_C R17, R17, R21, RZ ;  /* 0x000000151111723e */ /* 0x010fca00048060ff */
[----:B------:R-:W-:Y:S01]  /*98af0*/  STL [R1+0x1428], R17 ;  /* 0x0014281101007387 */ /* 0x000fe20000100800 */
[----:B------:R-:W-:-:S03]  /*98b00*/  F2FP.SATFINITE.E5M2.F32.PACK_AB_MERGE_C R16, R45, R22, RZ ;  /* 0x000000162d10723e */ /* 0x000fc600048060ff */
[----:B------:R-:W3:Y:S04]  /*98b10*/  LDL.LU R31, [R1+0xef4] ;  /* 0x000ef400011f7983 */ /* 0x000ee80000300800 */
        /* <DEDUP_REMOVED lines=9> */
[----:B------:R-:W-:-:S05]  /*98bb0*/  IMAD.X R39, R24, 0x1, R3, P6 ;  /* 0x0000000118277824 */ /* 0x000fca00030e0603 */
[----:B------:R-:W-:Y:S01]  /*98bc0*/  STL.64 [R1+0x10e8], R38 ;  /* 0x0010e82601007387 */ /* 0x000fe20000100a00 */
[----:B--2---:R-:W-:Y:S02]  /*98bd0*/  F2FP.SATFINITE.E5M2.F32.PACK_AB_MERGE_C R36, R34, R35, RZ ;  /* 0x000000232224723e */ /* 0x004fe400048060ff */
[----:B------:R-:W-:-:S05]  /*98be0*/  IADD3 R34, P6, PT, R51, R2, RZ ;  /* 0x0000000233227210 */ /* 0x000fca0007fde0ff */
[----:B------:R-:W-:Y:S01]  /*98bf0*/  IMAD.X R35, R24, 0x1, R4, P6 ;  /* 0x0000000118237824 */ /* 0x000fe200030e0604 */
[----:B------:R-:W-:Y:S01]  /*98c00*/  STL [R1+0x27b0], R36 ;  /* 0x0027b02401007387 */ /* 0x000fe20000100800 */
[----:B------:R-:W-:-:S05]  /*98c10*/  F2FP.SATFINITE.E5M2.F32.PACK_AB_MERGE_C R19, R19, R40, RZ ;  /* 0x000000281313723e */ /* 0x000fca00048060ff */
[----:B------:R-:W-:Y:S04]  /*98c20*/  STL [R1+0x27b4], R19 ;  /* 0x0027b41301007387 */ /* 0x000fe80000100800 */
[----:B------:R0:W-:Y:S02]  /*98c30*/  STL.64 [R1+0x10d8], R34 ;  /* 0x0010d82201007387 */ /* 0x0001e40000100a00 */
[----:B0-----:R-:W-:-:S05]  /*98c40*/  F2FP.SATFINITE.E5M2.F32.PACK_AB_MERGE_C R34, R42, R43, RZ ;  /* 0x0000002b2a22723e */ /* 0x001fca00048060ff */
[----:B------:R0:W-:Y:S01]  /*98c50*/  STL [R1+0x2784], R34 ;  /* 0x0027842201007387 */ /* 0x0001e20000100800 */
[----:B------:R-:W-:Y:S02]  /*98c60*/  F2FP.SATFINITE.E5M2.F32.PACK_AB_MERGE_C R19, R26, R25, RZ ;  /* 0x000000191a13723e */ /* 0x000fe400048060ff */
[----:B0-----:R-:W-:-:S03]  /*98c70*/  IADD3 R34, P6, PT, R51, R5, RZ ;  /* 0x0000000533227210 */ /* 0x001fc60007fde0ff */
[----:B------:R0:W-:Y:S02]  /*98c80*/  STL [R1+0x2790], R19 ;  /* 0x0027901301007387 */ /* 0x0001e40000100800 */
[C---:B------:R-:W-:Y:S01]  /*98c90*/  IMAD.X R35, R24.reuse, 0x1, R6, P6 ;  /* 0x0000000118237824 */ /* 0x040fe200030e0606 */
[----:B------:R-:W-:Y:S02]  /*98ca0*/  IADD3 R26, P6, PT, R51, R7, RZ ;  /* 0x00000007331a7210 */ /* 0x000fe40007fde0ff */
[----:B------:R-:W-:Y:S02]  /*98cb0*/  F2FP.SATFINITE.E5M2.F32.PACK_AB_MERGE_C R25, R27, R44, RZ ;  /* 0x0000002c1b19723e */ /* 0x000fe400048060ff */
[----:B0-----:R-:W-:Y:S01]  /*98cc0*/  F2FP.SATFINITE.E5M2.F32.PACK_AB_MERGE_C R19, R37, R33, RZ ;  /* 0x000000212513723e */ /* 0x001fe200048060ff */
[----:B------:R-:W-:Y:S01]  /*98cd0*/  IMAD.X R27, R24, 0x1, R8, P6 ;  /* 0x00000001181b7824 */ /* 0x000fe200030e0608 */
[----:B------:R-:W-:Y:S04]  /*98ce0*/  STL.64 [R1+0x10e0], R34 ;  /* 0x0010e02201007387 */ /* 0x000fe80000100a00 */
[----:B------:R0:W-:Y:S04]  /*98cf0*/  STL [R1+0x2754], R25 ;  /* 0x0027541901007387 */ /* 0x0001e80000100800 */
[----:B------:R1:W-:Y:S04]  /*98d00*/  STL [R1+0x274c], R19 ;  /* 0x00274c1301007387 */ /* 0x0003e80000100800 */
[----:B------:R2:W-:Y:S01]  /*98d10*/  STL.64 [R1+0x10d0], R26 ;  /* 0x0010d01a01007387 */ /* 0x0005e20000100a00 */
[----:B0-----:R-:W-:-:S02]  /*98d20*/  F2FP.SATFINITE.E5M2.F32.PACK_AB_MERGE_C R25, R29, R28, RZ ;  /* 0x0000001c1d19723e */ /* 0x001fc400048060ff */
[----:B-1----:R-:W-:-:S03]  /*98d30*/  F2FP.SATFINITE.E5M2.F32.PACK_AB_MERGE_C R19, R41, R30, RZ ;  /* 0x0000001e2913723e */ /* 0x002fc600048060ff */
[----:B------:R-:W-:Y:S01]  /*98d40*/  STL [R1+0x15f8], R25 ;  /* 0x0015f81901007387 */ /* 0x000fe20000100800 */
[----:B--2---:R-:W-:-:S03]  /*98d50*/  IADD3 R26, P6, PT, R51, R9, RZ ;  /* 0x00000009331a7210 */ /* 0x004fc60007fde0ff */
[----:B------:R-:W-:Y:S02]  /*98d60*/  STL [R1+0x15fc], R19 ;  /* 0x0015fc1301007387 */ /* 0x000fe40000100800 */
[----:B------:R-:W-:Y:S02]  /*98d70*/  IMAD.X R27, R24, 0x1, R10, P6 ;  /* 0x00000001181b7824 */ /* 0x000fe400030e060a */
[----:B------:R-:W2:Y:S04]  /*98d80*/  LDL.LU R33, [R1+0x9b0] ;  /* 0x0009b00001217983 */ /* 0x000ea80000300800 */
[----:B------:R-:W2:Y:S04]  /*98d90*/  LDL.LU R37, [R1+0x9b4] ;  /* 0x0009b40001257983 */ /* 0x000ea80000300800 */
[----:B------:R-:W2:Y:S04]  /*98da0*/  LDL.LU R28, [R1+0x9b8] ;  /* 0x0009b800011c7983 */ /* 0x000ea80000300800 */
[----:B------:R0:W-:Y:S04]  /*98db0*/  STL.64 [R1+0x10c8], R26 ;  /* 0x0010c81a01007387 */ /* 0x0001e80000100a00 */
[----:B------:R-:W2:Y:S04]  /*98dc0*/  LDL.LU R29, [R1+0x9bc] ;  /* 0x0009bc00011d7983 */ /* 0x000ea80000300800 */
[----:B------:R-:W2:Y:S04]  /*98dd0*/  LDL.LU R30, [R1+0x9a0] ;  /* 0x0009a000011e7983 */ /* 0x000ea80000300800 */
[----:B------:R-:W2:Y:S01]  /*98de0*/  LDL.LU R41, [R1+0x9a4] ;  /* 0x0009a40001297983 */ /* 0x000ea20000300800 */
[----:B0-----:R-:W-:-:S05]  /*98df0*/  IADD3 R26, P6, PT, R51, R11, RZ ;  /* 0x0000000b331a7210 */ /* 0x001fca0007fde0ff */
[----:B------:R-:W-:Y:S01]  /*98e00*/  IMAD.X R27, R24, 0x1, R12, P6 ;  /* 0x00000001181b7824 */ /* 0x000fe200030e060c */
[----:B---3--:R-:W-:-:S05]  /*98e10*/  F2FP.SATFINITE.E5M2.F32.PACK_AB_MERGE_C R19, R31, R32, RZ ;  /* 0x000000201f13723e */ /* 0x008fca00048060ff */
[----:B------:R-:W-:Y:S01]  /*98e20*/  STL [R1+0x158c], R19 ;  /* 0x00158c1301007387 */ /* 0x000fe20000100800 */
[----:B----4-:R-:W-:-:S05]  /*98e30*/  F2FP.SATFINITE.E5M2.F32.PACK_AB_MERGE_C R16, R20, R16, RZ ;  /* 0x000000101410723e */ /* 0x010fca00048060ff */
[----:B------:R0:W-:Y:S02]  /*98e40*/  STL [R1+0x1598], R16 ;  /* 0x0015981001007387 */ /* 0x0001e40000100800 */
[----:B0-----:R-:W-:Y:S02]  /*98e50*/  F2FP.SATFINITE.E5M2.F32.PACK_AB_MERGE_C R16, R17, R21, RZ ;  /* 0x000000151110723e */ /* 0x001fe400048060ff */
[----:B------:R-:W-:-:S03]  /*98e60*/  F2FP.SATFINITE.E5M2.F32.PACK_AB_MERGE_C R19, R45, R22, RZ ;  /* 0x000000162d13723e */ /* 0x000fc600048060ff */
[----:B------:R0:W-:Y:S04]  /*98e70*/  STL [R1+0x3c50], R16 ;  /* 0x003c501001007387 */ /* 0x0001e80000100800 */
[----:B------:R-:W-:Y:S01]  /*98e80*/  STL.64 [R1+0x10c0], R26 ;  /* 0x0010c01a01007387 */ /* 0x000fe20000100a00 */
[----:B0-----:R-:W-:-:S03]  /*98e90*/  IADD3 R16, P6, PT, R51, R13, RZ ;  /* 0x0000000d33107210 */ /* 0x001fc60007fde0ff */
[----:B------:R0:W-:Y:S02]  /*98ea0*/  STL [R1+0x150c], R19 ;  /* 0x00150c1301007387 */ /* 0x0001e40000100800 */
[----:B------:R-:W-:Y:S02]  /*98eb0*/  IMAD.X R17, R24, 0x1, R14, P6 ;  /* 0x0000000118117824 */ /* 0x000fe400030e060e */
[----:B------:R-:W3:Y:S04]  /*98ec0*/  LDL.LU R36, [R1+0x9a8] ;  /* 0x0009a80001247983 */ /* 0x000ee80000300800 */
[----:B------:R-:W3:Y:S04]  /*98ed0*/  LDL.LU R35, [R1+0x9ac] ;  /* 0x0009ac0001237983 */ /* 0x000ee80000300800 */
        /* <DEDUP_REMOVED lines=14> */
[----:B------:R-:W4:Y:S01]  /*98fc0*/  LDL.LU R45, [R1+0x964] ;  /* 0x00096400012d7983 */ /* 0x000f220000300800 */
[----:B------:R-:W-:-:S05]  /*98fd0*/  IADD3 R38, P6, PT, R51, R15, RZ ;  /* 0x0000000f33267210 */ /* 0x000fca0007fde0ff */
[----:B------:R-:W-:-:S05]  /*98fe0*/  IMAD.X R39, R24, 0x1, R57, P6 ;  /* 0x0000000118277824 */ /* 0x000fca00030e0639 */
[----:B------:R-:W-:Y:S01]  /*98ff0*/  STL.64 [R1+0x10b0], R38 ;  /* 0x0010b02601007387 */ /* 0x000fe20000100a00 */
[----:B--2---:R-:W-:-:S05]  /*99000*/  F2FP.SATFINITE.E5M2.F32.PACK_AB_MERGE_C R27, R37, R33, RZ ;  /* 0x00000021251b723e */ /* 0x004fca00048060ff */
[----:B------:R0:W-:Y:S01]  /*99010*/  STL [R1+0x2cc], R27 ;  /* 0x0002cc1b01007387 */ /* 0x0001e20000100800 */
[----:B------:R-:W-:-:S03]  /*99020*/  F2FP.SATFINITE.E5M2.F32.PACK_AB_MERGE_C R24, R29, R28, RZ ;  /* 0x0000001c1d18723e */ /* 0x000fc600048060ff */
[----:B0-----:R-:W2:Y:S01]  /*99030*/  LDL.LU R27, [R1+0x968] ;  /* 0x00096800011b7983 */ /* 0x001ea20000300800 */
[----:B------:R-:W-:-:S03]  /*99040*/  IADD3 R28, P6, PT, R52, R0, RZ ;  /* 0x00000000341c7210 */ /* 0x000fc60007fde0ff */
[----:B------:R0:W-:Y:S01]  /*99050*/  STL [R1+0x2d8], R24 ;  /* 0x0002d81801007387 */ /* 0x0001e20000100800 */
[----:B------:R-:W-:-:S03]  /*99060*/  F2FP.SATFINITE.E5M2.F32.PACK_AB_MERGE_C R16, R41, R30, RZ ;  /* 0x0000001e2910723e */ /* 0x000fc600048060ff */
[----:B------:R-:W2:Y:S01]  /*99070*/  LDL.LU R32, [R1+0x96c] ;  /* 0x00096c0001207983 */ /* 0x000ea20000300800 */
[----:B0-----:R-:W-:-:S03]  /*99080*/  SHF.R.S32.HI R24, RZ, 0x1f, R52 ;  /* 0x0000001fff187819 */ /* 0x001fc60000011434 */
[----:B------:R-:W-:Y:S02]  /*99090*/  STL [R1+0x1c4], R16 ;  /* 0x0001c41001007387 */ /* 0x000fe40000100800 */
[----:B------:R-:W-:Y:S02]  /*990a0*/  IMAD.X R29, R24, 0x1, R3, P6 ;  /* 0x00000001181d7824 */ /* 0x000fe400030e0603 */
[----:B------:R-:W2:Y:S04]  /*990b0*/  LDL.LU R33, [R1+0x950] ;  /* 0x0009500001217983 */ /* 0x000ea80000300800 */
[----:B------:R-:W2:Y:S04]  /*990c0*/  LDL.LU R37, [R1+0x954] ;  /* 0x0009540001257983 */ /* 0x000ea80000300800 */
[----:B------:R0:W-:Y:S04]  /*990d0*/  STL.64 [R1+0x10a8], R28 ;  /* 0x0010a81c01007387 */ /* 0x0001e80000100a00 */
[----:B0-----:R-:W2:Y:S04]  /*990e0*/  LDL.LU R28, [R1+0x958] ;  /* 0x00095800011c7983 */ /* 0x001ea80000300800 */
[----:B------:R-:W2:Y:S04]  /*990f0*/  LDL.LU R29, [R1+0x95c] ;  /* 0x00095c00011d7983 */ /* 0x000ea80000300800 */
[----:B------:R-:W2:Y:S04]  /*99100*/  LDL.LU R30, [R1+0x940] ;  /* 0x00094000011e7983 */ /* 0x000ea80000300800 */
[----:B------:R-:W2:Y:S01]  /*99110*/  LDL.LU R41, [R1+0x944] ;  /* 0x0009440001297983 */ /* 0x000ea20000300800 */
[----:B---3--:R-:W-:-:S05]  /*99120*/  F2FP.SATFINITE.E5M2.F32.PACK_AB_MERGE_C R35, R35, R36, RZ ;  /* 0x000000242323723e */ /* 0x008fca00048060ff */
[----:B------:R0:W-:Y:S01]  /*99130*/  STL [R1+0x1c8], R35 ;  /* 0x0001c82301007387 */ /* 0x0001e20000100800 */
[----:B----4-:R-:W-:Y:S02]  /*99140*/  F2FP.SATFINITE.E5M2.F32.PACK_AB_MERGE_C R16, R40, R34, RZ ;  /* 0x000000222810723e */ /* 0x010fe400048060ff */
[----:B------:R-:W-:-:S05]  /*99150*/  IADD3 R34, P6, PT, R52, R2, RZ ;  /* 0x0000000234227210 */ /* 0x000fca0007fde0ff */
[----:B0-----:R-:W-:Y:S01]  /*99160*/  IMAD.X R35, R24, 0x1, R4, P6 ;  /* 0x0000000118237824 */ /* 0x001fe200030e0604 */
[----:B------:R0:W-:Y:S04]  /*99170*/  STL [R1+0x1b4], R16 ;  /* 0x0001b41001007387 */ /* 0x0001e80000100800 */
[----:B------:R1:W-:Y:S01]  /*99180*/  STL.64 [R1+0x10a0], R34 ;  /* 0x0010a02201007387 */ /* 0x0003e20000100a00 */
[----:B------:R-:W-:Y:S02]  /*99190*/  F2FP.SATFINITE.E5M2.F32.PACK_AB_MERGE_C R19, R43, R19, RZ ;  /* 0x000000132b13723e */ /* 0x000fe400048060ff */
[----:B0-----:R-:W-:Y:S02]  /*991a0*/  F2FP.SATFINITE.E5M2.F32.PACK_AB_MERGE_C R16, R25, R42, RZ ;  /* 0x0000002a1910723e */ /* 0x001fe400048060ff */
[----:B-1----:R-:W-:Y:S01]  /*991b0*/  IADD3 R34, P6, PT, R52, R5, RZ ;  /* 0x0000000534227210 */ /* 0x002fe20007fde0ff */
[----:B------:R0:W-:Y:S04]  /*991c0*/  STL [R1+0x1b8], R19 ;  /* 0x0001b81301007387 */ /* 0x0001e80000100800 */
[----:B------:R-:W-:Y:S01]  /*991d0*/  IMAD.X R35, R24, 0x1, R6, P6 ;  /* 0x0000000118237824 */ /* 0x000fe200030e0606 */
[----:B------:R1:W-:Y:S04]  /*991e0*/  STL [R1+0x19c], R16 ;  /* 0x00019c1001007387 */ /* 0x0003e80000100800 */
[----:B------:R3:W-:Y:S01]  /*991f0*/  STL.64 [R1+0x1098], R34 ;  /* 0x0010982201007387 */ /* 0x0007e20000100a00 */
[----:B0-----:R-:W-:-:S02]  /*99200*/  F2FP.SATFINITE.E5M2.F32.PACK_AB_MERGE_C R19, R44, R26, RZ ;  /* 0x0000001a2c13723e */ /* 0x001fc400048060ff */
[----:B-1----:R-:W-:Y:S02]  /*99210*/  F2FP.SATFINITE.E5M2.F32.PACK_AB_MERGE_C R16, R20, R31, RZ ;  /* 0x0000001f1410723e */ /* 0x002fe400048060ff */
[----:B---3--:R-:W-:Y:S01]  /*99220*/  IADD3 R34, P6, PT, R52, R7, RZ ;  /* 0x0000000734227210 */ /* 0x008fe20007fde0ff */
[----:B------:R-:W-:Y:S01]  /*99230*/  STL [R1+0x1a0], R19 ;  /* 0x0001a01301007387 */ /* 0x000fe20000100800 */
[----:B------:R-:W-:-:S03]  /*99240*/  F2FP.SATFINITE.E5M2.F32.PACK_AB_MERGE_C R17, R17, R21, RZ ;  /* 0x000000151111723e */ /* 0x000fc600048060ff */
[----:B------:R-:W-:Y:S01]  /*99250*/  IMAD.X R35, R24, 0x1, R8, P6 ;  /* 0x0000000118237824 */ /* 0x000fe200030e0608 */
[----:B------:R0:W-:Y:S04]  /*99260*/  STL [R1+0x17c], R16 ;  /* 0x00017c1001007387 */ /* 0x0001e80000100800 */
[----:B------:R-:W3:Y:S04]  /*99270*/  LDL.LU R31, [R1+0x948] ;  /* 0x00094800011f7983 */ /* 0x000ee80000300800 */
[----:B------:R-:W-:Y:S01]  /*99280*/  STL.64 [R1+0x1090], R34 ;  /* 0x0010902201007387 */ /* 0x000fe20000100a00 */
[----:B0-----:R-:W-:-:S03]  /*99290*/  F2FP.SATFINITE.E5M2.F32.PACK_AB_MERGE_C R16, R45, R22, RZ ;  /* 0x000000162d10723e */ /* 0x001fc600048060ff */
[----:B------:R0:W-:Y:S04]  /*992a0*/  STL [R1+0x184], R17 ;  /* 0x0001841101007387 */ /* 0x0001e80000100800 */
        /* <DEDUP_REMOVED lines=8> */
[----:B------:R-:W-:Y:S02]  /*99330*/  IADD3 R26, P6, PT, R52, R11, RZ ;  /* 0x0000000b341a7210 */ /* 0x000fe40007fde0ff */
[----:B--2---:R-:W-:-:S03]  /*99340*/  F2FP.SATFINITE.E5M2.F32.PACK_AB_MERGE_C R44, R32, R27, RZ ;  /* 0x0000001b202c723e */ /* 0x004fc600048060ff */
[----:B------:R-:W-:Y:S02]  /*99350*/  IMAD.X R27, R24, 0x1, R12, P6 ;  /* 0x00000001181b7824 */ /* 0x000fe400030e060c */
[----:B------:R-:W-:Y:S04]  /*99360*/  STL [R1+0x3be4], R44 ;  /* 0x003be42c01007387 */ /* 0x000fe80000100800 */
[----:B------:R-:W-:Y:S01]  /*99370*/  STL.64 [R1+0x1088], R34 ;  /* 0x0010882201007387 */ /* 0x000fe20000100a00 */
[----:B------:R-:W-:-:S05]  /*99380*/  F2FP.SATFINITE.E5M2.F32.PACK_AB_MERGE_C R43, R37, R33, RZ ;  /* 0x00000021252b723e */ /* 0x000fca00048060ff */
[----:B------:R-:W-:Y:S01]  /*99390*/  STL [R1+0x3bfc], R43 ;  /* 0x003bfc2b01007387 */ /* 0x000fe20000100800 */
[----:B------:R-:W-:-:S05]  /*993a0*/  F2FP.SATFINITE.E5M2.F32.PACK_AB_MERGE_C R41, R41, R30, RZ ;  /* 0x0000001e2929723e */ /* 0x000fca00048060ff */
[----:B------:R-:W-:Y:S01]  /*993b0*/  STL [R1+0x3c28], R41 ;  /* 0x003c282901007387 */ /* 0x000fe20000100800 */
[----:B-1----:R-:W-:-:S03]  /*993c0*/  F2FP.SATFINITE.E5M2.F32.PACK_AB_MERGE_C R16, R29, R28, RZ ;  /* 0x0000001c1d10723e */ /* 0x002fc600048060ff */
[----:B------:R0:W-:Y:S04]  /*993d0*/  STL.64 [R1+0x1080], R26 ;  /* 0x0010801a01007387 */ /* 0x0001e80000100a00 */
[----:B------:R-:W-:Y:S04]  /*993e0*/  STL [R1+0xcc], R16 ;  /* 0x0000cc1001007387 */ /* 0x000fe80000100800 */
[----:B------:R-:W2:Y:S01]  /*993f0*/  LDL.LU R49, [R1+0x920] ;  /* 0x0009200001317983 */ /* 0x000ea20000300800 */
[----:B0-----:R-:W-:-:S03]  /*99400*/  IADD3 R26, P6, PT, R52, R13, RZ ;  /* 0x0000000d341a7210 */ /* 0x001fc60007fde0ff */
[----:B------:R-:W2:Y:S02]  /*99410*/  LDL.LU R48, [R1+0x924] ;  /* 0x0009240001307983 */ /* 0x000ea40000300800 */
[----:B------:R-:W-:-:S05]  /*99420*/  IMAD.X R27, R24, 0x1, R14, P6 ;  /* 0x00000001181b7824 */ /* 0x000fca00030e060e */
[----:B------:R0:W-:Y:S04]  /*99430*/  STL.64 [R1+0x1070], R26 ;  /* 0x0010701a01007387 */ /* 0x0001e80000100a00 */
[----:B------:R-:W2:Y:S04]  /*99440*/  LDL.LU R47, [R1+0x928] ;  /* 0x00092800012f7983 */ /* 0x000ea80000300800 */
[----:B------:R-:W2:Y:S04]  /*99450*/  LDL.LU R39, [R1+0x92c] ;  /* 0x00092c0001277983 */ /* 0x000ea80000300800 */
[----:B------:R-:W2:Y:S04]  /*99460*/  LDL.LU R38, [R1+0x910] ;  /* 0x0009100001267983 */ /* 0x000ea80000300800 */
[----:B------:R-:W2:Y:S04]  /*99470*/  LDL.LU R36, [R1+0x914] ;  /* 0x0009140001247983 */ /* 0x000ea80000300800 */
[----:B0-----:R-:W2:Y:S04]  /*99480*/  LDL.LU R27, [R1+0x918] ;  /* 0x00091800011b7983 */ /* 0x001ea80000300800 */
[----:B------:R-:W2:Y:S04]  /*99490*/  LDL.LU R32, [R1+0x91c] ;  /* 0x00091c0001207983 */ /* 0x000ea80000300800 */
[----:B------:R-:W2:Y:S04]  /*994a0*/  LDL.LU R33, [R1+0xee0] ;  /* 0x000ee00001217983 */ /* 0x000ea80000300800 */
[----:B------:R-:W2:Y:S04]  /*994b0*/  LDL.LU R37, [R1+0xee4] ;  /* 0x000ee40001257983 */ /* 0x000ea80000300800 */
[----:B------:R-:W2:Y:S04]  /*994c0*/  LDL.LU R28, [R1+0xee8] ;  /* 0x000ee800011c7983 */ /* 0x000ea80000300800 */
[----:B------:R-:W2:Y:S01]  /*994d0*/  LDL.LU R29, [R1+0xeec] ;  /* 0x000eec00011d7983 */ /* 0x000ea20000300800 */
[----:B------:R-:W-:-:S05]  /*994e0*/  IADD3 R34, P6, PT, R52, R15, RZ ;  /* 0x0000000f34227210 */ /* 0x000fca0007fde0ff */
[----:B------:R-:W-:-:S05]  /*994f0*/  IMAD.X R35, R24, 0x1, R57, P6 ;  /* 0x0000000118237824 */ /* 0x000fca00030e0639 */
        /* <DEDUP_REMOVED lines=8> */
[----:B---3--:R-:W-:-:S03]  /*99580*/  F2FP.SATFINITE.E5M2.F32.PACK_AB_MERGE_C R20, R20, R31, RZ ;  /* 0x0000001f1414723e */ /* 0x008fc600048060ff */
[----:B------:R-:W3:Y:S01]  /*99590*/  LDL.LU R31, [R1+0x8ec] ;  /* 0x0008ec00011f7983 */ /* 0x000ee20000300800 */
[----:B----4-:R-:W-:-:S03]  /*995a0*/  F2FP.SATFINITE.E5M2.F32.PACK_AB_MERGE_C R41, R17, R21, RZ ;  /* 0x000000151129723e */ /* 0x010fc600048060ff */
[----:B------:R-:W4:Y:S04]  /*995b0*/  LDL.LU R21, [R1+0xed0] ;  /* 0x000ed00001157983 */ /* 0x000f280000300800 */
[----:B------:R-:W4:Y:S01]  /*995c0*/  LDL.LU R17, [R1+0xed4] ;  /* 0x000ed40001117983 */ /* 0x000f220000300800 */
[----:B------:R-:W-:-:S03]  /*995d0*/  F2FP.SATFINITE.E5M2.F32.PACK_AB_MERGE_C R40, R45, R22, RZ ;  /* 0x000000162d28723e */ /* 0x000fc600048060ff */
[----:B------:R-:W4:Y:S04]  /*995e0*/  LDL.LU R22, [R1+0xed8] ;  /* 0x000ed80001167983 */ /* 0x000f280000300800 */
[----:B------:R-:W4:Y:S01]  /*995f0*/  LDL.LU R45, [R1+0xedc] ;  /* 0x000edc00012d7983 */ /* 0x000f220000300800 */
[----:B------:R-:W-:Y:S02]  /*99600*/  SHF.R.S32.HI R24, RZ, 0x1f, R53 ;  /* 0x0000001fff187819 */ /* 0x000fe40000011435 */
[C---:B------:R-:W-:Y:S01]  /*99610*/  IADD3 R50, P6, PT, R53.reuse, R0, RZ ;  /* 0x0000000035327210 */ /* 0x040fe20007fde0ff */
[----:B------:R0:W-:Y:S04]  /*99620*/  STL.64 [R1+0x3c30], R40 ;  /* 0x003c302801007387 */ /* 0x0001e80000100a00 */
[----:B------:R-:W-:Y:S01]  /*99630*/  IMAD.X R51, R24, 0x1, R3, P6 ;  /* 0x0000000118337824 */ /* 0x000fe200030e0603 */
[----:B0-----:R-:W-:-:S04]  /*99640*/  IADD3 R40, P6, PT, R53, R2, RZ ;  /* 0x0000000235287210 */ /* 0x001fc80007fde0ff */
[----:B------:R-:W-:Y:S01]  /*99650*/  STL.64 [R1+0x1058], R50 ;  /* 0x0010583201007387 */ /* 0x000fe20000100a00 */
[----:B------:R-:W-:Y:S01]  /*99660*/  IMAD.X R41, R24, 0x1, R4, P6 ;  /* 0x0000000118297824 */ /* 0x000fe200030e0604 */
[----:B--2---:R-:W-:-:S05]  /*99670*/  F2FP.SATFINITE.E5M2.F32.PACK_AB_MERGE_C R43, R48, R49, RZ ;  /* 0x00000031302b723e */ /* 0x004fca00048060ff */
[----:B------:R-:W-:Y:S01]  /*99680*/  STL [R1+0x13bc], R43 ;  /* 0x0013bc2b01007387 */ /* 0x000fe20000100800 */
[----:B------:R-:W-:-:S05]  /*99690*/  F2FP.SATFINITE.E5M2.F32.PACK_AB_MERGE_C R16, R39, R47, RZ ;  /* 0x0000002f2710723e */ /* 0x000fca00048060ff */
[----:B------:R0:W-:Y:S01]  /*996a0*/  STL [R1+0x13b8], R16 ;  /* 0x0013b81001007387 */ /* 0x0001e20000100800 */
[----:B------:R-:W-:Y:S02]  /*996b0*/  F2FP.SATFINITE.E5M2.F32.PACK_AB_MERGE_C R36, R36, R38, RZ ;  /* 0x000000262424723e */ /* 0x000fe400048060ff */
[----:B------:R-:W-:Y:S01]  /*996c0*/  IADD3 R38, P6, PT, R53, R5, RZ ;  /* 0x0000000535267210 */ /* 0x000fe20007fde0ff */
[----:B------:R-:W-:Y:S01]  /*996d0*/  STL.64 [R1+0x1050], R40 ;  /* 0x0010502801007387 */ /* 0x000fe20000100a00 */
[----:B0-----:R-:W-:-:S03]  /*996e0*/  F2FP.SATFINITE.E5M2.F32.PACK_AB_MERGE_C R16, R32, R27, RZ ;  /* 0x0000001b2010723e */ /* 0x001fc600048060ff */
[----:B------:R-:W-:Y:S01]  /*996f0*/  IMAD.X R39, R24, 0x1, R6, P6 ;  /* 0x0000000118277824 */ /* 0x000fe200030e0606 */
[----:B------:R-:W-:Y:S04]  /*99700*/  STL [R1+0x279c], R36 ;  /* 0x00279c2401007387 */ /* 0x000fe80000100800 */
[----:B------:R0:W-:Y:S01]  /*99710*/  STL [R1+0x27a0], R16 ;  /* 0x0027a01001007387 */ /* 0x0001e20000100800 */
[----:B------:R-:W-:-:S03]  /*99720*/  F2FP.SATFINITE.E5M2.F32.PACK_AB_MERGE_C R32, R37, R33, RZ ;  /* 0x000000212520723e */ /* 0x000fc600048060ff */
[----:B------:R-:W2:Y:S04]  /*99730*/  LDL.LU R27, [R1+0x7c0] ;  /* 0x0007c000011b7983 */ /* 0x000ea80000300800 */
[----:B------:R-:W-:Y:S01]  /*99740*/  STL.64 [R1+0x1038], R38 ;  /* 0x0010382601007387 */ /* 0x000fe20000100a00 */
[----:B0-----:R-:W-:-:S03]  /*99750*/  F2FP.SATFINITE.E5M2.F32.PACK_AB_MERGE_C R16, R29, R28, RZ ;  /* 0x0000001c1d10723e */ /* 0x001fc600048060ff */
[----:B------:R0:W-:Y:S04]  /*99760*/  STL [R1+0x2760], R32 ;  /* 0x0027602001007387 */ /* 0x0001e80000100800 */
[----:B0-----:R-:W2:Y:S04]  /*99770*/  LDL.LU R32, [R1+0x7c4] ;  /* 0x0007c40001207983 */ /* 0x001ea80000300800 */
[----:B------:R0:W-:Y:S04]  /*99780*/  STL [R1+0x2774], R16 ;  /* 0x0027741001007387 */ /* 0x0001e80000100800 */
[----:B------:R-:W2:Y:S04]  /*99790*/  LDL.LU R33, [R1+0x7c8] ;  /* 0x0007c80001217983 */ /* 0x000ea80000300800 */
[----:B------:R-:W2:Y:S04]  /*997a0*/  LDL.LU R37, [R1+0x7cc] ;  /* 0x0007cc0001257983 */ /* 0x000ea80000300800 */
[----:B------:R-:W2:Y:S04]  /*997b0*/  LDL.LU R28, [R1+0xab0] ;  /* 0x000ab000011c7983 */ /* 0x000ea80000300800 */
[----:B------:R-:W2:Y:S01]  /*997c0*/  LDL.LU R29, [R1+0xab4] ;  /* 0x000ab400011d7983 */ /* 0x000ea20000300800 */
[----:B------:R-:W-:-:S02]  /*997d0*/  IADD3 R38, P6, PT, R53, R7, RZ ;  /* 0x0000000735267210 */ /* 0x000fc40007fde0ff */
[----:B------:R-:W-:-:S03]  /*997e0*/  F2FP.SATFINITE.E5M2.F32.PACK_AB_MERGE_C R36, R34, R35, RZ ;  /* 0x000000232224723e */ /* 0x000fc600048060ff */
[----:B------:R-:W-:Y:S01]  /*997f0*/  IMAD.X R39, R24, 0x1, R8, P6 ;  /* 0x0000000118277824 */ /* 0x000fe200030e0608 */
[----:B0-----:R-:W-:Y:S02]  /*99800*/  F2FP.SATFINITE.E5M2.F32.PACK_AB_MERGE_C R16, R42, R19, RZ ;  /* 0x000000132a10723e */ /* 0x001fe400048060ff */
[----:B------:R-:W-:Y:S02]  /*99810*/  IADD3 R34, P6, PT, R53, R9, RZ ;  /* 0x0000000935227210 */ /* 0x000fe40007fde0ff */
[----:B------:R-:W-:Y:S01]  /*99820*/  STL.64 [R1+0x1068], R38 ;  /* 0x0010682601007387 */ /* 0x000fe20000100a00 */
[----:B------:R-:W-:Y:S02]  /*99830*/  F2FP.SATFINITE.E5M2.F32.PACK_AB_MERGE_C R19, R26, R25, RZ ;  /* 0x000000191a13723e */ /* 0x000fe400048060ff */
[----:B------:R-:W-:Y:S01]  /*99840*/  IMAD.X R35, R24, 0x1, R10, P6 ;  /* 0x0000000118237824 */ /* 0x000fe200030e060a */
[----:B------:R-:W-:Y:S04]  /*99850*/  STL [R1+0x273c], R36 ;  /* 0x00273c2401007387 */ /* 0x000fe80000100800 */
[----:B------:R3:W-:Y:S04]  /*99860*/  STL [R1+0x2748], R16 ;  /* 0x0027481001007387 */ /* 0x0007e80000100800 */
[----:B------:R-:W-:Y:S04]  /*99870*/  STL.64 [R1+0x1060], R34 ;  /* 0x0010602201007387 */ /* 0x000fe80000100a00 */
[----:B------:R-:W-:Y:S01]  /*99880*/  STL [R1+0x15c8], R19 ;  /* 0x0015c81301007387 */ /* 0x000fe20000100800 */
[----:B---3--:R-:W-:-:S02]  /*99890*/  F2FP.SATFINITE.E5M2.F32.PACK_AB_MERGE_C R16, R31, R30, RZ ;  /* 0x0000001e1f10723e */ /* 0x008fc400048060ff */
[----:B------:R-:W-:-:S03]  /*998a0*/  IADD3 R30, P6, PT, R53, R11, RZ ;  /* 0x0000000b351e7210 */ /* 0x000fc60007fde0ff */
[----:B------:R0:W-:Y:S02]  /*998b0*/  STL [R1+0x15dc], R16 ;  /* 0x0015dc1001007387 */ /* 0x0001e40000100800 */
[C---:B------:R-:W-:Y:S01]  /*998c0*/  IMAD.X R31, R24.reuse, 0x1, R12, P6 ;  /* 0x00000001181f7824 */ /* 0x040fe200030e060c */
[----:B0-----:R-:W-:Y:S02]  /*998d0*/  IADD3 R16, P6, PT, R53, R13, RZ ;  /* 0x0000000d35107210 */ /* 0x001fe40007fde0ff */
[----:B----4-:R-:W-:Y:S02]  /*998e0*/  F2FP.SATFINITE.E5M2.F32.PACK_AB_MERGE_C R21, R17, R21, RZ ;  /* 0x000000151115723e */ /* 0x010fe400048060ff */
[----:B------:R0:W-:Y:S01]  /*998f0*/  STL.64 [R1+0x1048], R30 ;  /* 0x0010481e01007387 */ /* 0x0001e20000100a00 */
[----:B------:R-:W-:Y:S01]  /*99900*/  IMAD.X R17, R24, 0x1, R14, P6 ;  /* 0x0000000118117824 */ /* 0x000fe200030e060e */
[----:B------:R-:W-:Y:S02]  /*99910*/  F2FP.SATFINITE.E5M2.F32.PACK_AB_MERGE_C R19, R45, R22, RZ ;  /* 0x000000162d13723e */ /* 0x000fe400048060ff */
[----:B------:R-:W-:Y:S04]  /*99920*/  STL [R1+0x153c], R21 ;  /* 0x00153c1501007387 */ /* 0x000fe80000100800 */
[----:B------:R-:W-:Y:S04]  /*99930*/  STL [R1+0x157c], R19 ;  /* 0x00157c1301007387 */ /* 0x000fe80000100800 */
[----:B0-----:R-:W3:Y:S04]  /*99940*/  LDL.LU R31, [R1+0xab8] ;  /* 0x000ab800011f7983 */ /* 0x001ee80000300800 */
[----:B------:R0:W-:Y:S04]  /*99950*/  STL.64 [R1+0x1040], R16 ;  /* 0x0010401001007387 */ /* 0x0001e80000100a00 */
[----:B0-----:R-:W3:Y:S01]  /*99960*/  LDL.LU R17, [R1+0xabc] ;  /* 0x000abc0001117983 */ /* 0x001ee20000300800 */
[----:B------:R-:W-:-:S03]  /*99970*/  IADD3 R34, P6, PT, R53, R15, RZ ;  /* 0x0000000f35227210 */ /* 0x000fc60007fde0ff */
[----:B------:R-:W4:Y:S02]  /*99980*/  LDL.LU R49, [R1+0xaa0] ;  /* 0x000aa00001317983 */ /* 0x000f240000300800 */
[----:B------:R-:W-:Y:S02]  /*99990*/  IMAD.X R35, R24, 0x1, R57, P6 ;  /* 0x0000000118237824 */ /* 0x000fe400030e0639 */
[----:B------:R-:W4:Y:S04]  /*999a0*/  LDL.LU R48, [R1+0xaa4] ;  /* 0x000aa40001307983 */ /* 0x000f280000300800 */
        /* <DEDUP_REMOVED lines=9> */
[----:B--2---:R-:W-:-:S05]  /*99a40*/  F2FP.SATFINITE.E5M2.F32.PACK_AB_MERGE_C R24, R32, R27, RZ ;  /* 0x0000001b2018723e */ /* 0x004fca00048060ff */
[----:B------:R-:W-:Y:S04]  /*99a50*/  STL [R1+0x14e8], R24 ;  /* 0x0014e81801007387 */ /* 0x000fe80000100800 */
[----:B0-----:R-:W2:Y:S01]  /*99a60*/  LDL.LU R35, [R1+0xa88] ;  /* 0x000a880001237983 */ /* 0x001ea20000300800 */
[----:B------:R-:W-:-:S05]  /*99a70*/  F2FP.SATFINITE.E5M2.F32.PACK_AB_MERGE_C R19, R37, R33, RZ ;  /* 0x000000212513723e */ /* 0x000fca00048060ff */
        /* <DEDUP_REMOVED lines=14> */
[----:B---3--:R-:W-:-:S03]  /*99b60*/  F2FP.SATFINITE.E5M2.F32.PACK_AB_MERGE_C R16, R17, R31, RZ ;  /* 0x0000001f1110723e */ /* 0x008fc600048060ff */
[----:B------:R-:W3:Y:S04]  /*99b70*/  LDL.LU R31, [R1+0xa58] ;  /* 0x000a5800011f7983 */ /* 0x000ee80000300800 */
[----:B------:R-:W3:Y:S01]  /*99b80*/  LDL.LU R17, [R1+0xa5c] ;  /* 0x000a5c0001117983 */ /* 0x000ee20000300800 */
[----:B------:R-:W-:Y:S02]  /*99b90*/  SHF.R.S32.HI R24, RZ, 0x1f, R54 ;  /* 0x0000001fff187819 */ /* 0x000fe40000011436 */
[----:B------:R-:W-:-:S05]  /*99ba0*/  IADD3 R40, P6, PT, R54, R0, RZ ;  /* 0x0000000036287210 */ /* 0x000fca0007fde0ff */
[----:B------:R-:W-:-:S05]  /*99bb0*/  IMAD.X R41, R24, 0x1, R3, P6 ;  /* 0x0000000118297824 */ /* 0x000fca00030e0603 */
[----:B------:R0:W-:Y:S04]  /*99bc0*/  STL.64 [R1+0x1028], R40 ;  /* 0x0010282801007387 */ /* 0x0001e80000100a00 */
[----:B------:R1:W-:Y:S01]  /*99bd0*/  STL [R1+0x1a8], R16 ;  /* 0x0001a81001007387 */ /* 0x0003e20000100800 */
[----:B----4-:R-:W-:Y:S02]  /*99be0*/  F2FP.SATFINITE.E5M2.F32.PACK_AB_MERGE_C R39, R39, R47, RZ ;  /* 0x0000002f2727723e */ /* 0x010fe400048060ff */
[----:B0-----:R-:W-:Y:S02]  /*99bf0*/  IADD3 R40, P6, PT, R54, R2, RZ ;  /* 0x0000000236287210 */ /* 0x001fe40007fde0ff */
[----:B-1----:R-:W-:-:S03]  /*99c00*/  F2FP.SATFINITE.E5M2.F32.PACK_AB_MERGE_C R16, R48, R49, RZ ;  /* 0x000000313010723e */ /* 0x002fc600048060ff */
[----:B------:R-:W-:Y:S02]  /*99c10*/  IMAD.X R41, R24, 0x1, R4, P6 ;  /* 0x0000000118297824 */ /* 0x000fe400030e0604 */
[----:B------:R0:W-:Y:S01]  /*99c20*/  STL [R1+0x18c], R16 ;  /* 0x00018c1001007387 */ /* 0x0001e20000100800 */
[----:B------:R-:W-:-:S03]  /*99c30*/  F2FP.SATFINITE.E5M2.F32.PACK_AB_MERGE_C R21, R21, R30, RZ ;  /* 0x0000001e1515723e */ /* 0x000fc600048060ff */
[----:B------:R-:W-:Y:S01]  /*99c40*/  STL.64 [R1+0x1020], R40 ;  /* 0x0010202801007387 */ /* 0x000fe20000100a00 */
[----:B0-----:R-:W-:Y:S02]  /*99c50*/  F2FP.SATFINITE.E5M2.F32.PACK_AB_MERGE_C R16, R36, R38, RZ ;  /* 0x000000262410723e */ /* 0x001fe400048060ff */
[----:B------:R-:W-:Y:S01]  /*99c60*/  IADD3 R38, P6, PT, R54, R5, RZ ;  /* 0x0000000536267210 */ /* 0x000fe20007fde0ff */
[----:B------:R0:W-:Y:S04]  /*99c70*/  STL [R1+0x190], R39 ;  /* 0x0001902701007387 */ /* 0x0001e80000100800 */
[----:B------:R-:W-:Y:S04]  /*99c80*/  STL [R1+0x16c], R16 ;  /* 0x00016c1001007387 */ /* 0x000fe80000100800 */
[----:B------:R-:W4:Y:S01]  /*99c90*/  LDL.LU R30, [R1+0xa40] ;  /* 0x000a4000011e7983 */ /* 0x000f220000300800 */
[----:B0-----:R-:W-:-:S05]  /*99ca0*/  IMAD.X R39, R24, 0x1, R6, P6 ;  /* 0x0000000118277824 */ /* 0x001fca00030e0606 */
[----:B------:R-:W-:Y:S04]  /*99cb0*/  STL.64 [R1+0x1018], R38 ;  /* 0x0010182601007387 */ /* 0x000fe80000100a00 */
[----:B------:R0:W-:Y:S04]  /*99cc0*/  STL [R1+0x174], R21 ;  /* 0x0001741501007387 */ /* 0x0001e80000100800 */
[----:B0-----:R-:W4:Y:S01]  /*99cd0*/  LDL.LU R21, [R1+0xa44] ;  /* 0x000a440001157983 */ /* 0x001f220000300800 */
[----:B------:R-:W-:Y:S02]  /*99ce0*/  F2FP.SATFINITE.E5M2.F32.PACK_AB_MERGE_C R16, R45, R22, RZ ;  /* 0x000000162d10723e */ /* 0x000fe400048060ff */
[----:B------:R-:W-:-:S03]  /*99cf0*/  IADD3 R38, P6, PT, R54, R7, RZ ;  /* 0x0000000736267210 */ /* 0x000fc60007fde0ff */
[----:B------:R0:W-:Y:S02]  /*99d00*/  STL [R1+0x144], R16 ;  /* 0x0001441001007387 */ /* 0x0001e40000100800 */
[----:B------:R-:W-:Y:S02]  /*99d10*/  IMAD.X R39, R24, 0x1, R8, P6 ;  /* 0x0000000118277824 */ /* 0x000fe400030e0608 */
[----:B------:R-:W4:Y:S04]  /*99d20*/  LDL.LU R22, [R1+0xa48] ;  /* 0x000a480001167983 */ /* 0x000f280000300800 */
[----:B------:R-:W4:Y:S04]  /*99d30*/  LDL.LU R45, [R1+0xa4c] ;  /* 0x000a4c00012d7983 */ /* 0x000f280000300800 */
[----:B------:R-:W-:Y:S01]  /*99d40*/  STL.64 [R1+0x1010], R38 ;  /* 0x0010102601007387 */ /* 0x000fe20000100a00 */
[----:B--2---:R-:W-:-:S02]  /*99d50*/  F2FP.SATFINITE.E5M2.F32.PACK_AB_MERGE_C R36, R34, R35, RZ ;  /* 0x000000232224723e */ /* 0x004fc400048060ff */
[----:B------:R-:W-:-:S05]  /*99d60*/  IADD3 R34, P6, PT, R54, R9, RZ ;  /* 0x0000000936227210 */ /* 0x000fca0007fde0ff */
[----:B------:R-:W-:Y:S01]  /*99d70*/  IMAD.X R35, R24, 0x1, R10, P6 ;  /* 0x0000000118237824 */ /* 0x000fe200030e060a */
[----:B------:R-:W-:Y:S01]  /*99d80*/  STL [R1+0x158], R36 ;  /* 0x0001582401007387 */ /* 0x000fe20000100800 */
[----:B0-----:R-:W-:Y:S02]  /*99d90*/  F2FP.SATFINITE.E5M2.F32.PACK_AB_MERGE_C R16, R42, R19, RZ ;  /* 0x000000132a10723e */ /* 0x001fe400048060ff */
[----:B------:R-:W-:Y:S02]  /*99da0*/  F2FP.SATFINITE.E5M2.F32.PACK_AB_MERGE_C R19, R26, R25, RZ ;  /* 0x000000191a13723e */ /* 0x000fe400048060ff */
[----:B------:R-:W-:Y:S01]  /*99db0*/  IADD3 R26, P6, PT, R54, R11, RZ ;  /* 0x0000000b361a7210 */ /* 0x000fe20007fde0ff */
[----:B------:R0:W-:Y:S04]  /*99dc0*/  STL [R1+0x138], R16 ;  /* 0x0001381001007387 */ /* 0x0001e80000100800 */
[----:B------:R-:W-:Y:S01]  /*99dd0*/  STL.64 [R1+0x1008], R34 ;  /* 0x0010082201007387 */ /* 0x000fe20000100a00 */
[----:B0-----:R-:W-:Y:S01]  /*99de0*/  F2FP.SATFINITE.E5M2.F32.PACK_AB_MERGE_C R16, R32, R27, RZ ;  /* 0x0000001b2010723e */ /* 0x001fe200048060ff */
[----:B------:R-:W-:-:S02]  /*99df0*/  IMAD.X R27, R24, 0x1, R12, P6 ;  /* 0x00000001181b7824 */ /* 0x000fc400030e060c */
[----:B------:R0:W-:Y:S04]  /*99e00*/  STL [R1+0x134], R19 ;  /* 0x0001341301007387 */ /* 0x0001e80000100800 */
[----:B------:R1:W-:Y:S04]  /*99e10*/  STL [R1+0xb0], R16 ;  /* 0x0000b01001007387 */ /* 0x0003e80000100800 */
[----:B------:R2:W-:Y:S01]  /*99e20*/  STL.64 [R1+0xff0], R26 ;  /* 0x000ff01a01007387 */ /* 0x0005e20000100a00 */
[----:B0-----:R-:W-:Y:S02]  /*99e30*/  F2FP.SATFINITE.E5M2.F32.PACK_AB_MERGE_C R19, R37, R33, RZ ;  /* 0x000000212513723e */ /* 0x001fe400048060ff */
[----:B-1----:R-:W-:-:S02]  /*99e40*/  F2FP.SATFINITE.E5M2.F32.PACK_AB_MERGE_C R16, R29, R28, RZ ;  /* 0x0000001c1d10723e */ /* 0x002fc400048060ff */
[----:B--2---:R-:W-:Y:S01]  /*99e50*/  IADD3 R26, P6, PT, R54, R13, RZ ;  /* 0x0000000d361a7210 */ /* 0x004fe20007fde0ff */
[----:B------:R-:W-:Y:S04]  /*99e60*/  STL [R1+0xb8], R19 ;  /* 0x0000b81301007387 */ /* 0x000fe80000100800 */
[----:B------:R-:W-:Y:S01]  /*99e70*/  IMAD.X R27, R24, 0x1, R14, P6 ;  /* 0x00000001181b7824 */ /* 0x000fe200030e060e */
[----:B------:R0:W-:Y:S04]  /*99e80*/  STL [R1+0x9c], R16 ;  /* 0x00009c1001007387 */ /* 0x0001e80000100800 */
[----:B------:R1:W-:Y:S04]  /*99e90*/  STL.64 [R1+0x1000], R26 ;  /* 0x0010001a01007387 */ /* 0x0003e80000100a00 */
[----:B0-----:R-:W2:Y:S04]  /*99ea0*/  LDL.LU R16, [R1+0xa30] ;  /* 0x000a300001107983 */ /* 0x001ea80000300800 */
[----:B------:R-:W2:Y:S01]  /*99eb0*/  LDL.LU R50, [R1+0xa34] ;  /* 0x000a340001327983 */ /* 0x000ea20000300800 */
[----:B-1----:R-:W-:-:S05]  /*99ec0*/  IADD3 R26, P6, PT, R54, R15, RZ ;  /* 0x0000000f361a7210 */ /* 0x002fca0007fde0ff */
[----:B------:R-:W-:-:S05]  /*99ed0*/  IMAD.X R27, R24, 0x1, R57, P6 ;  /* 0x00000001181b7824 */ /* 0x000fca00030e0639 */
[----:B------:R0:W-:Y:S04]  /*99ee0*/  STL.64 [R1+0xff8], R26 ;  /* 0x000ff81a01007387 */ /* 0x0001e80000100a00 */
        /* <DEDUP_REMOVED lines=9> */
[----:B----4-:R-:W-:-:S05]  /*99f80*/  F2FP.SATFINITE.E5M2.F32.PACK_AB_MERGE_C R19, R21, R30, RZ ;  /* 0x0000001e1513723e */ /* 0x010fca00048060ff */
[----:B------:R1:W-:Y:S04]  /*99f90*/  STL.64 [R1+0x3c10], R18 ;  /* 0x003c101201007387 */ /* 0x0003e80000100a00 */
        /* <DEDUP_REMOVED lines=12> */
[----:B------:R-:W-:-:S03]  /*9a060*/  F2FP.SATFINITE.E5M2.F32.PACK_AB_MERGE_C R22, R45, R22, RZ ;  /* 0x000000162d16723e */ /* 0x000fc600048060ff */
[----:B------:R-:W4:Y:S04]  /*9a070*/  LDL.LU R21, [R1+0x9e8] ;  /* 0x0009e80001157983 */ /* 0x000f280000300800 */
[----:B------:R-:W4:Y:S01]  /*9a080*/  LDL.LU R45, [R1+0x9ec] ;  /* 0x0009ec00012d7983 */ /* 0x000f220000300800 */
[----:B------:R-:W-:Y:S02]  /*9a090*/  SHF.R.S32.HI R24, RZ, 0x1f, R55 ;  /* 0x0000001fff187819 */ /* 0x000fe40000011437 */
[----:B-1----:R-:W-:Y:S01]  /*9a0a0*/  IADD3 R18, P6, PT, R55, R0, RZ ;  /* 0x0000000037127210 */ /* 0x002fe20007fde0ff */
[----:B------:R2:W-:Y:S04]  /*9a0b0*/  STL.64 [R1+0x3c18], R22 ;  /* 0x003c181601007387 */ /* 0x0005e80000100a00 */
[----:B------:R-:W-:Y:S01]  /*9a0c0*/  IMAD.X R19, R24, 0x1, R3, P6 ;  /* 0x0000000118137824 */ /* 0x000fe200030e0603 */
[----:B--2---:R-:W-:-:S05]  /*9a0d0*/  F2FP.SATFINITE.E5M2.F32.PACK_AB_MERGE_C R22, R50, R16, RZ ;  /* 0x000000103216723e */ /* 0x004fca00048060ff */
[----:B------:R0:W-:Y:S04]  /*9a0e0*/  STL [R1+0x3c54], R22 ;  /* 0x003c541601007387 */ /* 0x0001e80000100800 */
[----:B------:R1:W-:Y:S01]  /*9a0f0*/  STL.64 [R1+0xfe0], R18 ;  /* 0x000fe01201007387 */ /* 0x0003e20000100a00 */
[----:B0-----:R-:W-:-:S05]  /*9a100*/  IADD3 R22, P6, PT, R55, R2, RZ ;  /* 0x0000000237167210 */ /* 0x001fca0007fde0ff */
[----:B------:R-:W-:Y:S01]  /*9a110*/  IMAD.X R23, R24, 0x1, R4, P6 ;  /* 0x0000000118177824 */ /* 0x000fe200030e0604 */
[----:B-1----:R-:W-:-:S05]  /*9a120*/  F2FP.SATFINITE.E5M2.F32.PACK_AB_MERGE_C R18, R48, R49, RZ ;  /* 0x000000313012723e */ /* 0x002fca00048060ff */
[----:B------:R0:W-:Y:S04]  /*9a130*/  STL [R1+0x3c68], R18 ;  /* 0x003c681201007387 */ /* 0x0001e80000100800 */
[----:B------:R1:W-:Y:S01]  /*9a140*/  STL.64 [R1+0xfe8], R22 ;  /* 0x000fe81601007387 */ /* 0x0003e20000100a00 */
[----:B------:R-:W-:Y:S02]  /*9a150*/  F2FP.SATFINITE.E5M2.F32.PACK_AB_MERGE_C R16, R36, R38, RZ ;  /* 0x000000262410723e */ /* 0x000fe400048060ff */
[----:B0-----:R-:W-:Y:S02]  /*9a160*/  IADD3 R18, P6, PT, R55, R5, RZ ;  /* 0x0000000537127210 */ /* 0x001fe40007fde0ff */
[----:B-1----:R-:W-:-:S03]  /*9a170*/  F2FP.SATFINITE.E5M2.F32.PACK_AB_MERGE_C R22, R39, R47, RZ ;  /* 0x0000002f2716723e */ /* 0x002fc600048060ff */
[----:B------:R-:W-:Y:S02]  /*9a180*/  IMAD.X R19, R24, 0x1, R6, P6 ;  /* 0x0000000118137824 */ /* 0x000fe400030e0606 */
[----:B------:R-:W-:Y:S04]  /*9a190*/  STL [R1+0x1338], R22 ;  /* 0x0013381601007387 */ /* 0x000fe80000100800 */
[----:B------:R3:W-:Y:S02]  /*9a1a0*/  STL [R1+0x132c], R16 ;  /* 0x00132c1001007387 */ /* 0x0007e40000100800 */
[----:B---3--:R-:W-:Y:S02]  /*9a1b0*/  F2FP.SATFINITE.E5M2.F32.PACK_AB_MERGE_C R16, R17, R31, RZ ;  /* 0x0000001f1110723e */ /* 0x008fe400048060ff */
[----:B------:R-:W2:Y:S04]  /*9a1c0*/  LDL.LU R31, [R1+0x9d0] ;  /* 0x0009d000011f7983 */ /* 0x000ea80000300800 */
[----:B------:R0:W-:Y:S04]  /*9a1d0*/  STL.64 [R1+0xfd8], R18 ;  /* 0x000fd81201007387 */ /* 0x0001e80000100a00 */
[----:B------:R4:W-:Y:S04]  /*9a1e0*/  STL [R1+0x2768], R16 ;  /* 0x0027681001007387 */ /* 0x0009e80000100800 */
[----:B------:R-:W2:Y:S01]  /*9a1f0*/  LDL.LU R17, [R1+0x9d4] ;  /* 0x0009d40001117983 */ /* 0x000ea20000300800 */
[----:B0-----:R-:W-:-:S05]  /*9a200*/  IADD3 R18, P6, PT, R55, R7, RZ ;  /* 0x0000000737127210 */ /* 0x001fca0007fde0ff */
[----:B------:R-:W-:Y:S01]  /*9a210*/  IMAD.X R19, R24, 0x1, R8, P6 ;  /* 0x0000000118137824 */ /* 0x000fe200030e0608 */
[----:B----4-:R-:W-:Y:S02]  /*9a220*/  F2FP.SATFINITE.E5M2.F32.PACK_AB_MERGE_C R16, R28, R37, RZ ;  /* 0x000000251c10723e */ /* 0x010fe400048060ff */
[----:B------:R-:W3:Y:S04]  /*9a230*/  LDL.LU R37, [R1+0x9d8] ;  /* 0x0009d80001257983 */ /* 0x000ee80000300800 */
[----:B------:R-:W3:Y:S04]  /*9a240*/  LDL.LU R28, [R1+0x9dc] ;  /* 0x0009dc00011c7983 */ /* 0x000ee80000300800 */
[----:B------:R0:W-:Y:S04]  /*9a250*/  STL [R1+0x276c], R16 ;  /* 0x00276c1001007387 */ /* 0x0001e80000100800 */
[----:B------:R1:W-:Y:S01]  /*9a260*/  STL.64 [R1+0xfa8], R18 ;  /* 0x000fa81201007387 */ /* 0x0003e20000100a00 */
[----:B------:R-:W-:-:S02]  /*9a270*/  F2FP.SATFINITE.E5M2.F32.PACK_AB_MERGE_C R22, R34, R35, RZ ;  /* 0x000000232216723e */ /* 0x000fc400048060ff */
        /* <DEDUP_REMOVED lines=8> */
[----:B----4-:R-:W-:Y:S01]  /*9a300*/  IADD3 R18, P6, PT, R55, R11, RZ ;  /* 0x0000000b37127210 */ /* 0x010fe20007fde0ff */
[----:B------:R-:W-:Y:S04]  /*9a310*/  STL [R1+0x15d8], R22 ;  /* 0x0015d81601007387 */ /* 0x000fe80000100800 */
[----:B------:R-:W-:Y:S01]  /*9a320*/  IMAD.X R19, R24, 0x1, R12, P6 ;  /* 0x0000000118137824 */ /* 0x000fe200030e060c */
[----:B------:R-:W-:Y:S04]  /*9a330*/  STL [R1+0x15cc], R16 ;  /* 0x0015cc1001007387 */ /* 0x000fe80000100800 */
[----:B------:R0:W-:Y:S04]  /*9a340*/  STL.64 [R1+0xfa0], R18 ;  /* 0x000fa01201007387 */ /* 0x0001e80000100a00 */
[----:B------:R-:W4:Y:S01]  /*9a350*/  LDL.LU R44, [R1+0x8c0] ;  /* 0x0008c000012c7983 */ /* 0x000f220000300800 */
[----:B0-----:R-:W-:-:S02]  /*9a360*/  F2FP.SATFINITE.E5M2.F32.PACK_AB_MERGE_C R18, R30, R29, RZ ;  /* 0x0000001d1e12723e */ /* 0x001fc400048060ff */
[----:B------:R-:W-:-:S03]  /*9a370*/  F2FP.SATFINITE.E5M2.F32.PACK_AB_MERGE_C R16, R45, R21, RZ ;  /* 0x000000152d10723e */ /* 0x000fc600048060ff */
[----:B------:R0:W-:Y:S04]  /*9a380*/  STL [R1+0x154c], R18 ;  /* 0x00154c1201007387 */ /* 0x0001e80000100800 */
[----:B------:R-:W4:Y:S01]  /*9a390*/  LDL.LU R51, [R1+0x8c4] ;  /* 0x0008c40001337983 */ /* 0x000f220000300800 */
[----:B0-----:R-:W-:-:S03]  /*9a3a0*/  IADD3 R18, P6, PT, R55, R13, RZ ;  /* 0x0000000d37127210 */ /* 0x001fc60007fde0ff */
[----:B------:R0:W-:Y:S02]  /*9a3b0*/  STL [R1+0x1588], R16 ;  /* 0x0015881001007387 */ /* 0x0001e40000100800 */
[----:B------:R-:W-:Y:S02]  /*9a3c0*/  IMAD.X R19, R24, 0x1, R14, P6 ;  /* 0x0000000118137824 */ /* 0x000fe400030e060e */
[----:B0-----:R-:W4:Y:S04]  /*9a3d0*/  LDL.LU R16, [R1+0x8c8] ;  /* 0x0008c80001107983 */ /* 0x001f280000300800 */
[----:B------:R-:W4:Y:S04]  /*9a3e0*/  LDL.LU R50, [R1+0x8cc] ;  /* 0x0008cc0001327983 */ /* 0x000f280000300800 */
[----:B------:R-:W4:Y:S04]  /*9a3f0*/  LDL.LU R21, [R1+0xbb0] ;  /* 0x000bb00001157983 */ /* 0x000f280000300800 */
[----:B------:R0:W-:Y:S04]  /*9a400*/  STL.64 [R1+0xf98], R18 ;  /* 0x000f981201007387 */ /* 0x0001e80000100a00 */
[----:B------:R-:W4:Y:S04]  /*9a410*/  LDL.LU R45, [R1+0xbb4] ;  /* 0x000bb400012d7983 */ /* 0x000f280000300800 */
[----:B------:R-:W4:Y:S01]  /*9a420*/  LDL.LU R49, [R1+0xbb8] ;  /* 0x000bb80001317983 */ /* 0x000f220000300800 */
[----:B0-----:R-:W-:-:S03]  /*9a430*/  IADD3 R18, P6, PT, R55, R15, RZ ;  /* 0x0000000f37127210 */ /* 0x001fc60007fde0ff */
[----:B------:R-:W4:Y:S02]  /*9a440*/  LDL.LU R48, [R1+0xbbc] ;  /* 0x000bbc0001307983 */ /* 0x000f240000300800 */
[----:B------:R-:W-:Y:S02]  /*9a450*/  IMAD.X R19, R24, 0x1, R57, P6 ;  /* 0x0000000118137824 */ /* 0x000fe400030e0639 */
[----:B------:R-:W4:Y:S04]  /*9a460*/  LDL.LU R29, [R1+0xba0] ;  /* 0x000ba000011d7983 */ /* 0x000f280000300800 */
[----:B------:R2:W-:Y:S04]  /*9a470*/  STL.64 [R1+0xf90], R18 ;  /* 0x000f901201007387 */ /* 0x0005e80000100a00 */
[----:B------:R-:W4:Y:S01]  /*9a480*/  LDL.LU R30, [R1+0xba4] ;  /* 0x000ba400011e7983 */ /* 0x000f220000300800 */
[----:B--2---:R-:W-:-:S03]  /*9a490*/  F2FP.SATFINITE.E5M2.F32.PACK_AB_MERGE_C R18, R17, R31, RZ ;  /* 0x0000001f1112723e */ /* 0x004fc600048060ff */
[----:B------:R-:W2:Y:S04]  /*9a4a0*/  LDL.LU R31, [R1+0xba8] ;  /* 0x000ba800011f7983 */ /* 0x000ea80000300800 */
[----:B------:R-:W2:Y:S04]  /*9a4b0*/  LDL.LU R17, [R1+0xbac] ;  /* 0x000bac0001117983 */ /* 0x000ea80000300800 */
[----:B------:R3:W-:Y:S04]  /*9a4c0*/  STL [R1+0x14f8], R18 ;  /* 0x0014f81201007387 */ /* 0x0007e80000100800 */
[----:B------:R-:W2:Y:S04]  /*9a4d0*/  LDL.LU R47, [R1+0xb90] ;  /* 0x000b9000012f7983 */ /* 0x000ea80000300800 */
[----:B------:R-:W2:Y:S01]  /*9a4e0*/  LDL.LU R39, [R1+0xb94] ;  /* 0x000b940001277983 */ /* 0x000ea20000300800 */
[----:B---3--:R-:W-:-:S05]  /*9a4f0*/  F2FP.SATFINITE.E5M2.F32.PACK_AB_MERGE_C R18, R28, R37, RZ ;  /* 0x000000251c12723e */ /* 0x008fca00048060ff */
        /* <DEDUP_REMOVED lines=13> */
[----:B------:R-:W-:-:S02]  /*9a5d0*/  SHF.R.S32.HI R24, RZ, 0x1f, R56 ;  /* 0x0000001fff187819 */ /* 0x000fc40000011438 */
[----:B0-----:R-:W-:-:S05]  /*9a5e0*/  IADD3 R18, P6, PT, R56, R0, RZ ;  /* 0x0000000038127210 */ /* 0x001fca0007fde0ff */
[----:B------:R-:W-:-:S05]  /*9a5f0*/  IMAD.X R19, R24, 0x1, R3, P6 ;  /* 0x0000000118137824 */ /* 0x000fca00030e0603 */
[----:B------:R4:W-:Y:S02]  /*9a600*/  STL.64 [R1+0xf88], R18 ;  /* 0x000f881201007387 */ /* 0x0009e40000100a00 */
[----:B----4-:R-:W-:Y:S02]  /*9a610*/  F2FP.SATFINITE.E5M2.F32.PACK_AB_MERGE_C R18, R50, R16, RZ ;  /* 0x000000103212723e */ /* 0x010fe400048060ff */
[----:B------:R-:W-:Y:S02]  /*9a620*/  F2FP.SATFINITE.E5M2.F32.PACK_AB_MERGE_C R16, R45, R21, RZ ;  /* 0x000000152d10723e */ /* 0x000fe400048060ff */
[----:B------:R-:W4:Y:S04]  /*9a630*/  LDL.LU R21, [R1+0xb68] ;  /* 0x000b680001157983 */ /* 0x000f280000300800 */
[----:B------:R0:W-:Y:S04]  /*9a640*/  STL [R1+0x142c], R18 ;  /* 0x00142c1201007387 */ /* 0x0001e80000100800 */
[----:B------:R-:W4:Y:S01]  /*9a650*/  LDL.LU R45, [R1+0xb6c] ;  /* 0x000b6c00012d7983 */ /* 0x000f220000300800 */
[----:B0-----:R-:W-:-:S03]  /*9a660*/  IADD3 R18, P6, PT, R56, R2, RZ ;  /* 0x0000000238127210 */ /* 0x001fc60007fde0ff */
[----:B------:R0:W-:Y:S02]  /*9a670*/  STL [R1+0x180], R16 ;  /* 0x0001801001007387 */ /* 0x0001e40000100800 */
[----:B------:R-:W-:-:S05]  /*9a680*/  IMAD.X R19, R24, 0x1, R4, P6 ;  /* 0x0000000118137824 */ /* 0x000fca00030e0604 */
[----:B------:R1:W-:Y:S01]  /*9a690*/  STL.64 [R1+0xf80], R18 ;  /* 0x000f801201007387 */ /* 0x0003e20000100a00 */
[----:B0-----:R-:W-:Y:S02]  /*9a6a0*/  F2FP.SATFINITE.E5M2.F32.PACK_AB_MERGE_C R16, R30, R29, RZ ;  /* 0x0000001d1e10723e */ /* 0x001fe400048060ff */
[----:B-1----:R-:W-:-:S05]  /*9a6b0*/  F2FP.SATFINITE.E5M2.F32.PACK_AB_MERGE_C R18, R48, R49, RZ ;  /* 0x000000313012723e */ /* 0x002fca00048060ff */
[----:B------:R0:W-:Y:S04]  /*9a6c0*/  STL [R1+0x188], R18 ;  /* 0x0001881201007387 */ /* 0x0001e80000100800 */
[----:B------:R2:W-:Y:S04]  /*9a6d0*/  STL [R1+0x15c], R16 ;  /* 0x00015c1001007387 */ /* 0x0005e80000100800 */
[----:B------:R-:W4:Y:S04]  /*9a6e0*/  LDL.LU R29, [R1+0xb50] ;  /* 0x000b5000011d7983 */ /* 0x000f280000300800 */
[----:B------:R-:W4:Y:S01]  /*9a6f0*/  LDL.LU R30, [R1+0xb54] ;  /* 0x000b5400011e7983 */ /* 0x000f220000300800 */
[----:B0-----:R-:W-:-:S05]  /*9a700*/  IADD3 R18, P6, PT, R56, R5, RZ ;  /* 0x0000000538127210 */ /* 0x001fca0007fde0ff */
[----:B------:R-:W-:-:S05]  /*9a710*/  IMAD.X R19, R24, 0x1, R6, P6 ;  /* 0x0000000118137824 */ /* 0x000fca00030e0606 */
[----:B------:R0:W-:Y:S01]  /*9a720*/  STL.64 [R1+0xf78], R18 ;  /* 0x000f781201007387 */ /* 0x0001e20000100a00 */
[----:B--2---:R-:W-:-:S05]  /*9a730*/  F2FP.SATFINITE.E5M2.F32.PACK_AB_MERGE_C R16, R17, R31, RZ ;  /* 0x0000001f1110723e */ /* 0x004fca00048060ff */
[----:B------:R1:W-:Y:S04]  /*9a740*/  STL [R1+0x164], R16 ;  /* 0x0001641001007387 */ /* 0x0003e80000100800 */
[----:B------:R-:W2:Y:S04]  /*9a750*/  LDL.LU R31, [R1+0xb58] ;  /* 0x000b5800011f7983 */ /* 0x000ea80000300800 */
[----:B------:R-:W2:Y:S01]  /*9a760*/  LDL.LU R17, [R1+0xb5c] ;  /* 0x000b5c0001117983 */ /* 0x000ea20000300800 */
[----:B0-----:R-:W-:Y:S02]  /*9a770*/  IADD3 R18, P6, PT, R56, R7, RZ ;  /* 0x0000000738127210 */ /* 0x001fe40007fde0ff */
[----:B-1----:R-:W-:-:S03]  /*9a780*/  F2FP.SATFINITE.E5M2.F32.PACK_AB_MERGE_C R16, R39, R47, RZ ;  /* 0x0000002f2710723e */ /* 0x002fc600048060ff */
[----:B------:R-:W-:Y:S02]  /*9a790*/  IMAD.X R19, R24, 0x1, R8, P6 ;  /* 0x0000000118137824 */ /* 0x000fe400030e0608 */
[----:B------:R-:W-:Y:S04]  /*9a7a0*/  STL [R1+0x13c], R16 ;  /* 0x00013c1001007387 */ /* 0x000fe80000100800 */
[----:B------:R0:W-:Y:S02]  /*9a7b0*/  STL.64 [R1+0xf70], R18 ;  /* 0x000f701201007387 */ /* 0x0001e40000100a00 */
[----:B0-----:R-:W-:-:S05]  /*9a7c0*/  IADD3 R18, P6, PT, R56, R9, RZ ;  /* 0x0000000938127210 */ /* 0x001fca0007fde0ff */
[----:B------:R-:W-:Y:S01]  /*9a7d0*/  IMAD.X R19, R24, 0x1, R10, P6 ;  /* 0x0000000118137824 */ /* 0x000fe200030e060a */
[----:B---3--:R-:W-:Y:S02]  /*9a7e0*/  F2FP.SATFINITE.E5M2.F32.PACK_AB_MERGE_C R22, R36, R38, RZ ;  /* 0x000000262416723e */ /* 0x008fe400048060ff */
[----:B------:R-:W-:-:S03]  /*9a7f0*/  F2FP.SATFINITE.E5M2.F32.PACK_AB_MERGE_C R16, R34, R35, RZ ;  /* 0x000000232210723e */ /* 0x000fc600048060ff */
[----:B------:R0:W-:Y:S04]  /*9a800*/  STL [R1+0x140], R22 ;  /* 0x0001401601007387 */ /* 0x0001e80000100800 */
[----:B------:R1:W-:Y:S04]  /*9a810*/  STL [R1+0x124], R16 ;  /* 0x0001241001007387 */ /* 0x0003e80000100800 */
[----:B------:R3:W-:Y:S01]  /*9a820*/  STL.64 [R1+0xf68], R18 ;  /* 0x000f681201007387 */ /* 0x0007e20000100a00 */
[----:B------:R-:W-:Y:S02]  /*9a830*/  F2FP.SATFINITE.E5M2.F32.PACK_AB_MERGE_C R51, R51, R44, RZ ;  /* 0x0000002c3333723e */ /* 0x000fe400048060ff */
[----:B0-----:R-:W-:-:S02]  /*9a840*/  F2FP.SATFINITE.E5M2.F32.PACK_AB_MERGE_C R22, R25, R42, RZ ;  /* 0x0000002a1916723e */ /* 0x001fc400048060ff */
[----:B-1----:R-:W-:Y:S02]  /*9a850*/  F2FP.SATFINITE.E5M2.F32.PACK_AB_MERGE_C R16, R27, R26, RZ ;  /* 0x0000001a1b10723e */ /* 0x002fe400048060ff */
[----:B---3--:R-:W-:Y:S01]  /*9a860*/  IADD3 R18, P6, PT, R56, R11, RZ ;  /* 0x0000000b38127210 */ /* 0x008fe20007fde0ff */
[----:B------:R-:W-:Y:S04]  /*9a870*/  STL [R1+0x128], R22 ;  /* 0x0001281601007387 */ /* 0x000fe80000100800 */
[----:B------:R-:W-:Y:S01]  /*9a880*/  IMAD.X R19, R24, 0x1, R12, P6 ;  /* 0x0000000118137824 */ /* 0x000fe200030e060c */
[----:B------:R0:W-:Y:S01]  /*9a890*/  STL [R1+0xa0], R16 ;  /* 0x0000a01001007387 */ /* 0x0001e20000100800 */
[----:B------:R-:W-:-:S05]  /*9a8a0*/  F2FP.SATFINITE.E5M2.F32.PACK_AB_MERGE_C R44, R28, R37, RZ ;  /* 0x000000251c2c723e */ /* 0x000fca00048060ff */
[----:B------:R-:W-:Y:S04]  /*9a8b0*/  STL [R1+0x3bec], R44 ;  /* 0x003bec2c01007387 */ /* 0x000fe80000100800 */
[----:B------:R1:W-:Y:S01]  /*9a8c0*/  STL.64 [R1+0xf60], R18 ;  /* 0x000f601201007387 */ /* 0x0003e20000100a00 */
[----:B0-----:R-:W-:Y:S02]  /*9a8d0*/  F2FP.SATFINITE.E5M2.F32.PACK_AB_MERGE_C R16, R33, R32, RZ ;  /* 0x000000202110723e */ /* 0x001fe400048060ff */
[----:B-1----:R-:W-:-:S03]  /*9a8e0*/  IADD3 R18, P6, PT, R56, R13, RZ ;  /* 0x0000000d38127210 */ /* 0x002fc60007fde0ff */
[----:B------:R-:W-:Y:S02]  /*9a8f0*/  STL [R1+0xa8], R16 ;  /* 0x0000a81001007387 */ /* 0x000fe40000100800 */
[----:B------:R-:W-:-:S05]  /*9a900*/  IMAD.X R19, R24, 0x1, R14, P6 ;  /* 0x0000000118137824 */ /* 0x000fca00030e060e */
[----:B------:R0:W-:Y:S04]  /*9a910*/  STL.64 [R1+0xf50], R18 ;  /* 0x000f501201007387 */ /* 0x0001e80000100a00 */
[----:B------:R-:W3:Y:S01]  /*9a920*/  LDL.LU R41, [R1+0xb40] ;  /* 0x000b400001297983 */ /* 0x000ee20000300800 */
[----:B0-----:R-:W-:-:S05]  /*9a930*/  IADD3 R18, P6, PT, R56, R15, RZ ;  /* 0x0000000f38127210 */ /* 0x001fca0007fde0ff */
[----:B------:R-:W-:Y:S01]  /*9a940*/  IMAD.X R19, R24, 0x1, R57, P6 ;  /* 0x0000000118137824 */ /* 0x000fe200030e0639 */
[----:B----4-:R-:W-:Y:S02]  /*9a950*/  F2FP.SATFINITE.E5M2.F32.PACK_AB_MERGE_C R45, R45, R21, RZ ;  /* 0x000000152d2d723e */ /* 0x010fe400048060ff */
[----:B------:R-:W3:Y:S04]  /*9a960*/  LDL.LU R21, [R1+0xb44] ;  /* 0x000b440001157983 */ /* 0x000ee80000300800 */
[----:B------:R0:W-:Y:S04]  /*9a970*/  STL.64 [R1+0xf58], R18 ;  /* 0x000f581201007387 */ /* 0x0001e80000100a00 */
[----:B------:R-:W4:Y:S04]  /*9a980*/  LDL.LU R52, [R1+0xb48] ;  /* 0x000b480001347983 */ /* 0x000f280000300800 */
[----:B------:R-:W4:Y:S04]  /*9a990*/  LDL.LU R16, [R1+0xb4c] ;  /* 0x000b4c0001107983 */ /* 0x000f280000300800 */
[----:B------:R-:W4:Y:S04]  /*9a9a0*/  LDL.LU R50, [R1+0xb30] ;  /* 0x000b300001327983 */ /* 0x000f280000300800 */
[----:B------:R-:W4:Y:S04]  /*9a9b0*/  LDL.LU R47, [R1+0xb34] ;  /* 0x000b3400012f7983 */ /* 0x000f280000300800 */
[----:B------:R-:W4:Y:S04]  /*9a9c0*/  LDL.LU R49, [R1+0xb38] ;  /* 0x000b380001317983 */ /* 0x000f280000300800 */
[----:B------:R-:W4:Y:S01]  /*9a9d0*/  LDL.LU R48, [R1+0xb3c] ;  /* 0x000b3c0001307983 */ /* 0x000f220000300800 */
[----:B------:R-:W-:-:S05]  /*9a9e0*/  F2FP.SATFINITE.E5M2.F32.PACK_AB_MERGE_C R42, R30, R29, RZ ;  /* 0x0000001d1e2a723e */ /* 0x000fca00048060ff */
[----:B------:R-:W-:Y:S04]  /*9a9f0*/  STL.64 [R1+0x3c38], R42 ;  /* 0x003c382a01007387 */ /* 0x000fe80000100a00 */
        /* <DEDUP_REMOVED lines=12> */
[----:B------:R-:W-:-:S02]  /*9aac0*/  SHF.R.S32.HI R24, RZ, 0x1f, R58 ;  /* 0x0000001fff187819 */ /* 0x000fc4000001143a */
[----:B0-----:R-:W-:-:S05]  /*9aad0*/  IADD3 R18, P6, PT, R58, R0, RZ ;  /* 0x000000003a127210 */ /* 0x001fca0007fde0ff */
[----:B------:R-:W-:Y:S01]  /*9aae0*/  IMAD.X R19, R24, 0x1, R3, P6 ;  /* 0x0000000118137824 */ /* 0x000fe200030e0603 */
[----:B--2---:R-:W-:-:S05]  /*9aaf0*/  F2FP.SATFINITE.E5M2.F32.PACK_AB_MERGE_C R44, R17, R31, RZ ;  /* 0x0000001f112c723e */ /* 0x004fca00048060ff */
[----:B------:R-:W-:Y:S04]  /*9ab00*/  STL.64 [R1+0x3c40], R44 ;  /* 0x003c402c01007387 */ /* 0x000fe80000100a00 */
[----:B------:R-:W2:Y:S04]  /*9ab10*/  LDL.LU R32, [R1+0xaf0] ;  /* 0x000af00001207983 */ /* 0x000ea80000300800 */
[----:B------:R-:W2:Y:S04]  /*9ab20*/  LDL.LU R37, [R1+0xaf4] ;  /* 0x000af40001257983 */ /* 0x000ea80000300800 */
[----:B------:R-:W2:Y:S04]  /*9ab30*/  LDL.LU R31, [R1+0xaf8] ;  /* 0x000af800011f7983 */ /* 0x000ea80000300800 */
[----:B------:R0:W-:Y:S04]  /*9ab40*/  STL.64 [R1+0xf48], R18 ;  /* 0x000f481201007387 */ /* 0x0001e80000100a00 */
[----:B------:R-:W2:Y:S01]  /*9ab50*/  LDL.LU R17, [R1+0xafc] ;  /* 0x000afc0001117983 */ /* 0x000ea20000300800 */
[----:B0-----:R-:W-:-:S05]  /*9ab60*/  IADD3 R18, P6, PT, R58, R2, RZ ;  /* 0x000000023a127210 */ /* 0x001fca0007fde0ff */
[----:B------:R-:W-:Y:S01]  /*9ab70*/  IMAD.X R19, R24, 0x1, R4, P6 ;  /* 0x0000000118137824 */ /* 0x000fe200030e0604 */
[----:B---3--:R-:W-:-:S05]  /*9ab80*/  F2FP.SATFINITE.E5M2.F32.PACK_AB_MERGE_C R21, R21, R41, RZ ;  /* 0x000000291515723e */ /* 0x008fca00048060ff */
[----:B------:R-:W-:Y:S01]  /*9ab90*/  STL.64 [R1+0x3c48], R20 ;  /* 0x003c481401007387 */ /* 0x000fe20000100a00 */
[----:B----4-:R-:W-:Y:S02]  /*9aba0*/  F2FP.SATFINITE.E5M2.F32.PACK_AB_MERGE_C R56, R16, R52, RZ ;  /* 0x000000341038723e */ /* 0x010fe400048060ff */
[----:B------:R-:W-:-:S03]  /*9abb0*/  F2FP.SATFINITE.E5M2.F32.PACK_AB_MERGE_C R47, R47, R50, RZ ;  /* 0x000000322f2f723e */ /* 0x000fc600048060ff */
[----:B------:R-:W-:Y:S04]  /*9abc0*/  STL [R1+0x3c6c], R56 ;  /* 0x003c6c3801007387 */ /* 0x000fe80000100800 */
[----:B------:R-:W-:Y:S04]  /*9abd0*/  STL [R1+0x3c74], R47 ;  /* 0x003c742f01007387 */ /* 0x000fe80000100800 */
[----:B------:R0:W-:Y:S01]  /*9abe0*/  STL.64 [R1+0xf40], R18 ;  /* 0x000f401201007387 */ /* 0x0001e20000100a00 */
[----:B------:R-:W-:Y:S02]  /*9abf0*/  F2FP.SATFINITE.E5M2.F32.PACK_AB_MERGE_C R50, R48, R49, RZ ;  /* 0x000000313032723e */ /* 0x000fe400048060ff */
[----:B0-----:R-:W-:-:S03]  /*9ac00*/  IADD3 R18, P6, PT, R58, R5, RZ ;  /* 0x000000053a127210 */ /* 0x001fc60007fde0ff */
[----:B------:R-:W-:Y:S02]  /*9ac10*/  STL.64 [R1+0x3c58], R50 ;  /* 0x003c583201007387 */ /* 0x000fe40000100a00 */
        /* <DEDUP_REMOVED lines=11> */
[----:B---3--:R-:W-:Y:S01]  /*9acd0*/  IADD3 R18, P6, PT, R58, R9, RZ ;  /* 0x000000093a127210 */ /* 0x008fe20007fde0ff */
[----:B------:R-:W-:Y:S04]  /*9ace0*/  STL [R1+0x2758], R20 ;  /* 0x0027581401007387 */ /* 0x000fe80000100800 */
[----:B------:R-:W-:Y:S01]  /*9acf0*/  IMAD.X R19, R24, 0x1, R10, P6 ;  /* 0x0000000118137824 */ /* 0x000fe200030e060a */
[----:B------:R0:W-:Y:S04]  /*9ad00*/  STL [R1+0x275c], R16 ;  /* 0x00275c1001007387 */ /* 0x0001e80000100800 */
[----:B------:R1:W-:Y:S04]  /*9ad10*/  STL.64 [R1+0xf18], R18 ;  /* 0x000f181201007387 */ /* 0x0003e80000100a00 */
[----:B------:R-:W3:Y:S01]  /*9ad20*/  LDL.LU R23, [R1+0xae0] ;  /* 0x000ae00001177983 */ /* 0x000ee20000300800 */
[----:B0-----:R-:W-:-:S02]  /*9ad30*/  F2FP.SATFINITE.E5M2.F32.PACK_AB_MERGE_C R16, R30, R29, RZ ;  /* 0x0000001d1e10723e */ /* 0x001fc400048060ff */
[----:B-1----:R-:W-:-:S05]  /*9ad40*/  F2FP.SATFINITE.E5M2.F32.PACK_AB_MERGE_C R18, R28, R33, RZ ;  /* 0x000000211c12723e */ /* 0x002fca00048060ff */
[----:B------:R-:W-:Y:S01]  /*9ad50*/  STL [R1+0x1890], R18 ;  /* 0x0018901201007387 */ /* 0x000fe20000100800 */
[----:B------:R-:W-:-:S03]  /*9ad60*/  IADD3 R20, P6, PT, R58, R11, RZ ;  /* 0x0000000b3a147210 */ /* 0x000fc60007fde0ff */
[----:B------:R-:W3:Y:S04]  /*9ad70*/  LDL.LU R19, [R1+0xae4] ;  /* 0x000ae40001137983 */ /* 0x000ee80000300800 */
[----:B------:R0:W-:Y:S04]  /*9ad80*/  STL [R1+0x272c], R16 ;  /* 0x00272c1001007387 */ /* 0x0001e80000100800 */
[----:B------:R-:W4:Y:S04]  /*9ad90*/  LDL.LU R33, [R1+0xae8] ;  /* 0x000ae80001217983 */ /* 0x000f280000300800 */
[----:B------:R-:W4:Y:S04]  /*9ada0*/  LDL.LU R28, [R1+0xaec] ;  /* 0x000aec00011c7983 */ /* 0x000f280000300800 */
[----:B------:R-:W4:Y:S01]  /*9adb0*/  LDL.LU R29, [R1+0xad0] ;  /* 0x000ad000011d7983 */ /* 0x000f220000300800 */
[----:B------:R-:W-:-:S03]  /*9adc0*/  IMAD.X R21, R24, 0x1, R12, P6 ;  /* 0x0000000118157824 */ /* 0x000fc600030e060c */
[----:B------:R-:W4:Y:S01]  /*9add0*/  LDL.LU R30, [R1+0xad4] ;  /* 0x000ad400011e7983 */ /* 0x000f220000300800 */
[----:B0-----:R-:W-:-:S03]  /*9ade0*/  IADD3 R16, P6, PT, R58, R13, RZ ;  /* 0x0000000d3a107210 */ /* 0x001fc60007fde0ff */
[----:B------:R2:W-:Y:S02]  /*9adf0*/  STL.64 [R1+0xf10], R20 ;  /* 0x000f101401007387 */ /* 0x0005e40000100a00 */
[----:B--2---:R-:W-:-:S05]  /*9ae00*/  F2FP.SATFINITE.E5M2.F32.PACK_AB_MERGE_C R20, R37, R32, RZ ;  /* 0x000000202514723e */ /* 0x004fca00048060ff */
[----:B------:R-:W-:Y:S01]  /*9ae10*/  STL [R1+0x15ac], R20 ;  /* 0x0015ac1401007387 */ /* 0x000fe20000100800 */
[----:B------:R-:W-:Y:S01]  /*9ae20*/  F2FP.SATFINITE.E5M2.F32.PACK_AB_MERGE_C R18, R17, R31, RZ ;  /* 0x0000001f1112723e */ /* 0x000fe200048060ff */
[----:B------:R-:W-:-:S04]  /*9ae30*/  IMAD.X R17, R24, 0x1, R14, P6 ;  /* 0x0000000118117824 */ /* 0x000fc800030e060e */
[----:B------:R-:W-:Y:S04]  /*9ae40*/  STL [R1+0x15bc], R18 ;  /* 0x0015bc1201007387 */ /* 0x000fe80000100800 */
[----:B------:R-:W2:Y:S04]  /*9ae50*/  LDL.LU R54, [R1+0xad8] ;  /* 0x000ad80001367983 */ /* 0x000ea80000300800 */
[----:B------:R-:W2:Y:S04]  /*9ae60*/  LDL.LU R53, [R1+0xadc] ;  /* 0x000adc0001357983 */ /* 0x000ea80000300800 */
[----:B------:R-:W2:Y:S04]  /*9ae70*/  LDL.LU R40, [R1+0x9c0] ;  /* 0x0009c00001287983 */ /* 0x000ea80000300800 */
[----:B------:R0:W-:Y:S04]  /*9ae80*/  STL.64 [R1+0xf00], R16 ;  /* 0x000f001001007387 */ /* 0x0001e80000100a00 */
[----:B------:R-:W2:Y:S04]  /*9ae90*/  LDL.LU R41, [R1+0x9c4] ;  /* 0x0009c40001297983 */ /* 0x000ea80000300800 */
[----:B------:R-:W2:Y:S04]  /*9aea0*/  LDL.LU R31, [R1+0x9c8] ;  /* 0x0009c800011f7983 */ /* 0x000ea80000300800 */
[----:B0-----:R-:W2:Y:S01]  /*9aeb0*/  LDL.LU R17, [R1+0x9cc] ;  /* 0x0009cc0001117983 */ /* 0x001ea20000300800 */
[----:B------:R-:W-:-:S03]  /*9aec0*/  IADD3 R20, P6, PT, R58, R15, RZ ;  /* 0x0000000f3a147210 */ /* 0x000fc60007fde0ff */
[----:B------:R-:W2:Y:S04]  /*9aed0*/  LDL.LU R52, [R1+0xcb0] ;  /* 0x000cb00001347983 */ /* 0x000ea80000300800 */
[----:B------:R-:W2:Y:S01]  /*9aee0*/  LDL.LU R16, [R1+0xcb4] ;  /* 0x000cb40001107983 */ /* 0x000ea20000300800 */
[----:B------:R-:W-:-:S03]  /*9aef0*/  IMAD.X R21, R24, 0x1, R57, P6 ;  /* 0x0000000118157824 */ /* 0x000fc600030e0639 */
[----:B------:R-:W2:Y:S04]  /*9af00*/  LDL.LU R49, [R1+0xcb8] ;  /* 0x000cb80001317983 */ /* 0x000ea80000300800 */
        /* <DEDUP_REMOVED lines=12> */
[----:B------:R-:W-:-:S02]  /*9afd0*/  SHF.R.S32.HI R24, RZ, 0x1f, R59 ;  /* 0x0000001fff187819 */ /* 0x000fc4000001143b */
[----:B---3--:R-:W-:-:S05]  /*9afe0*/  F2FP.SATFINITE.E5M2.F32.PACK_AB_MERGE_C R20, R19, R23, RZ ;  /* 0x000000171314723e */ /* 0x008fca00048060ff */
[----:B------:R-:W-:Y:S01]  /*9aff0*/  STL [R1+0x1528], R20 ;  /* 0x0015281401007387 */ /* 0x000fe20000100800 */
[----:B----4-:R-:W-:-:S03]  /*9b000*/  F2FP.SATFINITE.E5M2.F32.PACK_AB_MERGE_C R19, R28, R33, RZ ;  /* 0x000000211c13723e */ /* 0x010fc600048060ff */
[----:B------:R-:W3:Y:S01]  /*9b010*/  LDL.LU R33, [R1+0xc88] ;  /* 0x000c880001217983 */ /* 0x000ee20000300800 */
[----:B------:R-:W-:-:S03]  /*9b020*/  F2FP.SATFINITE.E5M2.F32.PACK_AB_MERGE_C R18, R30, R29, RZ ;  /* 0x0000001d1e12723e */ /* 0x000fc600048060ff */
[----:B------:R-:W-:Y:S04]  /*9b030*/  STL [R1+0x1548], R19 ;  /* 0x0015481301007387 */ /* 0x000fe80000100800 */
[----:B------:R-:W3:Y:S04]  /*9b040*/  LDL.LU R28, [R1+0xc8c] ;  /* 0x000c8c00011c7983 */ /* 0x000ee80000300800 */
[----:B------:R0:W-:Y:S04]  /*9b050*/  STL [R1+0x14bc], R18 ;  /* 0x0014bc1201007387 */ /* 0x0001e80000100800 */
[----:B------:R-:W4:Y:S04]  /*9b060*/  LDL.LU R29, [R1+0xc70] ;  /* 0x000c7000011d7983 */ /* 0x000f280000300800 */
[----:B------:R-:W4:Y:S01]  /*9b070*/  LDL.LU R30, [R1+0xc74] ;  /* 0x000c7400011e7983 */ /* 0x000f220000300800 */
[----:B0-----:R-:W-:-:S05]  /*9b080*/  IADD3 R18, P6, PT, R59, R0, RZ ;  /* 0x000000003b127210 */ /* 0x001fca0007fde0ff */
[----:B------:R-:W-:-:S05]  /*9b090*/  IMAD.X R19, R24, 0x1, R3, P6 ;  /* 0x0000000118137824 */ /* 0x000fca00030e0603 */
[----:B------:R0:W-:Y:S02]  /*9b0a0*/  STL.64 [R1+0xef8], R18 ;  /* 0x000ef81201007387 */ /* 0x0001e40000100a00 */
[----:B0-----:R-:W-:-:S05]  /*9b0b0*/  IADD3 R18, P6, PT, R59, R2, RZ ;  /* 0x000000023b127210 */ /* 0x001fca0007fde0ff */
[----:B------:R-:W-:Y:S01]  /*9b0c0*/  IMAD.X R19, R24, 0x1, R4, P6 ;  /* 0x0000000118137824 */ /* 0x000fe200030e0604 */
[----:B--2---:R-:W-:-:S05]  /*9b0d0*/  F2FP.SATFINITE.E5M2.F32.PACK_AB_MERGE_C R21, R53, R54, RZ ;  /* 0x000000363515723e */ /* 0x004fca00048060ff */
[----:B------:R-:W-:Y:S01]  /*9b0e0*/  STL [R1+0x14ec], R21 ;  /* 0x0014ec1501007387 */ /* 0x000fe20000100800 */
[----:B------:R-:W-:-:S05]  /*9b0f0*/  F2FP.SATFINITE.E5M2.F32.PACK_AB_MERGE_C R20, R41, R40, RZ ;  /* 0x000000282914723e */ /* 0x000fca00048060ff */
[----:B------:R-:W-:Y:S01]  /*9b100*/  STL [R1+0x13dc], R20 ;  /* 0x0013dc1401007387 */ /* 0x000fe20000100800 */
[----:B------:R-:W-:-:S03]  /*9b110*/  F2FP.SATFINITE.E5M2.F32.PACK_AB_MERGE_C R17, R17, R31, RZ ;  /* 0x0000001f1111723e */ /* 0x000fc600048060ff */
[----:B------:R-:W2:Y:S04]  /*9b120*/  LDL.LU R31, [R1+0xc78] ;  /* 0x000c7800011f7983 */ /* 0x000ea80000300800 */
[----:B------:R-:W-:Y:S04]  /*9b130*/  STL.64 [R1+0xef0], R18 ;  /* 0x000ef01201007387 */ /* 0x000fe80000100a00 */
[----:B------:R0:W-:Y:S04]  /*9b140*/  STL [R1+0x13fc], R17 ;  /* 0x0013fc1101007387 */ /* 0x0001e80000100800 */
[----:B0-----:R-:W2:Y:S01]  /*9b150*/  LDL.LU R17, [R1+0xc7c] ;  /* 0x000c7c0001117983 */ /* 0x001ea20000300800 */
[----:B------:R-:W-:-:S02]  /*9b160*/  IADD3 R18, P6, PT, R59, R5, RZ ;  /* 0x000000053b127210 */ /* 0x000fc40007fde0ff */
[----:B------:R-:W-:-:S03]  /*9b170*/  F2FP.SATFINITE.E5M2.F32.PACK_AB_MERGE_C R16, R16, R52, RZ ;  /* 0x000000341010723e */ /* 0x000fc600048060ff */
[----:B------:R-:W-:Y:S02]  /*9b180*/  IMAD.X R19, R24, 0x1, R6, P6 ;  /* 0x0000000118137824 */ /* 0x000fe400030e0606 */
        /* <DEDUP_REMOVED lines=11> */
[----:B------:R-:W-:Y:S01]  /*9b240*/  IADD3 R18, P6, PT, R59, R9, RZ ;  /* 0x000000093b127210 */ /* 0x000fe20007fde0ff */
[----:B------:R0:W-:Y:S04]  /*9b250*/  STL [R1+0x120], R20 ;  /* 0x0001201401007387 */ /* 0x0001e80000100800 */
[----:B------:R-:W-:Y:S01]  /*9b260*/  IMAD.X R19, R24, 0x1, R10, P6 ;  /* 0x0000000118137824 */ /* 0x000fe200030e060a */
[----:B------:R1:W-:Y:S04]  /*9b270*/  STL [R1+0x10c], R16 ;  /* 0x00010c1001007387 */ /* 0x0003e80000100800 */
[----:B------:R1:W-:Y:S01]  /*9b280*/  STL.64 [R1+0xed8], R18 ;  /* 0x000ed81201007387 */ /* 0x0003e20000100a00 */
[----:B0-----:R-:W-:-:S02]  /*9b290*/  F2FP.SATFINITE.E5M2.F32.PACK_AB_MERGE_C R20, R27, R26, RZ ;  /* 0x0000001a1b14723e */ /* 0x001fc400048060ff */
[----:B-1----:R-:W-:-:S03]  /*9b2a0*/  F2FP.SATFINITE.E5M2.F32.PACK_AB_MERGE_C R16, R37, R32, RZ ;  /* 0x000000202510723e */ /* 0x002fc600048060ff */
[----:B------:R-:W-:Y:S01]  /*9b2b0*/  STL [R1+0x110], R20 ;  /* 0x0001101401007387 */ /* 0x000fe20000100800 */
[----:B------:R-:W-:-:S03]  /*9b2c0*/  IADD3 R18, P6, PT, R59, R11, RZ ;  /* 0x0000000b3b127210 */ /* 0x000fc60007fde0ff */
[----:B------:R-:W-:Y:S02]  /*9b2d0*/  STL [R1+0x88], R16 ;  /* 0x0000881001007387 */ /* 0x000fe40000100800 */
[----:B------:R-:W-:Y:S02]  /*9b2e0*/  IMAD.X R19, R24, 0x1, R12, P6 ;  /* 0x0000000118137824 */ /* 0x000fe400030e060c */
        /* <DEDUP_REMOVED lines=8> */
[----:B------:R-:W-:Y:S01]  /*9b370*/  STL [R1+0x100], R20 ;  /* 0x0001001401007387 */ /* 0x000fe20000100800 */
[----:B----4-:R-:W-:-:S05]  /*9b380*/  F2FP.SATFINITE.E5M2.F32.PACK_AB_MERGE_C R16, R30, R29, RZ ;  /* 0x0000001d1e10723e */ /* 0x010fca00048060ff */
[----:B------:R-:W-:Y:S04]  /*9b390*/  STL [R1+0x78], R16 ;  /* 0x0000781001007387 */ /* 0x000fe80000100800 */
[----:B------:R0:W-:Y:S04]  /*9b3a0*/  STL.64 [R1+0xec8], R18 ;  /* 0x000ec81201007387 */ /* 0x0001e80000100a00 */
[----:B------:R-:W3:Y:S04]  /*9b3b0*/  LDL.LU R23, [R1+0xc50] ;  /* 0x000c500001177983 */ /* 0x000ee80000300800 */
[----:B------:R-:W3:Y:S01]  /*9b3c0*/  LDL.LU R39, [R1+0xc54] ;  /* 0x000c540001277983 */ /* 0x000ee20000300800 */
[----:B0-----:R-:W-:-:S05]  /*9b3d0*/  IADD3 R18, P6, PT, R59, R15, RZ ;  /* 0x0000000f3b127210 */ /* 0x001fca0007fde0ff */
[----:B------:R-:W-:-:S05]  /*9b3e0*/  IMAD.X R19, R24, 0x1, R57, P6 ;  /* 0x0000000118137824 */ /* 0x000fca00030e0639 */
[----:B------:R0:W-:Y:S04]  /*9b3f0*/  STL.64 [R1+0xec0], R18 ;  /* 0x000ec01201007387 */ /* 0x0001e80000100a00 */
[----:B0-----:R-:W4:Y:S04]  /*9b400*/  LDL.LU R19, [R1+0xc58] ;  /* 0x000c580001137983 */ /* 0x001f280000300800 */
[----:B------:R-:W4:Y:S04]  /*9b410*/  LDL.LU R38, [R1+0xc5c] ;  /* 0x000c5c0001267983 */ /* 0x000f280000300800 */
[----:B------:R-:W4:Y:S04]  /*9b420*/  LDL.LU R53, [R1+0xc40] ;  /* 0x000c400001357983 */ /* 0x000f280000300800 */
[----:B------:R-:W4:Y:S01]  /*9b430*/  LDL.LU R35, [R1+0xc44] ;  /* 0x000c440001237983 */ /* 0x000f220000300800 */
[----:B--2---:R-:W-:-:S05]  /*9b440*/  F2FP.SATFINITE.E5M2.F32.PACK_AB_MERGE_C R16, R17, R31, RZ ;  /* 0x0000001f1110723e */ /* 0x004fca00048060ff */
[----:B------:R0:W-:Y:S04]  /*9b450*/  STL [R1+0x68], R16 ;  /* 0x0000681001007387 */ /* 0x0001e80000100800 */
        /* <DEDUP_REMOVED lines=15> */
[----:B------:R-:W-:-:S05]  /*9b550*/  IADD3 R20, P6, PT, R60, R0, RZ ;  /* 0x000000003c147210 */ /* 0x000fca0007fde0ff */
[----:B------:R-:W-:Y:S01]  /*9b560*/  IMAD.X R21, R24, 0x1, R3, P6 ;  /* 0x0000000118157824 */ /* 0x000fe200030e0603 */
[----:B------:R-:W-:-:S05]  /*9b570*/  F2FP.SATFINITE.E5M2.F32.PACK_AB_MERGE_C R52, R26, R25, RZ ;  /* 0x000000191a34723e */ /* 0x000fca00048060ff */
[----:B------:R-:W-:Y:S01]  /*9b580*/  STL [R1+0x3c70], R52 ;  /* 0x003c703401007387 */ /* 0x000fe20000100800 */
[----:B------:R-:W-:-:S05]  /*9b590*/  F2FP.SATFINITE.E5M2.F32.PACK_AB_MERGE_C R54, R37, R27, RZ ;  /* 0x0000001b2536723e */ /* 0x000fca00048060ff */
[----:B------:R-:W-:Y:S04]  /*9b5a0*/  STL [R1+0x3c78], R54 ;  /* 0x003c783601007387 */ /* 0x000fe80000100800 */
[----:B------:R-:W2:Y:S04]  /*9b5b0*/  LDL.LU R25, [R1+0xc00] ;  /* 0x000c000001197983 */ /* 0x000ea80000300800 */
[----:B------:R-:W2:Y:S04]  /*9b5c0*/  LDL.LU R26, [R1+0xc04] ;  /* 0x000c0400011a7983 */ /* 0x000ea80000300800 */
[----:B------:R-:W2:Y:S04]  /*9b5d0*/  LDL.LU R27, [R1+0xc08] ;  /* 0x000c0800011b7983 */ /* 0x000ea80000300800 */
[----:B------:R-:W-:Y:S04]  /*9b5e0*/  STL.64 [R1+0xeb8], R20 ;  /* 0x000eb81401007387 */ /* 0x000fe80000100a00 */
[----:B------:R-:W2:Y:S01]  /*9b5f0*/  LDL.LU R37, [R1+0xc0c] ;  /* 0x000c0c0001257983 */ /* 0x000ea20000300800 */
[----:B------:R-:W-:-:S02]  /*9b600*/  IADD3 R18, P6, PT, R60, R2, RZ ;  /* 0x000000023c127210 */ /* 0x000fc40007fde0ff */
[----:B---3--:R-:W-:Y:S02]  /*9b610*/  F2FP.SATFINITE.E5M2.F32.PACK_AB_MERGE_C R39, R39, R23, RZ ;  /* 0x000000172727723e */ /* 0x008fe400048060ff */
[----:B----4-:R-:W-:Y:S01]  /*9b620*/  F2FP.SATFINITE.E5M2.F32.PACK_AB_MERGE_C R38, R38, R19, RZ ;  /* 0x000000132626723e */ /* 0x010fe200048060ff */
[----:B------:R-:W-:Y:S01]  /*9b630*/  IMAD.X R19, R24, 0x1, R4, P6 ;  /* 0x0000000118137824 */ /* 0x000fe200030e0604 */
[----:B------:R-:W-:-:S03]  /*9b640*/  F2FP.SATFINITE.E5M2.F32.PACK_AB_MERGE_C R35, R35, R53, RZ ;  /* 0x000000352323723e */ /* 0x000fc600048060ff */
[----:B------:R-:W-:Y:S01]  /*9b650*/  STL.64 [R1+0x3c60], R38 ;  /* 0x003c602601007387 */ /* 0x000fe20000100a00 */
[----:B--2---:R-:W-:-:S05]  /*9b660*/  F2FP.SATFINITE.E5M2.F32.PACK_AB_MERGE_C R34, R34, R40, RZ ;  /* 0x000000282222723e */ /* 0x004fca00048060ff */
[----:B------:R-:W-:Y:S04]  /*9b670*/  STL.64 [R1+0x3c80], R34 ;  /* 0x003c802201007387 */ /* 0x000fe80000100a00 */
[----:B------:R0:W-:Y:S01]  /*9b680*/  STL.64 [R1+0xea8], R18 ;  /* 0x000ea81201007387 */ /* 0x0001e20000100a00 */
[----:B------:R-:W-:Y:S02]  /*9b690*/  F2FP.SATFINITE.E5M2.F32.PACK_AB_MERGE_C R32, R32, R41, RZ ;  /* 0x000000292020723e */ /* 0x000fe400048060ff */
[----:B------:R-:W-:Y:S02]  /*9b6a0*/  F2FP.SATFINITE.E5M2.F32.PACK_AB_MERGE_C R33, R33, R16, RZ ;  /* 0x000000102121723e */ /* 0x000fe400048060ff */
[----:B0-----:R-:W-:-:S03]  /*9b6b0*/  IADD3 R18, P6, PT, R60, R5, RZ ;  /* 0x000000053c127210 */ /* 0x001fc60007fde0ff */
[----:B------:R-:W-:Y:S02]  /*9b6c0*/  STL.64 [R1+0x3c88], R32 ;  /* 0x003c882001007387 */ /* 0x000fe40000100a00 */
[----:B------:R-:W-:-:S05]  /*9b6d0*/  IMAD.X R19, R24, 0x1, R6, P6 ;  /* 0x0000000118137824 */ /* 0x000fca00030e0606 */
[----:B------:R0:W-:Y:S02]  /*9b6e0*/  STL.64 [R1+0xeb0], R18 ;  /* 0x000eb01201007387 */ /* 0x0001e40000100a00 */
[----:B0-----:R-:W-:-:S05]  /*9b6f0*/  IADD3 R18, P6, PT, R60, R7, RZ ;  /* 0x000000073c127210 */ /* 0x001fca0007fde0ff */
[----:B------:R-:W-:Y:S01]  /*9b700*/  IMAD.X R19, R24, 0x1, R8, P6 ;  /* 0x0000000118137824 */ /* 0x000fe200030e0608 */
[----:B------:R-:W-:-:S04]  /*9b710*/  F2FP.SATFINITE.E5M2.F32.PACK_AB_MERGE_C R20, R48, R49, RZ ;  /* 0x000000313014723e */ /* 0x000fc800048060ff */
[----:B------:R0:W-:Y:S01]  /*9b720*/  STL.64 [R1+0xea0], R18 ;  /* 0x000ea01201007387 */ /* 0x0001e20000100a00 */
[----:B------:R-:W-:-:S03]  /*9b730*/  F2FP.SATFINITE.E5M2.F32.PACK_AB_MERGE_C R16, R28, R36, RZ ;  /* 0x000000241c10723e */ /* 0x000fc600048060ff */
[----:B------:R-:W-:Y:S01]  /*9b740*/  STL [R1+0x12dc], R20 ;  /* 0x0012dc1401007387 */ /* 0x000fe20000100800 */
[----:B0-----:R-:W-:-:S03]  /*9b750*/  IADD3 R18, P6, PT, R60, R9, RZ ;  /* 0x000000093c127210 */ /* 0x001fc60007fde0ff */
[----:B------:R0:W-:Y:S02]  /*9b760*/  STL [R1+0x12d8], R16 ;  /* 0x0012d81001007387 */ /* 0x0001e40000100800 */
[----:B------:R-:W-:-:S05]  /*9b770*/  IMAD.X R19, R24, 0x1, R10, P6 ;  /* 0x0000000118137824 */ /* 0x000fca00030e060a */
[----:B------:R1:W-:Y:S01]  /*9b780*/  STL.64 [R1+0xe88], R18 ;  /* 0x000e881201007387 */ /* 0x0003e20000100a00 */
[----:B0-----:R-:W-:-:S03]  /*9b790*/  F2FP.SATFINITE.E5M2.F32.PACK_AB_MERGE_C R16, R17, R31, RZ ;  /* 0x0000001f1110723e */ /* 0x001fc600048060ff */
[----:B------:R-:W2:Y:S01]  /*9b7a0*/  LDL.LU R21, [R1+0xbf0] ;  /* 0x000bf00001157983 */ /* 0x000ea20000300800 */
[----:B-1----:R-:W-:-:S05]  /*9b7b0*/  F2FP.SATFINITE.E5M2.F32.PACK_AB_MERGE_C R18, R30, R29, RZ ;  /* 0x0000001d1e12723e */ /* 0x002fca00048060ff */
[----:B------:R0:W-:Y:S04]  /*9b7c0*/  STL [R1+0x18b4], R18 ;  /* 0x0018b41201007387 */ /* 0x0001e80000100800 */
[----:B------:R-:W2:Y:S04]  /*9b7d0*/  LDL.LU R28, [R1+0xbf4] ;  /* 0x000bf400011c7983 */ /* 0x000ea80000300800 */
[----:B------:R1:W-:Y:S01]  /*9b7e0*/  STL [R1+0x2728], R16 ;  /* 0x0027281001007387 */ /* 0x0003e20000100800 */
[----:B0-----:R-:W-:-:S03]  /*9b7f0*/  IADD3 R18, P6, PT, R60, R11, RZ ;  /* 0x0000000b3c127210 */ /* 0x001fc60007fde0ff */
[----:B------:R-:W3:Y:S04]  /*9b800*/  LDL.LU R29, [R1+0xbf8] ;  /* 0x000bf800011d7983 */ /* 0x000ee80000300800 */
[----:B------:R-:W3:Y:S01]  /*9b810*/  LDL.LU R30, [R1+0xbfc] ;  /* 0x000bfc00011e7983 */ /* 0x000ee20000300800 */
[----:B------:R-:W-:-:S03]  /*9b820*/  IMAD.X R19, R24, 0x1, R12, P6 ;  /* 0x0000000118137824 */ /* 0x000fc600030e060c */
[----:B------:R-:W4:Y:S01]  /*9b830*/  LDL.LU R31, [R1+0xbe0] ;  /* 0x000be000011f7983 */ /* 0x000f220000300800 */
[----:B------:R-:W-:-:S03]  /*9b840*/  F2FP.SATFINITE.E5M2.F32.PACK_AB_MERGE_C R20, R26, R25, RZ ;  /* 0x000000191a14723e */ /* 0x000fc600048060ff */
[----:B------:R-:W4:Y:S01]  /*9b850*/  LDL.LU R17, [R1+0xbe4] ;  /* 0x000be40001117983 */ /* 0x000f220000300800 */
[----:B-1----:R-:W-:-:S03]  /*9b860*/  F2FP.SATFINITE.E5M2.F32.PACK_AB_MERGE_C R16, R37, R27, RZ ;  /* 0x0000001b2510723e */ /* 0x002fc600048060ff */
[----:B------:R0:W-:Y:S04]  /*9b870*/  STL.64 [R1+0xe80], R18 ;  /* 0x000e801201007387 */ /* 0x0001e80000100a00 */
[----:B------:R-:W-:Y:S01]  /*9b880*/  STL [R1+0x15a8], R20 ;  /* 0x0015a81401007387 */ /* 0x000fe20000100800 */
[----:B0-----:R-:W-:-:S03]  /*9b890*/  IADD3 R18, P6, PT, R60, R13, RZ ;  /* 0x0000000d3c127210 */ /* 0x001fc60007fde0ff */
[----:B------:R-:W-:Y:S02]  /*9b8a0*/  STL [R1+0x15b8], R16 ;  /* 0x0015b81001007387 */ /* 0x000fe40000100800 */
[----:B------:R-:W-:Y:S02]  /*9b8b0*/  IMAD.X R19, R24, 0x1, R14, P6 ;  /* 0x0000000118137824 */ /* 0x000fe400030e060e */
[----:B------:R-:W4:Y:S04]  /*9b8c0*/  LDL.LU R44, [R1+0xbe8] ;  /* 0x000be800012c7983 */ /* 0x000f280000300800 */
[----:B------:R-:W4:Y:S04]  /*9b8d0*/  LDL.LU R45, [R1+0xbec] ;  /* 0x000bec00012d7983 */ /* 0x000f280000300800 */
[----:B------:R0:W-:Y:S04]  /*9b8e0*/  STL.64 [R1+0xdc8], R18 ;  /* 0x000dc81201007387 */ /* 0x0001e80000100a00 */
        /* <DEDUP_REMOVED lines=18> */
[----:B------:R-:W-:-:S05]  /*9ba10*/  IADD3 R32, P6, PT, R60, R15, RZ ;  /* 0x0000000f3c207210 */ /* 0x000fca0007fde0ff */
[----:B------:R-:W-:Y:S01]  /*9ba20*/  IMAD.X R33, R24, 0x1, R57, P6 ;  /* 0x0000000118217824 */ /* 0x000fe200030e0639 */
[----:B------:R-:W-:-:S04]  /*9ba30*/  SHF.R.S32.HI R24, RZ, 0x1f, R61 ;  /* 0x0000001fff187819 */ /* 0x000fc8000001143d */
[----:B------:R-:W-:Y:S01]  /*9ba40*/  STL.64 [R1+0xdc0], R32 ;  /* 0x000dc02001007387 */ /* 0x000fe20000100a00 */
[----:B--2---:R-:W-:-:S05]  /*9ba50*/  F2FP.SATFINITE.E5M2.F32.PACK_AB_MERGE_C R21, R28, R21, RZ ;  /* 0x000000151c15723e */ /* 0x004fca00048060ff */
[----:B------:R-:W-:Y:S04]  /*9ba60*/  STL [R1+0x1538], R21 ;  /* 0x0015381501007387 */ /* 0x000fe80000100800 */
[----:B------:R-:W2:Y:S01]  /*9ba70*/  LDL.LU R28, [R1+0xd78] ;  /* 0x000d7800011c7983 */ /* 0x000ea20000300800 */
[----:B---3--:R-:W-:-:S05]  /*9ba80*/  F2FP.SATFINITE.E5M2.F32.PACK_AB_MERGE_C R20, R30, R29, RZ ;  /* 0x0000001d1e14723e */ /* 0x008fca00048060ff */
[----:B------:R0:W-:Y:S01]  /*9ba90*/  STL [R1+0x152c], R20 ;  /* 0x00152c1401007387 */ /* 0x0001e20000100800 */
[----:B----4-:R-:W-:-:S03]  /*9baa0*/  F2FP.SATFINITE.E5M2.F32.PACK_AB_MERGE_C R17, R17, R31, RZ ;  /* 0x0000001f1111723e */ /* 0x010fc600048060ff */
[----:B------:R-:W2:Y:S01]  /*9bab0*/  LDL.LU R29, [R1+0xd7c] ;  /* 0x000d7c00011d7983 */ /* 0x000ea20000300800 */
[----:B0-----:R-:W-:-:S03]  /*9bac0*/  IADD3 R20, P6, PT, R61, R0, RZ ;  /* 0x000000003d147210 */ /* 0x001fc60007fde0ff */
[----:B------:R0:W-:Y:S02]  /*9bad0*/  STL [R1+0x14d8], R17 ;  /* 0x0014d81101007387 */ /* 0x0001e40000100800 */
[----:B------:R-:W-:Y:S02]  /*9bae0*/  IMAD.X R21, R24, 0x1, R3, P6 ;  /* 0x0000000118157824 */ /* 0x000fe400030e0603 */
[----:B------:R-:W3:Y:S04]  /*9baf0*/  LDL.LU R30, [R1+0xd60] ;  /* 0x000d6000011e7983 */ /* 0x000ee80000300800 */
[----:B------:R-:W3:Y:S04]  /*9bb00*/  LDL.LU R31, [R1+0xd64] ;  /* 0x000d6400011f7983 */ /* 0x000ee80000300800 */
[----:B0-----:R-:W4:Y:S04]  /*9bb10*/  LDL.LU R17, [R1] ;  /* 0x0000000001117983 */ /* 0x001f280000300800 */
[----:B------:R0:W-:Y:S01]  /*9bb20*/  STL.64 [R1+0xdb8], R20 ;  /* 0x000db81401007387 */ /* 0x0001e20000100a00 */
[----:B------:R-:W-:-:S02]  /*9bb30*/  F2FP.SATFINITE.E5M2.F32.PACK_AB_MERGE_C R33, R45, R44, RZ ;  /* 0x0000002c2d21723e */ /* 0x000fc400048060ff */
[----:B0-----:R-:W-:Y:S02]  /*9bb40*/  IADD3 R20, P6, PT, R61, R2, RZ ;  /* 0x000000023d147210 */ /* 0x001fe40007fde0ff */
[----:B------:R-:W-:-:S03]  /*9bb50*/  F2FP.SATFINITE.E5M2.F32.PACK_AB_MERGE_C R32, R43, R42, RZ ;  /* 0x0000002a2b20723e */ /* 0x000fc600048060ff */
[----:B------:R-:W-:Y:S01]  /*9bb60*/  IMAD.X R21, R24, 0x1, R4, P6 ;  /* 0x0000000118157824 */ /* 0x000fe200030e0604 */
[----:B------:R-:W-:Y:S04]  /*9bb70*/  STL [R1+0x14dc], R33 ;  /* 0x0014dc2101007387 */ /* 0x000fe80000100800 */
[----:B------:R-:W-:Y:S01]  /*9bb80*/  STL [R1+0x13ec], R32 ;  /* 0x0013ec2001007387 */ /* 0x000fe20000100800 */
[----:B------:R-:W-:-:S03]  /*9bb90*/  F2FP.SATFINITE.E5M2.F32.PACK_AB_MERGE_C R18, R18, R55, RZ ;  /* 0x000000371212723e */ /* 0x000fc600048060ff */
[----:B------:R0:W-:Y:S04]  /*9bba0*/  STL.64 [R1+0xdb0], R20 ;  /* 0x000db01401007387 */ /* 0x0001e80000100a00 */
[----:B------:R1:W-:Y:S01]  /*9bbb0*/  STL [R1+0x13f8], R18 ;  /* 0x0013f81201007387 */ /* 0x0003e20000100800 */
[----:B0-----:R-:W-:-:S05]  /*9bbc0*/  IADD3 R20, P6, PT, R61, R5, RZ ;  /* 0x000000053d147210 */ /* 0x001fca0007fde0ff */
[----:B------:R-:W-:Y:S01]  /*9bbd0*/  IMAD.X R21, R24, 0x1, R6, P6 ;  /* 0x0000000118157824 */ /* 0x000fe200030e0606 */
[----:B-1----:R-:W-:-:S04]  /*9bbe0*/  IADD3 R18, P6, PT, R61, R7, RZ ;  /* 0x000000073d127210 */ /* 0x002fc80007fde0ff */
[----:B------:R0:W-:Y:S02]  /*9bbf0*/  STL.64 [R1+0xda8], R20 ;  /* 0x000da81401007387 */ /* 0x0001e40000100a00 */
[----:B0-----:R-:W-:Y:S01]  /*9bc00*/  F2FP.SATFINITE.E5M2.F32.PACK_AB_MERGE_C R21, R19, R23, RZ ;  /* 0x000000171315723e */ /* 0x001fe200048060ff */
[----:B------:R-:W-:Y:S01]  /*9bc10*/  IMAD.X R19, R24, 0x1, R8, P6 ;  /* 0x0000000118137824 */ /* 0x000fe200030e0608 */
[----:B------:R-:W-:-:S03]  /*9bc20*/  F2FP.SATFINITE.E5M2.F32.PACK_AB_MERGE_C R20, R40, R53, RZ ;  /* 0x000000352814723e */ /* 0x000fc600048060ff */
        /* <DEDUP_REMOVED lines=8> */
[----:B------:R0:W-:Y:S04]  /*9bcb0*/  STL [R1+0x104], R16 ;  /* 0x0001041001007387 */ /* 0x0001e80000100800 */
[----:B------:R1:W-:Y:S01]  /*9bcc0*/  STL.64 [R1+0xd90], R18 ;  /* 0x000d901201007387 */ /* 0x0003e20000100a00 */
[----:B------:R-:W-:-:S03]  /*9bcd0*/  F2FP.SATFINITE.E5M2.F32.PACK_AB_MERGE_C R25, R25, R22, RZ ;  /* 0x000000161919723e */ /* 0x000fc600048060ff */
[----:B------:R-:W4:Y:S01]  /*9bce0*/  LDL.LU R22, [R1+0xd68] ;  /* 0x000d680001167983 */ /* 0x000f220000300800 */
[----:B0-----:R-:W-:Y:S02]  /*9bcf0*/  F2FP.SATFINITE.E5M2.F32.PACK_AB_MERGE_C R16, R37, R27, RZ ;  /* 0x0000001b2510723e */ /* 0x001fe400048060ff */
[----:B-1----:R-:W-:-:S05]  /*9bd00*/  F2FP.SATFINITE.E5M2.F32.PACK_AB_MERGE_C R18, R26, R36, RZ ;  /* 0x000000241a12723e */ /* 0x002fca00048060ff */
[----:B------:R-:W-:Y:S04]  /*9bd10*/  STL [R1+0x108], R18 ;  /* 0x0001081201007387 */ /* 0x000fe80000100800 */
[----:B------:R-:W4:Y:S04]  /*9bd20*/  LDL.LU R19, [R1+0xd6c] ;  /* 0x000d6c0001137983 */ /* 0x000f280000300800 */
[----:B------:R0:W-:Y:S04]  /*9bd30*/  STL [R1+0xf8], R16 ;  /* 0x0000f81001007387 */ /* 0x0001e80000100800 */
[----:B------:R-:W4:Y:S04]  /*9bd40*/  LDL.LU R40, [R1+0xd50] ;  /* 0x000d500001287983 */ /* 0x000f280000300800 */
[----:B------:R-:W4:Y:S01]  /*9bd50*/  LDL.LU R48, [R1+0xd54] ;  /* 0x000d540001307983 */ /* 0x000f220000300800 */
[----:B------:R-:W-:-:S03]  /*9bd60*/  IADD3 R20, P6, PT, R61, R11, RZ ;  /* 0x0000000b3d147210 */ /* 0x000fc60007fde0ff */
[----:B0-----:R-:W4:Y:S02]  /*9bd70*/  LDL.LU R16, [R1+0xd58] ;  /* 0x000d580001107983 */ /* 0x001f240000300800 */
[----:B------:R-:W-:Y:S02]  /*9bd80*/  IMAD.X R21, R24, 0x1, R12, P6 ;  /* 0x0000000118157824 */ /* 0x000fe400030e060c */
[----:B------:R-:W4:Y:S04]  /*9bd90*/  LDL.LU R49, [R1+0xd5c] ;  /* 0x000d5c0001317983 */ /* 0x000f280000300800 */
[----:B------:R0:W-:Y:S02]  /*9bda0*/  STL.64 [R1+0xd88], R20 ;  /* 0x000d881401007387 */ /* 0x0001e40000100a00 */
        /* <DEDUP_REMOVED lines=8> */
[----:B------:R0:W-:Y:S01]  /*9be30*/  STL.64 [R1+0xd78], R20 ;  /* 0x000d781401007387 */ /* 0x0001e20000100a00 */
[----:B---3--:R-:W-:-:S03]  /*9be40*/  F2FP.SATFINITE.E5M2.F32.PACK_AB_MERGE_C R55, R31, R30, RZ ;  /* 0x0000001e1f37723e */ /* 0x008fc600048060ff */
[----:B------:R-:W3:Y:S04]  /*9be50*/  LDL.LU R47, [R1+0xd48] ;  /* 0x000d4800012f7983 */ /* 0x000ee80000300800 */
[----:B------:R-:W3:Y:S04]  /*9be60*/  LDL.LU R37, [R1+0xd4c] ;  /* 0x000d4c0001257983 */ /* 0x000ee80000300800 */
[----:B------:R-:W2:Y:S04]  /*9be70*/  LDL.LU R56, [R1+0xd30] ;  /* 0x000d300001387983 */ /* 0x000ea80000300800 */
[----:B------:R-:W2:Y:S04]  /*9be80*/  LDL.LU R30, [R1+0xd34] ;  /* 0x000d3400011e7983 */ /* 0x000ea80000300800 */
[----:B0-----:R-:W2:Y:S04]  /*9be90*/  LDL.LU R20, [R1+0xd38] ;  /* 0x000d380001147983 */ /* 0x001ea80000300800 */
        /* <DEDUP_REMOVED lines=13> */
[----:B------:R0:W-:Y:S04]  /*9bf70*/  STL.64 [R1+0xd80], R32 ;  /* 0x000d802001007387 */ /* 0x0001e80000100a00 */
[----:B------:R-:W3:Y:S01]  /*9bf80*/  LDL.LU R18, [R1+0xce0] ;  /* 0x000ce00001127983 */ /* 0x000ee20000300800 */
[----:B----4-:R-:W-:-:S03]  /*9bf90*/  F2FP.SATFINITE.E5M2.F32.PACK_AB_MERGE_C R58, R19, R22, RZ ;  /* 0x00000016133a723e */ /* 0x010fc600048060ff */
[----:B------:R-:W4:Y:S04]  /*9bfa0*/  LDL.LU R22, [R1+0xce4] ;  /* 0x000ce40001167983 */ /* 0x000f280000300800 */
[----:B------:R-:W4:Y:S01]  /*9bfb0*/  LDL.LU R19, [R1+0xce8] ;  /* 0x000ce80001137983 */ /* 0x000f220000300800 */
[----:B------:R-:W-:-:S03]  /*9bfc0*/  F2FP.SATFINITE.E5M2.F32.PACK_AB_MERGE_C R48, R48, R40, RZ ;  /* 0x000000283030723e */ /* 0x000fc600048060ff */
[----:B------:R-:W4:Y:S01]  /*9bfd0*/  LDL.LU R40, [R1+0xcec] ;  /* 0x000cec0001287983 */ /* 0x000f220000300800 */
[----:B------:R-:W-:Y:S02]  /*9bfe0*/  SHF.R.S32.HI R24, RZ, 0x1f, R17 ;  /* 0x0000001fff187819 */ /* 0x000fe40000011411 */
[----:B0-----:R-:W-:-:S05]  /*9bff0*/  IADD3 R32, P6, PT, R17, R0, RZ ;  /* 0x0000000011207210 */ /* 0x001fca0007fde0ff */
[----:B------:R-:W-:Y:S01]  /*9c000*/  IMAD.X R33, R24, 0x1, R3, P6 ;  /* 0x0000000118217824 */ /* 0x000fe200030e0603 */
[----:B------:R-:W-:Y:S02]  /*9c010*/  F2FP.SATFINITE.E5M2.F32.PACK_AB_MERGE_C R49, R49, R16, RZ ;  /* 0x000000103131723e */ /* 0x000fe400048060ff */
[----:B------:R-:W4:Y:S04]  /*9c020*/  LDL.LU R16, [R1+0x4] ;  /* 0x0000040001107983 */ /* 0x000f280000300800 */
[----:B------:R0:W-:Y:S02]  /*9c030*/  STL.64 [R1+0xd60], R32 ;  /* 0x000d602001007387 */ /* 0x0001e40000100a00 */
[----:B0-----:R-:W-:-:S05]  /*9c040*/  IADD3 R32, P6, PT, R17, R2, RZ ;  /* 0x0000000211207210 */ /* 0x001fca0007fde0ff */
[----:B------:R-:W-:-:S05]  /*9c050*/  IMAD.X R33, R24, 0x1, R4, P6 ;  /* 0x0000000118217824 */ /* 0x000fca00030e0604 */
[----:B------:R0:W-:Y:S02]  /*9c060*/  STL.64 [R1+0xd58], R32 ;  /* 0x000d582001007387 */ /* 0x0001e40000100a00 */
[----:B0-----:R-:W-:-:S05]  /*9c070*/  IADD3 R32, P6, PT, R17, R5, RZ ;  /* 0x0000000511207210 */ /* 0x001fca0007fde0ff */
[----:B------:R-:W-:-:S05]  /*9c080*/  IMAD.X R33, R24, 0x1, R6, P6 ;  /* 0x0000000118217824 */ /* 0x000fca00030e0606 */
[----:B------:R-:W-:Y:S01]  /*9c090*/  STL.64 [R1+0xd40], R32 ;  /* 0x000d402001007387 */ /* 0x000fe20000100a00 */
[----:B--2---:R-:W-:Y:S02]  /*9c0a0*/  F2FP.SATFINITE.E5M2.F32.PACK_AB_MERGE_C R31, R31, R20, RZ ;  /* 0x000000141f1f723e */ /* 0x004fe400048060ff */
[----:B------:R-:W-:Y:S02]  /*9c0b0*/  IADD3 R20, P6, PT, R17, R7, RZ ;  /* 0x0000000711147210 */ /* 0x000fe40007fde0ff */
[----:B---3--:R-:W-:-:S03]  /*9c0c0*/  F2FP.SATFINITE.E5M2.F32.PACK_AB_MERGE_C R29, R29, R21, RZ ;  /* 0x000000151d1d723e */ /* 0x008fc600048060ff */
[----:B------:R-:W-:-:S05]  /*9c0d0*/  IMAD.X R21, R24, 0x1, R8, P6 ;  /* 0x0000000118157824 */ /* 0x000fca00030e0608 */
[----:B------:R0:W-:Y:S02]  /*9c0e0*/  STL.64 [R1+0xd70], R20 ;  /* 0x000d701401007387 */ /* 0x0001e40000100a00 */
[----:B0-----:R-:W-:-:S05]  /*9c0f0*/  IADD3 R20, P6, PT, R17, R9, RZ ;  /* 0x0000000911147210 */ /* 0x001fca0007fde0ff */
[----:B------:R-:W-:-:S05]  /*9c100*/  IMAD.X R21, R24, 0x1, R10, P6 ;  /* 0x0000000118157824 */ /* 0x000fca00030e060a */
[----:B------:R0:W-:Y:S01]  /*9c110*/  STL.64 [R1+0xd68], R20 ;  /* 0x000d681401007387 */ /* 0x0001e20000100a00 */
[----:B------:R-:W-:Y:S02]  /*9c120*/  F2FP.SATFINITE.E5M2.F32.PACK_AB_MERGE_C R27, R27, R42, RZ ;  /* 0x0000002a1b1b723e */ /* 0x000fe400048060ff */
[----:B0-----:R-:W-:Y:S02]  /*9c130*/  F2FP.SATFINITE.E5M2.F32.PACK_AB_MERGE_C R21, R23, R43, RZ ;  /* 0x0000002b1715723e */ /* 0x001fe400048060ff */
[----:B------:R-:W-:-:S03]  /*9c140*/  F2FP.SATFINITE.E5M2.F32.PACK_AB_MERGE_C R20, R41, R53, RZ ;  /* 0x000000352914723e */ /* 0x000fc600048060ff */
[----:B------:R-:W-:Y:S04]  /*9c150*/  STL [R1+0xd9c], R21 ;  /* 0x000d9c1501007387 */ /* 0x000fe80000100800 */
[----:B------:R-:W2:Y:S04]  /*9c160*/  LDL.LU R33, [R1+0xcd0] ;  /* 0x000cd00001217983 */ /* 0x000ea80000300800 */
[----:B------:R-:W2:Y:S04]  /*9c170*/  LDL.LU R42, [R1+0xcd4] ;  /* 0x000cd400012a7983 */ /* 0x000ea80000300800 */
[----:B------:R0:W-:Y:S04]  /*9c180*/  STL [R1+0xd98], R20 ;  /* 0x000d981401007387 */ /* 0x0001e80000100800 */
[----:B------:R-:W3:Y:S04]  /*9c190*/  LDL.LU R43, [R1+0xcd8] ;  /* 0x000cd800012b7983 */ /* 0x000ee80000300800 */
[----:B------:R-:W3:Y:S01]  /*9c1a0*/  LDL.LU R23, [R1+0xcdc] ;  /* 0x000cdc0001177983 */ /* 0x000ee20000300800 */
[----:B0-----:R-:W-:-:S03]  /*9c1b0*/  IADD3 R20, P6, PT, R17, R11, RZ ;  /* 0x0000000b11147210 */ /* 0x001fc60007fde0ff */
[----:B------:R-:W3:Y:S02]  /*9c1c0*/  LDL.LU R53, [R1+0x1670] ;  /* 0x0016700001357983 */ /* 0x000ee40000300800 */
[----:B------:R-:W-:Y:S02]  /*9c1d0*/  IMAD.X R21, R24, 0x1, R12, P6 ;  /* 0x0000000118157824 */ /* 0x000fe400030e060c */
[----:B------:R-:W3:Y:S04]  /*9c1e0*/  LDL.LU R41, [R1+0x1674] ;  /* 0x0016740001297983 */ /* 0x000ee80000300800 */
[----:B------:R4:W-:Y:S02]  /*9c1f0*/  STL.64 [R1+0xd50], R20 ;  /* 0x000d501401007387 */ /* 0x0009e40000100a00 */
[----:B----4-:R-:W-:-:S02]  /*9c200*/  F2FP.SATFINITE.E5M2.F32.PACK_AB_MERGE_C R21, R22, R18, RZ ;  /* 0x000000121615723e */ /* 0x010fc400048060ff */
[----:B------:R-:W-:-:S03]  /*9c210*/  IADD3 R18, P6, PT, R17, R13, RZ ;  /* 0x0000000d11127210 */ /* 0x000fc60007fde0ff */
[----:B------:R-:W-:Y:S01]  /*9c220*/  STL [R1+0x15e8], R21 ;  /* 0x0015e81501007387 */ /* 0x000fe20000100800 */
[----:B------:R-:W-:Y:S01]  /*9c230*/  F2FP.SATFINITE.E5M2.F32.PACK_AB_MERGE_C R20, R40, R19, RZ ;  /* 0x000000132814723e */ /* 0x000fe200048060ff */
[----:B------:R-:W-:-:S04]  /*9c240*/  IMAD.X R19, R24, 0x1, R14, P6 ;  /* 0x0000000118137824 */ /* 0x000fc800030e060e */
[----:B------:R0:W-:Y:S04]  /*9c250*/  STL [R1+0x15ec], R20 ;  /* 0x0015ec1401007387 */ /* 0x0001e80000100800 */
[----:B------:R-:W4:Y:S04]  /*9c260*/  LDL.LU R34, [R1+0x1678] ;  /* 0x0016780001227983 */ /* 0x000f280000300800 */
[----:B------:R-:W4:Y:S04]  /*9c270*/  LDL.LU R35, [R1+0x167c] ;  /* 0x00167c0001237983 */ /* 0x000f280000300800 */
[----:B------:R1:W-:Y:S04]  /*9c280*/  STL.64 [R1+0xd48], R18 ;  /* 0x000d481201007387 */ /* 0x0003e80000100a00 */
[----:B------:R-:W4:Y:S04]  /*9c290*/  LDL.LU R38, [R1+0x1660] ;  /* 0x0016600001267983 */ /* 0x000f280000300800 */
[----:B------:R-:W4:Y:S04]  /*9c2a0*/  LDL.LU R39, [R1+0x1664] ;  /* 0x0016640001277983 */ /* 0x000f280000300800 */
[----:B------:R-:W4:Y:S04]  /*9c2b0*/  LDL.LU R54, [R1+0x1668] ;  /* 0x0016680001367983 */ /* 0x000f280000300800 */
[----:B------:R-:W4:Y:S04]  /*9c2c0*/  LDL.LU R52, [R1+0x166c] ;  /* 0x00166c0001347983 */ /* 0x000f280000300800 */
[----:B------:R-:W4:Y:S04]  /*9c2d0*/  LDL.LU R59, [R1+0x1650] ;  /* 0x00165000013b7983 */ /* 0x000f280000300800 */
[----:B------:R-:W4:Y:S01]  /*9c2e0*/  LDL.LU R50, [R1+0x1654] ;  /* 0x0016540001327983 */ /* 0x000f220000300800 */
[----:B------:R-:W-:-:S02]  /*9c2f0*/  F2FP.SATFINITE.E5M2.F32.PACK_AB_MERGE_C R36, R36, R51, RZ ;  /* 0x000000332424723e */ /* 0x000fc400048060ff */
[----:B------:R-:W-:Y:S01]  /*9c300*/  F2FP.SATFINITE.E5M2.F32.PACK_AB_MERGE_C R37, R37, R47, RZ ;  /* 0x0000002f2525723e */ /* 0x000fe200048060ff */
[----:B------:R-:W4:Y:S01]  /*9c310*/  LDL.LU R51, [R1+0x1658] ;  /* 0x0016580001337983 */ /* 0x000f220000300800 */
[----:B------:R-:W-:-:S03]  /*9c320*/  F2FP.SATFINITE.E5M2.F32.PACK_AB_MERGE_C R30, R30, R56, RZ ;  /* 0x000000381e1e723e */ /* 0x000fc600048060ff */
[----:B------:R-:W4:Y:S04]  /*9c330*/  LDL.LU R47, [R1+0x165c] ;  /* 0x00165c00012f7983 */ /* 0x000f280000300800 */
[----:B------:R-:W4:Y:S04]  /*9c340*/  LDL.LU R56, [R1+0xbc0] ;  /* 0x000bc00001387983 */ /* 0x000f280000300800 */
[----:B0-----:R-:W4:Y:S01]  /*9c350*/  LDL.LU R20, [R1+0xbc4] ;  /* 0x000bc40001147983 */ /* 0x001f220000300800 */
[----:B------:R-:W-:Y:S02]  /*9c360*/  F2FP.SATFINITE.E5M2.F32.PACK_AB_MERGE_C R28, R28, R44, RZ ;  /* 0x0000002c1c1c723e */ /* 0x000fe400048060ff */
[----:B------:R-:W-:Y:S01]  /*9c370*/  F2FP.SATFINITE.E5M2.F32.PACK_AB_MERGE_C R26, R26, R45, RZ ;  /* 0x0000002d1a1a723e */ /* 0x000fe200048060ff */
[----:B------:R-:W4:Y:S04]  /*9c380*/  LDL.LU R21, [R1+0xbc8] ;  /* 0x000bc80001157983 */ /* 0x000f280000300800 */
[----:B------:R-:W4:Y:S04]  /*9c390*/  LDL.LU R44, [R1+0xbcc] ;  /* 0x000bcc00012c7983 */ /* 0x000f280000300800 */
[----:B------:R-:W4:Y:S04]  /*9c3a0*/  LDL.LU R45, [R1+0x1640] ;  /* 0x00164000012d7983 */ /* 0x000f280000300800 */
[----:B-1----:R-:W4:Y:S01]  /*9c3b0*/  LDL.LU R18, [R1+0x1644] ;  /* 0x0016440001127983 */ /* 0x002f220000300800 */
[----:B------:R-:W-:-:S03]  /*9c3c0*/  IADD3 R60, P6, PT, R17, R15, RZ ;  /* 0x0000000f113c7210 */ /* 0x000fc60007fde0ff */
[----:B------:R-:W4:Y:S04]  /*9c3d0*/  LDL.LU R22, [R1+0x1648] ;  /* 0x0016480001167983 */ /* 0x000f280000300800 */
[----:B------:R-:W4:Y:S04]  /*9c3e0*/  LDL.LU R19, [R1+0x164c] ;  /* 0x00164c0001137983 */ /* 0x000f280000300800 */
[----:B------:R-:W4:Y:S04]  /*9c3f0*/  LDL.LU R40, [R1+0x1630] ;  /* 0x0016300001287983 */ /* 0x000f280000300800 */
[----:B------:R-:W4:Y:S01]  /*9c400*/  LDL.LU R17, [R1+0x1634] ;  /* 0x0016340001117983 */ /* 0x000f220000300800 */
[----:B------:R-:W-:-:S05]  /*9c410*/  IMAD.X R61, R24, 0x1, R57, P6 ;  /* 0x00000001183d7824 */ /* 0x000fca00030e0639 */
[----:B------:R-:W-:Y:S01]  /*9c420*/  STL.64 [R1+0xd38], R60 ;  /* 0x000d383c01007387 */ /* 0x000fe20000100a00 */
[----:B--2---:R-:W-:-:S05]  /*9c430*/  F2FP.SATFINITE.E5M2.F32.PACK_AB_MERGE_C R32, R42, R33, RZ ;  /* 0x000000212a20723e */ /* 0x004fca00048060ff */
[----:B------:R0:W-:Y:S04]  /*9c440*/  STL [R1+0x1578], R32 ;  /* 0x0015782001007387 */ /* 0x0001e80000100800 */
[----:B------:R-:W2:Y:S01]  /*9c450*/  LDL.LU R42, [R1+0x1638] ;  /* 0x00163800012a7983 */ /* 0x000ea20000300800 */
[----:B---3--:R-:W-:Y:S02]  /*9c460*/  F2FP.SATFINITE.E5M2.F32.PACK_AB_MERGE_C R24, R23, R43, RZ ;  /* 0x0000002b1718723e */ /* 0x008fe400048060ff */
[----:B0-----:R-:W-:-:S03]  /*9c470*/  IADD3 R32, P6, PT, R16, R0, RZ ;  /* 0x0000000010207210 */ /* 0x001fc60007fde0ff */
[----:B------:R0:W-:Y:S01]  /*9c480*/  STL [R1+0x159c], R24 ;  /* 0x00159c1801007387 */ /* 0x0001e20000100800 */
[----:B------:R-:W-:-:S03]  /*9c490*/  F2FP.SATFINITE.E5M2.F32.PACK_AB_MERGE_C R23, R41, R53, RZ ;  /* 0x000000352917723e */ /* 0x000fc600048060ff */
[----:B------:R-:W2:Y:S04]  /*9c4a0*/  LDL.LU R43, [R1+0x163c] ;  /* 0x00163c00012b7983 */ /* 0x000ea80000300800 */
[----:B------:R1:W-:Y:S01]  /*9c4b0*/  STL [R1+0x1518], R23 ;  /* 0x0015181701007387 */ /* 0x0003e20000100800 */
[----:B0-----:R-:W-:-:S03]  /*9c4c0*/  SHF.R.S32.HI R24, RZ, 0x1f, R16 ;  /* 0x0000001fff187819 */ /* 0x001fc60000011410 */
[----:B------:R-:W3:Y:S04]  /*9c4d0*/  LDL.LU R53, [R1+0x1620] ;  /* 0x0016200001357983 */ /* 0x000ee80000300800 */
[----:B------:R-:W3:Y:S01]  /*9c4e0*/  LDL.LU R41, [R1+0x1624] ;  /* 0x0016240001297983 */ /* 0x000ee20000300800 */
[----:B------:R-:W-:-:S03]  /*9c4f0*/  IMAD.X R33, R24, 0x1, R3, P6 ;  /* 0x0000000118217824 */ /* 0x000fc600030e0603 */
[----:B-1----:R-:W3:Y:S04]  /*9c500*/  LDL.LU R23, [R1+0x8] ;  /* 0x0000080001177983 */ /* 0x002ee80000300800 */
[----:B------:R0:W-:Y:S02]  /*9c510*/  STL.64 [R1+0xd30], R32 ;  /* 0x000d302001007387 */ /* 0x0001e40000100a00 */
[----:B0-----:R-:W-:-:S05]  /*9c520*/  IADD3 R32, P6, PT, R16, R2, RZ ;  /* 0x0000000210207210 */ /* 0x001fca0007fde0ff */
[----:B------:R-:W-:Y:S01]  /*9c530*/  IMAD.X R33, R24, 0x1, R4, P6 ;  /* 0x0000000118217824 */ /* 0x000fe200030e0604 */
[----:B----4-:R-:W-:-:S05]  /*9c540*/  F2FP.SATFINITE.E5M2.F32.PACK_AB_MERGE_C R35, R35, R34, RZ ;  /* 0x000000222323723e */ /* 0x010fca00048060ff */
[----:B------:R0:W-:Y:S01]  /*9c550*/  STL [R1+0x151c], R35 ;  /* 0x00151c2301007387 */ /* 0x0001e20000100800 */
[----:B------:R-:W-:-:S05]  /*9c560*/  F2FP.SATFINITE.E5M2.F32.PACK_AB_MERGE_C R34, R39, R38, RZ ;  /* 0x000000262722723e */ /* 0x000fca00048060ff */
[----:B------:R1:W-:Y:S04]  /*9c570*/  STL [R1+0x145c], R34 ;  /* 0x00145c2201007387 */ /* 0x0003e80000100800 */
[----:B------:R4:W-:Y:S01]  /*9c580*/  STL.64 [R1+0xd28], R32 ;  /* 0x000d282001007387 */ /* 0x0009e20000100a00 */
[----:B0-----:R-:W-:Y:S02]  /*9c590*/  F2FP.SATFINITE.E5M2.F32.PACK_AB_MERGE_C R35, R52, R54, RZ ;  /* 0x000000363423723e */ /* 0x001fe400048060ff */
[----:B-1----:R-:W-:Y:S02]  /*9c5a0*/  F2FP.SATFINITE.E5M2.F32.PACK_AB_MERGE_C R34, R50, R59, RZ ;  /* 0x0000003b3222723e */ /* 0x002fe400048060ff */
[----:B----4-:R-:W-:Y:S01]  /*9c5b0*/  IADD3 R32, P6, PT, R16, R5, RZ ;  /* 0x0000000510207210 */ /* 0x010fe20007fde0ff */
        /* <DEDUP_REMOVED lines=9> */
[----:B------:R0:W-:Y:S01]  /*9c650*/  STL [R1+0x1308], R20 ;  /* 0x0013081401007387 */ /* 0x0001e20000100800 */
[----:B------:R-:W-:-:S03]  /*9c660*/  F2FP.SATFINITE.E5M2.F32.PACK_AB_MERGE_C R18, R18, R45, RZ ;  /* 0x0000002d1212723e */ /* 0x000fc600048060ff */
[----:B------:R1:W-:Y:S01]  /*9c670*/  STL.64 [R1+0xd18], R32 ;  /* 0x000d182001007387 */ /* 0x0003e20000100a00 */
[----:B0-----:R-:W-:Y:S02]  /*9c680*/  IADD3 R20, P6, PT, R16, R9, RZ ;  /* 0x0000000910147210 */ /* 0x001fe40007fde0ff */
[----:B-1----:R-:W-:-:S03]  /*9c690*/  F2FP.SATFINITE.E5M2.F32.PACK_AB_MERGE_C R32, R44, R21, RZ ;  /* 0x000000152c20723e */ /* 0x002fc600048060ff */
[----:B------:R-:W-:Y:S02]  /*9c6a0*/  IMAD.X R21, R24, 0x1, R10, P6 ;  /* 0x0000000118157824 */ /* 0x000fe400030e060a */
[----:B------:R-:W-:Y:S04]  /*9c6b0*/  STL [R1+0x1328], R32 ;  /* 0x0013282001007387 */ /* 0x000fe80000100800 */
[----:B------:R0:W-:Y:S01]  /*9c6c0*/  STL [R1+0x3a4], R18 ;  /* 0x0003a41201007387 */ /* 0x0001e20000100800 */
[----:B------:R-:W-:-:S03]  /*9c6d0*/  F2FP.SATFINITE.E5M2.F32.PACK_AB_MERGE_C R17, R17, R40, RZ ;  /* 0x000000281111723e */ /* 0x000fc600048060ff */
[----:B------:R-:W-:Y:S01]  /*9c6e0*/  STL.64 [R1+0xd10], R20 ;  /* 0x000d101401007387 */ /* 0x000fe20000100a00 */
[----:B0-----:R-:W-:-:S05]  /*9c6f0*/  F2FP.SATFINITE.E5M2.F32.PACK_AB_MERGE_C R18, R19, R22, RZ ;  /* 0x000000161312723e */ /* 0x001fca00048060ff */
[----:B------:R0:W-:Y:S04]  /*9c700*/  STL [R1+0x3a0], R18 ;  /* 0x0003a01201007387 */ /* 0x0001e80000100800 */
[----:B------:R-:W4:Y:S04]  /*9c710*/  LDL.LU R33, [R1+0x1628] ;  /* 0x0016280001217983 */ /* 0x000f280000300800 */
[----:B0-----:R-:W4:Y:S04]  /*9c720*/  LDL.LU R18, [R1+0x162c] ;  /* 0x00162c0001127983 */ /* 0x001f280000300800 */
[----:B------:R0:W-:Y:S04]  /*9c730*/  STL [R1+0x38c], R17 ;  /* 0x00038c1101007387 */ /* 0x0001e80000100800 */
[----:B------:R-:W4:Y:S04]  /*9c740*/  LDL.LU R22, [R1+0x1610] ;  /* 0x0016100001167983 */ /* 0x000f280000300800 */
[----:B------:R-:W4:Y:S04]  /*9c750*/  LDL.LU R19, [R1+0x1614] ;  /* 0x0016140001137983 */ /* 0x000f280000300800 */
[----:B------:R-:W4:Y:S04]  /*9c760*/  LDL.LU R40, [R1+0x1618] ;  /* 0x0016180001287983 */ /* 0x000f280000300800 */
[----:B0-----:R-:W4:Y:S01]  /*9c770*/  LDL.LU R17, [R1+0x161c] ;  /* 0x00161c0001117983 */ /* 0x001f220000300800 */
[----:B------:R-:W-:-:S05]  /*9c780*/  IADD3 R20, P6, PT, R16, R11, RZ ;  /* 0x0000000b10147210 */ /* 0x000fca0007fde0ff */
[----:B------:R-:W-:-:S05]  /*9c790*/  IMAD.X R21, R24, 0x1, R12, P6 ;  /* 0x0000000118157824 */ /* 0x000fca00030e060c */
[----:B------:R0:W-:Y:S02]  /*9c7a0*/  STL.64 [R1+0xcf8], R20 ;  /* 0x000cf81401007387 */ /* 0x0001e40000100a00 */
[----:B0-----:R-:W-:-:S05]  /*9c7b0*/  IADD3 R20, P6, PT, R16, R13, RZ ;  /* 0x0000000d10147210 */ /* 0x001fca0007fde0ff */
[----:B------:R-:W-:Y:S01]  /*9c7c0*/  IMAD.X R21, R24, 0x1, R14, P6 ;  /* 0x0000000118157824 */ /* 0x000fe200030e060e */
[----:B------:R-:W-:-:S05]  /*9c7d0*/  IADD3 R60, P6, PT, R16, R15, RZ ;  /* 0x0000000f103c7210 */ /* 0x000fca0007fde0ff */
[----:B------:R-:W-:Y:S01]  /*9c7e0*/  IMAD.X R61, R24, 0x1, R57, P6 ;  /* 0x00000001183d7824 */ /* 0x000fe200030e0639 */
[----:B--2---:R-:W-:-:S05]  /*9c7f0*/  F2FP.SATFINITE.E5M2.F32.PACK_AB_MERGE_C R34, R43, R42, RZ ;  /* 0x0000002a2b22723e */ /* 0x004fca00048060ff */
[----:B------:R0:W-:Y:S01]  /*9c800*/  STL [R1+0x388], R34 ;  /* 0x0003882201007387 */ /* 0x0001e20000100800 */
[----:B---3--:R-:W-:-:S05]  /*9c810*/  F2FP.SATFINITE.E5M2.F32.PACK_AB_MERGE_C R32, R41, R53, RZ ;  /* 0x000000352920723e */ /* 0x008fca00048060ff */
[----:B------:R-:W-:Y:S04]  /*9c820*/  STL [R1+0x360], R32 ;  /* 0x0003602001007387 */ /* 0x000fe80000100800 */
[----:B0-----:R-:W2:Y:S04]  /*9c830*/  LDL.LU R34, [R1+0x1700] ;  /* 0x0017000001227983 */ /* 0x001ea80000300800 */
[----:B------:R-:W2:Y:S04]  /*9c840*/  LDL.LU R35, [R1+0x1704] ;  /* 0x0017040001237983 */ /* 0x000ea80000300800 */
        /* <DEDUP_REMOVED lines=19> */
[----:B------:R-:W-:Y:S01]  /*9c980*/  STL.64 [R1+0xd00], R60 ;  /* 0x000d003c01007387 */ /* 0x000fe20000100a00 */
[----:B----4-:R-:W-:-:S05]  /*9c990*/  F2FP.SATFINITE.E5M2.F32.PACK_AB_MERGE_C R18, R18, R33, RZ ;  /* 0x000000211212723e */ /* 0x010fca00048060ff */
[----:B------:R0:W-:Y:S01]  /*9c9a0*/  STL [R1+0x368], R18 ;  /* 0x0003681201007387 */ /* 0x0001e20000100800 */
[----:B------:R-:W-:-:S03]  /*9c9b0*/  F2FP.SATFINITE.E5M2.F32.PACK_AB_MERGE_C R19, R19, R22, RZ ;  /* 0x000000161313723e */ /* 0x000fc600048060ff */
[----:B0-----:R-:W4:Y:S04]  /*9c9c0*/  LDL.LU R18, [R1+0x16b0] ;  /* 0x0016b00001127983 */ /* 0x001f280000300800 */
[----:B------:R0:W-:Y:S01]  /*9c9d0*/  STL [R1+0x348], R19 ;  /* 0x0003481301007387 */ /* 0x0001e20000100800 */
[----:B------:R-:W-:-:S03]  /*9c9e0*/  F2FP.SATFINITE.E5M2.F32.PACK_AB_MERGE_C R17, R17, R40, RZ ;  /* 0x000000281111723e */ /* 0x000fc600048060ff */
[----:B------:R-:W4:Y:S04]  /*9c9f0*/  LDL.LU R22, [R1+0x16b4] ;  /* 0x0016b40001167983 */ /* 0x000f280000300800 */
[----:B------:R1:W-:Y:S04]  /*9ca00*/  STL [R1+0x350], R17 ;  /* 0x0003501101007387 */ /* 0x0003e80000100800 */
[----:B0-----:R-:W4:Y:S04]  /*9ca10*/  LDL.LU R19, [R1+0x16b8] ;  /* 0x0016b80001137983 */ /* 0x001f280000300800 */
[----:B------:R-:W4:Y:S01]  /*9ca20*/  LDL.LU R40, [R1+0x16bc] ;  /* 0x0016bc0001287983 */ /* 0x000f220000300800 */
[----:B------:R-:W-:-:S02]  /*9ca30*/  SHF.R.S32.HI R24, RZ, 0x1f, R23 ;  /* 0x0000001fff187819 */ /* 0x000fc40000011417 */
[----:B------:R-:W-:Y:S01]  /*9ca40*/  IADD3 R32, P6, PT, R23, R0, RZ ;  /* 0x0000000017207210 */ /* 0x000fe20007fde0ff */
[----:B-1----:R-:W4:Y:S04]  /*9ca50*/  LDL.LU R17, [R1+0xc] ;  /* 0x00000c0001117983 */ /* 0x002f280000300800 */
[----:B------:R-:W-:-:S05]  /*9ca60*/  IMAD.X R33, R24, 0x1, R3, P6 ;  /* 0x0000000118217824 */ /* 0x000fca00030e0603 */
[----:B------:R0:W-:Y:S02]  /*9ca70*/  STL.64 [R1+0xce8], R32 ;  /* 0x000ce82001007387 */ /* 0x0001e40000100a00 */
[----:B0-----:R-:W-:-:S05]  /*9ca80*/  IADD3 R32, P6, PT, R23, R2, RZ ;  /* 0x0000000217207210 */ /* 0x001fca0007fde0ff */
[----:B------:R-:W-:Y:S01]  /*9ca90*/  IMAD.X R33, R24, 0x1, R4, P6 ;  /* 0x0000000118217824 */ /* 0x000fe200030e0604 */
[----:B--2---:R-:W-:-:S05]  /*9caa0*/  F2FP.SATFINITE.E5M2.F32.PACK_AB_MERGE_C R35, R35, R34, RZ ;  /* 0x000000222323723e */ /* 0x004fca00048060ff */
[----:B------:R0:W-:Y:S01]  /*9cab0*/  STL [R1+0x338], R35 ;  /* 0x0003382301007387 */ /* 0x0001e20000100800 */
[----:B---3--:R-:W-:-:S05]  /*9cac0*/  F2FP.SATFINITE.E5M2.F32.PACK_AB_MERGE_C R34, R39, R38, RZ ;  /* 0x000000262722723e */ /* 0x008fca00048060ff */
[----:B------:R1:W-:Y:S04]  /*9cad0*/  STL [R1+0x334], R34 ;  /* 0x0003342201007387 */ /* 0x0003e80000100800 */
[----:B------:R2:W-:Y:S01]  /*9cae0*/  STL.64 [R1+0xcf0], R32 ;  /* 0x000cf02001007387 */ /* 0x0005e20000100a00 */
[----:B0-----:R-:W-:Y:S02]  /*9caf0*/  F2FP.SATFINITE.E5M2.F32.PACK_AB_MERGE_C R35, R52, R54, RZ ;  /* 0x000000363423723e */ /* 0x001fe400048060ff */
[----:B-1----:R-:W-:Y:S02]  /*9cb00*/  F2FP.SATFINITE.E5M2.F32.PACK_AB_MERGE_C R34, R50, R59, RZ ;  /* 0x0000003b3222723e */ /* 0x002fe400048060ff */
[----:B--2---:R-:W-:Y:S01]  /*9cb10*/  IADD3 R32, P6, PT, R23, R5, RZ ;  /* 0x0000000517207210 */ /* 0x004fe20007fde0ff */
        /* <DEDUP_REMOVED lines=10> */
[----:B------:R1:W-:Y:S01]  /*9cbc0*/  STL.64 [R1+0xcd0], R32 ;  /* 0x000cd02001007387 */ /* 0x0003e20000100a00 */
[----:B0-----:R-:W-:Y:S02]  /*9cbd0*/  IADD3 R20, P6, PT, R23, R9, RZ ;  /* 0x0000000917147210 */ /* 0x001fe40007fde0ff */
[----:B-1----:R-:W-:-:S03]  /*9cbe0*/  F2FP.SATFINITE.E5M2.F32.PACK_AB_MERGE_C R33, R44, R21, RZ ;  /* 0x000000152c21723e */ /* 0x002fc600048060ff */
[----:B------:R-:W-:Y:S01]  /*9cbf0*/  IMAD.X R21, R24, 0x1, R10, P6 ;  /* 0x0000000118157824 */ /* 0x000fe200030e060a */
[----:B------:R-:W-:Y:S01]  /*9cc00*/  F2FP.SATFINITE.E5M2.F32.PACK_AB_MERGE_C R32, R42, R45, RZ ;  /* 0x0000002d2a20723e */ /* 0x000fe200048060ff */
[----:B------:R-:W-:Y:S04]  /*9cc10*/  STL [R1+0x2c4], R33 ;  /* 0x0002c42101007387 */ /* 0x000fe80000100800 */
[----:B------:R-:W-:Y:S04]  /*9cc20*/  STL [R1+0x2c0], R32 ;  /* 0x0002c02001007387 */ /* 0x000fe80000100800 */
[----:B------:R0:W-:Y:S01]  /*9cc30*/  STL.64 [R1+0xcd8], R20 ;  /* 0x000cd81401007387 */ /* 0x0001e20000100a00 */
[----:B------:R-:W-:-:S02]  /*9cc40*/  F2FP.SATFINITE.E5M2.F32.PACK_AB_MERGE_C R16, R16, R41, RZ ;  /* 0x000000291010723e */ /* 0x000fc400048060ff */
[----:B0-----:R-:W-:-:S05]  /*9cc50*/  F2FP.SATFINITE.E5M2.F32.PACK_AB_MERGE_C R20, R53, R43, RZ ;  /* 0x0000002b3514723e */ /* 0x001fca00048060ff */
[----:B------:R0:W-:Y:S04]  /*9cc60*/  STL [R1+0x2a8], R20 ;  /* 0x0002a81401007387 */ /* 0x0001e80000100800 */
[----:B------:R-:W2:Y:S04]  /*9cc70*/  LDL.LU R60, [R1+0x16a0] ;  /* 0x0016a000013c7983 */ /* 0x000ea80000300800 */
[----:B------:R-:W2:Y:S01]  /*9cc80*/  LDL.LU R34, [R1+0x16a4] ;  /* 0x0016a40001227983 */ /* 0x000ea20000300800 */
[----:B0-----:R-:W-:-:S03]  /*9cc90*/  IADD3 R20, P6, PT, R23, R11, RZ ;  /* 0x0000000b17147210 */ /* 0x001fc60007fde0ff */
[----:B------:R0:W-:Y:S02]  /*9cca0*/  STL [R1+0x2ac], R16 ;  /* 0x0002ac1001007387 */ /* 0x0001e40000100800 */
[----:B------:R-:W-:Y:S02]  /*9ccb0*/  IMAD.X R21, R24, 0x1, R12, P6 ;  /* 0x0000000118157824 */ /* 0x000fe400030e060c */
[----:B------:R-:W3:Y:S04]  /*9ccc0*/  LDL.LU R35, [R1+0x16a8] ;  /* 0x0016a80001237983 */ /* 0x000ee80000300800 */
[----:B------:R-:W3:Y:S04]  /*9ccd0*/  LDL.LU R53, [R1+0x16ac] ;  /* 0x0016ac0001357983 */ /* 0x000ee80000300800 */
[----:B------:R-:W3:Y:S04]  /*9cce0*/  LDL.LU R41, [R1+0x1740] ;  /* 0x0017400001297983 */ /* 0x000ee80000300800 */
[----:B0-----:R-:W3:Y:S04]  /*9ccf0*/  LDL.LU R16, [R1+0x1744] ;  /* 0x0017440001107983 */ /* 0x001ee80000300800 */
[----:B------:R4:W-:Y:S02]  /*9cd00*/  STL.64 [R1+0xcb8], R20 ;  /* 0x000cb81401007387 */ /* 0x0009e40000100a00 */
[----:B----4-:R-:W-:-:S02]  /*9cd10*/  F2FP.SATFINITE.E5M2.F32.PACK_AB_MERGE_C R21, R22, R18, RZ ;  /* 0x000000121615723e */ /* 0x010fc400048060ff */
[----:B------:R-:W-:-:S03]  /*9cd20*/  IADD3 R18, P6, PT, R23, R13, RZ ;  /* 0x0000000d17127210 */ /* 0x000fc60007fde0ff */
[----:B------:R-:W-:Y:S01]  /*9cd30*/  STL [R1+0x12ec], R21 ;  /* 0x0012ec1501007387 */ /* 0x000fe20000100800 */
[----:B------:R-:W-:Y:S01]  /*9cd40*/  F2FP.SATFINITE.E5M2.F32.PACK_AB_MERGE_C R20, R40, R19, RZ ;  /* 0x000000132814723e */ /* 0x000fe200048060ff */
[----:B------:R-:W-:-:S04]  /*9cd50*/  IMAD.X R19, R24, 0x1, R14, P6 ;  /* 0x0000000118137824 */ /* 0x000fc800030e060e */
        /* <DEDUP_REMOVED lines=17> */
[----:B------:R-:W4:Y:S04]  /*9ce70*/  LDL.LU R45, [R1+0x1690] ;  /* 0x00169000012d7983 */ /* 0x000f280000300800 */
[----:B------:R-:W4:Y:S01]  /*9ce80*/  LDL.LU R42, [R1+0x1694] ;  /* 0x00169400012a7983 */ /* 0x000f220000300800 */
[----:B------:R-:W-:-:S03]  /*9ce90*/  IMAD.X R33, R24, 0x1, R57, P6 ;  /* 0x0000000118217824 */ /* 0x000fc600030e0639 */
[----:B------:R-:W4:Y:S04]  /*9cea0*/  LDL.LU R43, [R1+0x1698] ;  /* 0x00169800012b7983 */ /* 0x000f280000300800 */
[----:B------:R-:W4:Y:S04]  /*9ceb0*/  LDL.LU R18, [R1+0x169c] ;  /* 0x00169c0001127983 */ /* 0x000f280000300800 */
[----:B------:R-:W4:Y:S04]  /*9cec0*/  LDL.LU R22, [R1+0x1680] ;  /* 0x0016800001167983 */ /* 0x000f280000300800 */
[----:B------:R-:W4:Y:S04]  /*9ced0*/  LDL.LU R23, [R1+0x1684] ;  /* 0x0016840001177983 */ /* 0x000f280000300800 */
[----:B------:R0:W-:Y:S04]  /*9cee0*/  STL.64 [R1+0xca8], R32 ;  /* 0x000ca82001007387 */ /* 0x0001e80000100a00 */
[----:B0-----:R-:W4:Y:S01]  /*9cef0*/  LDL.LU.64 R32, [R1+0x3c88] ;  /* 0x003c880001207983 */ /* 0x001f220000300a00 */
[----:B--2---:R-:W-:-:S05]  /*9cf00*/  F2FP.SATFINITE.E5M2.F32.PACK_AB_MERGE_C R34, R34, R60, RZ ;  /* 0x0000003c2222723e */ /* 0x004fca00048060ff */
[----:B------:R0:W-:Y:S01]  /*9cf10*/  STL [R1+0x1614], R34 ;  /* 0x0016142201007387 */ /* 0x0001e20000100800 */
[----:B---3--:R-:W-:-:S03]  /*9cf20*/  F2FP.SATFINITE.E5M2.F32.PACK_AB_MERGE_C R24, R53, R35, RZ ;  /* 0x000000233518723e */ /* 0x008fc600048060ff */
[----:B------:R-:W2:Y:S01]  /*9cf30*/  LDL.LU R53, [R1+0x1688] ;  /* 0x0016880001357983 */ /* 0x000ea20000300800 */
[----:B0-----:R-:W-:-:S03]  /*9cf40*/  IADD3 R34, P6, PT, R17, R0, RZ ;  /* 0x0000000011227210 */ /* 0x001fc60007fde0ff */
[----:B------:R0:W-:Y:S01]  /*9cf50*/  STL [R1+0x1610], R24 ;  /* 0x0016101801007387 */ /* 0x0001e20000100800 */
[----:B------:R-:W-:-:S03]  /*9cf60*/  F2FP.SATFINITE.E5M2.F32.PACK_AB_MERGE_C R16, R16, R41, RZ ;  /* 0x000000291010723e */ /* 0x000fc600048060ff */
[----:B------:R-:W2:Y:S01]  /*9cf70*/  LDL.LU R41, [R1+0x168c] ;  /* 0x00168c0001297983 */ /* 0x000ea20000300800 */
[----:B0-----:R-:W-:-:S03]  /*9cf80*/  SHF.R.S32.HI R24, RZ, 0x1f, R17 ;  /* 0x0000001fff187819 */ /* 0x001fc60000011411 */
[----:B------:R0:W-:Y:S02]  /*9cf90*/  STL [R1+0x1624], R16 ;  /* 0x0016241001007387 */ /* 0x0001e40000100800 */
[----:B------:R-:W-:Y:S02]  /*9cfa0*/  IMAD.X R35, R24, 0x1, R3, P6 ;  /* 0x0000000118237824 */ /* 0x000fe400030e0603 */
[----:B0-----:R-:W3:Y:S04]  /*9cfb0*/  LDL.LU R16, [R1+0x10] ;  /* 0x0000100001107983 */ /* 0x001ee80000300800 */
[----:B------:R4:W-:Y:S02]  /*9cfc0*/  STL.64 [R1+0xca0], R34 ;  /* 0x000ca02201007387 */ /* 0x0009e40000100a00 */
[----:B----4-:R-:W-:-:S02]  /*9cfd0*/  F2FP.SATFINITE.E5M2.F32.PACK_AB_MERGE_C R34, R40, R19, RZ ;  /* 0x000000132822723e */ /* 0x010fc400048060ff */
[----:B------:R-:W4:Y:S04]  /*9cfe0*/  LDL.LU R19, [R1+0x1600] ;  /* 0x0016000001137983 */ /* 0x000f280000300800 */
[----:B------:R-:W4:Y:S04]  /*9cff0*/  LDL.LU R40, [R1+0x1604] ;  /* 0x0016040001287983 */ /* 0x000f280000300800 */
[----:B------:R0:W-:Y:S01]  /*9d000*/  STL [R1+0x1620], R34 ;  /* 0x0016202201007387 */ /* 0x0001e20000100800 */
[----:B------:R-:W-:Y:S02]  /*9d010*/  F2FP.SATFINITE.E5M2.F32.PACK_AB_MERGE_C R38, R39, R38, RZ ;  /* 0x000000262726723e */ /* 0x000fe400048060ff */
[----:B0-----:R-:W-:-:S03]  /*9d020*/  IADD3 R34, P6, PT, R17, R2, RZ ;  /* 0x0000000211227210 */ /* 0x001fc60007fde0ff */
[----:B------:R0:W-:Y:S02]  /*9d030*/  STL [R1+0x1634], R38 ;  /* 0x0016342601007387 */ /* 0x0001e40000100800 */
[----:B------:R-:W-:Y:S01]  /*9d040*/  IMAD.X R35, R24, 0x1, R4, P6 ;  /* 0x0000000118237824 */ /* 0x000fe200030e0604 */
[----:B------:R-:W-:-:S04]  /*9d050*/  F2FP.SATFINITE.E5M2.F32.PACK_AB_MERGE_C R39, R52, R54, RZ ;  /* 0x000000363427723e */ /* 0x000fc800048060ff */
[----:B------:R1:W-:Y:S01]  /*9d060*/  STL.64 [R1+0xc98], R34 ;  /* 0x000c982201007387 */ /* 0x0003e20000100a00 */
[----:B0-----:R-:W-:-:S03]  /*9d070*/  F2FP.SATFINITE.E5M2.F32.PACK_AB_MERGE_C R38, R50, R59, RZ ;  /* 0x0000003b3226723e */ /* 0x001fc600048060ff */
[----:B------:R-:W-:Y:S01]  /*9d080*/  STL [R1+0x1630], R39 ;  /* 0x0016302701007387 */ /* 0x000fe20000100800 */
[----:B-1----:R-:W-:-:S03]  /*9d090*/  IADD3 R34, P6, PT, R17, R5, RZ ;  /* 0x0000000511227210 */ /* 0x002fc60007fde0ff */
[----:B------:R0:W-:Y:S02]  /*9d0a0*/  STL [R1+0x1644], R38 ;  /* 0x0016442601007387 */ /* 0x0001e40000100800 */
[----:B------:R-:W-:Y:S01]  /*9d0b0*/  IMAD.X R35, R24, 0x1, R6, P6 ;  /* 0x0000000118237824 */ /* 0x000fe200030e0606 */
[----:B------:R-:W-:-:S04]  /*9d0c0*/  F2FP.SATFINITE.E5M2.F32.PACK_AB_MERGE_C R20, R20, R56, RZ ;  /* 0x000000381414723e */ /* 0x000fc800048060ff */
[----:B------:R1:W-:Y:S01]  /*9d0d0*/  STL.64 [R1+0xc90], R34 ;  /* 0x000c902201007387 */ /* 0x0003e20000100a00 */
[----:B0-----:R-:W-:-:S05]  /*9d0e0*/  F2FP.SATFINITE.E5M2.F32.PACK_AB_MERGE_C R38, R47, R51, RZ ;  /* 0x000000332f26723e */ /* 0x001fca00048060ff */
[----:B------:R-:W-:Y:S01]  /*9d0f0*/  STL [R1+0x1640], R38 ;  /* 0x0016402601007387 */ /* 0x000fe20000100800 */
[----:B-1----:R-:W-:-:S03]  /*9d100*/  IADD3 R34, P6, PT, R17, R7, RZ ;  /* 0x0000000711227210 */ /* 0x002fc60007fde0ff */
[----:B------:R0:W-:Y:S02]  /*9d110*/  STL [R1+0x164c], R20 ;  /* 0x00164c1401007387 */ /* 0x0001e40000100800 */
[----:B------:R-:W-:Y:S01]  /*9d120*/  IMAD.X R35, R24, 0x1, R8, P6 ;  /* 0x0000000118237824 */ /* 0x000fe200030e0608 */
[----:B0-----:R-:W-:-:S04]  /*9d130*/  IADD3 R20, P6, PT, R17, R9, RZ ;  /* 0x0000000911147210 */ /* 0x001fc80007fde0ff */
[----:B------:R0:W-:Y:S02]  /*9d140*/  STL.64 [R1+0xc88], R34 ;  /* 0x000c882201007387 */ /* 0x0001e40000100a00 */
[----:B0-----:R-:W-:Y:S01]  /*9d150*/  F2FP.SATFINITE.E5M2.F32.PACK_AB_MERGE_C R35, R44, R21, RZ ;  /* 0x000000152c23723e */ /* 0x001fe200048060ff */
[----:B------:R-:W-:Y:S01]  /*9d160*/  IMAD.X R21, R24, 0x1, R10, P6 ;  /* 0x0000000118157824 */ /* 0x000fe200030e060a */
[----:B------:R-:W-:-:S03]  /*9d170*/  F2FP.SATFINITE.E5M2.F32.PACK_AB_MERGE_C R34, R42, R45, RZ ;  /* 0x0000002d2a22723e */ /* 0x000fc600048060ff */
[----:B------:R-:W-:Y:S04]  /*9d180*/  STL [R1+0x1648], R35 ;  /* 0x0016482301007387 */ /* 0x000fe80000100800 */
[----:B------:R-:W-:Y:S04]  /*9d190*/  STL [R1+0x1654], R34 ;  /* 0x0016542201007387 */ /* 0x000fe80000100800 */
[----:B------:R0:W-:Y:S04]  /*9d1a0*/  STL.64 [R1+0xc80], R20 ;  /* 0x000c801401007387 */ /* 0x0001e80000100a00 */
[----:B------:R-:W3:Y:S01]  /*9d1b0*/  LDL.LU R54, [R1+0x1608] ;  /* 0x0016080001367983 */ /* 0x000ee20000300800 */
[----:B0-----:R-:W-:-:S02]  /*9d1c0*/  F2FP.SATFINITE.E5M2.F32.PACK_AB_MERGE_C R20, R18, R43, RZ ;  /* 0x0000002b1214723e */ /* 0x001fc400048060ff */
[----:B------:R-:W-:-:S03]  /*9d1d0*/  F2FP.SATFINITE.E5M2.F32.PACK_AB_MERGE_C R18, R23, R22, RZ ;  /* 0x000000161712723e */ /* 0x000fc600048060ff */
[----:B------:R0:W-:Y:S04]  /*9d1e0*/  STL [R1+0x1650], R20 ;  /* 0x0016501401007387 */ /* 0x0001e80000100800 */
[----:B------:R-:W3:Y:S01]  /*9d1f0*/  LDL.LU R47, [R1+0x160c] ;  /* 0x00160c00012f7983 */ /* 0x000ee20000300800 */
[----:B0-----:R-:W-:-:S03]  /*9d200*/  IADD3 R20, P6, PT, R17, R11, RZ ;  /* 0x0000000b11147210 */ /* 0x001fc60007fde0ff */
[----:B------:R2:W-:Y:S04]  /*9d210*/  STL [R1+0x364], R18 ;  /* 0x0003641201007387 */ /* 0x0005e80000100800 */
[----:B------:R-:W3:Y:S01]  /*9d220*/  LDL.LU R61, [R1+0xe94] ;  /* 0x000e9400013d7983 */ /* 0x000ee20000300800 */
[----:B------:R-:W-:-:S03]  /*9d230*/  IMAD.X R21, R24, 0x1, R12, P6 ;  /* 0x0000000118157824 */ /* 0x000fc600030e060c */
[----:B------:R-:W3:Y:S04]  /*9d240*/  LDL.LU R60, [R1+0xe98] ;  /* 0x000e9800013c7983 */ /* 0x000ee80000300800 */
[----:B------:R-:W3:Y:S04]  /*9d250*/  LDL.LU R43, [R1+0xe9c] ;  /* 0x000e9c00012b7983 */ /* 0x000ee80000300800 */
[----:B------:R-:W3:Y:S04]  /*9d260*/  LDL.LU R44, [R1+0xfc0] ;  /* 0x000fc000012c7983 */ /* 0x000ee80000300800 */
[----:B------:R-:W3:Y:S04]  /*9d270*/  LDL.LU R22, [R1+0xfc4] ;  /* 0x000fc40001167983 */ /* 0x000ee80000300800 */
[----:B------:R-:W-:Y:S01]  /*9d280*/  STL.64 [R1+0xc78], R20 ;  /* 0x000c781401007387 */ /* 0x000fe20000100a00 */
[----:B--2---:R-:W-:-:S05]  /*9d290*/  F2FP.SATFINITE.E5M2.F32.PACK_AB_MERGE_C R18, R41, R53, RZ ;  /* 0x000000352912723e */ /* 0x004fca00048060ff */
[----:B------:R0:W-:Y:S04]  /*9d2a0*/  STL [R1+0x370], R18 ;  /* 0x0003701201007387 */ /* 0x0001e80000100800 */
[----:B------:R-:W2:Y:S04]  /*9d2b0*/  LDL.LU R53, [R1+0xfc8] ;  /* 0x000fc80001357983 */ /* 0x000ea80000300800 */
[----:B------:R-:W2:Y:S01]  /*9d2c0*/  LDL.LU R41, [R1+0xfcc] ;  /* 0x000fcc0001297983 */ /* 0x000ea20000300800 */
[----:B0-----:R-:W-:Y:S02]  /*9d2d0*/  IADD3 R18, P6, PT, R17, R13, RZ ;  /* 0x0000000d11127210 */ /* 0x001fe40007fde0ff */
[----:B----4-:R-:W-:-:S03]  /*9d2e0*/  F2FP.SATFINITE.E5M2.F32.PACK_AB_MERGE_C R20, R40, R19, RZ ;  /* 0x000000132814723e */ /* 0x010fc600048060ff */
[----:B------:R-:W-:Y:S02]  /*9d2f0*/  IMAD.X R19, R24, 0x1, R14, P6 ;  /* 0x0000000118137824 */ /* 0x000fe400030e060e */
[----:B------:R0:W-:Y:S04]  /*9d300*/  STL [R1+0x34c], R20 ;  /* 0x00034c1401007387 */ /* 0x0001e80000100800 */
[----:B------:R-:W4:Y:S04]  /*9d310*/  LDL.LU R38, [R1+0xe70] ;  /* 0x000e700001267983 */ /* 0x000f280000300800 */
[----:B------:R-:W4:Y:S04]  /*9d320*/  LDL.LU R39, [R1+0xe74] ;  /* 0x000e740001277983 */ /* 0x000f280000300800 */
[----:B------:R1:W-:Y:S04]  /*9d330*/  STL.64 [R1+0xc68], R18 ;  /* 0x000c681201007387 */ /* 0x0003e80000100a00 */
[----:B------:R-:W4:Y:S01]  /*9d340*/  LDL.LU R52, [R1+0xe78] ;  /* 0x000e780001347983 */ /* 0x000f220000300800 */
[----:B------:R-:W-:-:S03]  /*9d350*/  IADD3 R34, P6, PT, R17, R15, RZ ;  /* 0x0000000f11227210 */ /* 0x000fc60007fde0ff */
[----:B------:R-:W4:Y:S04]  /*9d360*/  LDL.LU R59, [R1+0xe7c] ;  /* 0x000e7c00013b7983 */ /* 0x000f280000300800 */
[----:B------:R-:W4:Y:S04]  /*9d370*/  LDL.LU R50, [R1+0xe60] ;  /* 0x000e600001327983 */ /* 0x000f280000300800 */
[----:B------:R-:W4:Y:S04]  /*9d380*/  LDL.LU R51, [R1+0xe64] ;  /* 0x000e640001337983 */ /* 0x000f280000300800 */
[----:B------:R-:W4:Y:S04]  /*9d390*/  LDL.LU R56, [R1+0xe68] ;  /* 0x000e680001387983 */ /* 0x000f280000300800 */
[----:B0-----:R-:W4:Y:S01]  /*9d3a0*/  LDL.LU R20, [R1+0xe6c] ;  /* 0x000e6c0001147983 */ /* 0x001f220000300800 */
[----:B------:R-:W-:-:S03]  /*9d3b0*/  IMAD.X R35, R24, 0x1, R57, P6 ;  /* 0x0000000118237824 */ /* 0x000fc600030e0639 */
[----:B------:R-:W4:Y:S04]  /*9d3c0*/  LDL.LU R21, [R1+0xe50] ;  /* 0x000e500001157983 */ /* 0x000f280000300800 */
[----:B------:R-:W4:Y:S04]  /*9d3d0*/  LDL.LU R45, [R1+0xe54] ;  /* 0x000e5400012d7983 */ /* 0x000f280000300800 */
[----:B------:R-:W4:Y:S04]  /*9d3e0*/  LDL.LU R42, [R1+0xe58] ;  /* 0x000e5800012a7983 */ /* 0x000f280000300800 */
[----:B-1----:R-:W4:Y:S04]  /*9d3f0*/  LDL.LU R18, [R1+0xe5c] ;  /* 0x000e5c0001127983 */ /* 0x002f280000300800 */
[----:B------:R-:W4:Y:S04]  /*9d400*/  LDL.LU R23, [R1+0xe40] ;  /* 0x000e400001177983 */ /* 0x000f280000300800 */
[----:B------:R-:W4:Y:S04]  /*9d410*/  LDL.LU R19, [R1+0xe44] ;  /* 0x000e440001137983 */ /* 0x000f280000300800 */
[----:B------:R-:W4:Y:S04]  /*9d420*/  LDL.LU R40, [R1+0xe48] ;  /* 0x000e480001287983 */ /* 0x000f280000300800 */
[----:B------:R-:W4:Y:S04]  /*9d430*/  LDL.LU R17, [R1+0xe4c] ;  /* 0x000e4c0001117983 */ /* 0x000f280000300800 */
[----:B------:R0:W-:Y:S04]  /*9d440*/  STL.64 [R1+0xc70], R34 ;  /* 0x000c702201007387 */ /* 0x0001e80000100a00 */
[----:B0-----:R-:W4:Y:S04]  /*9d450*/  LDL.LU.64 R34, [R1+0x3c80] ;  /* 0x003c800001227983 */ /* 0x001f280000300a00 */
[----:B------:R-:W4:Y:S01]  /*9d460*/  LDL.LU R24, [R1+0xe90] ;  /* 0x000e900001187983 */ /* 0x000f220000300800 */
[----:B---3--:R-:W-:-:S03]  /*9d470*/  F2FP.SATFINITE.E5M2.F32.PACK_AB_MERGE_C R47, R47, R54, RZ ;  /* 0x000000362f2f723e */ /* 0x008fc600048060ff */
[----:B------:R-:W3:Y:S04]  /*9d480*/  LDL.LU R54, [R1+0x3c78] ;  /* 0x003c780001367983 */ /* 0x000ee80000300800 */
[----:B------:R0:W-:Y:S04]  /*9d490*/  STL [R1+0x374], R47 ;  /* 0x0003742f01007387 */ /* 0x0001e80000100800 */
[----:B0-----:R-:W3:Y:S01]  /*9d4a0*/  LDL.LU R47, [R1+0x3c74] ;  /* 0x003c7400012f7983 */ /* 0x001ee20000300800 */
[----:B------:R-:W-:Y:S02]  /*9d4b0*/  F2FP.SATFINITE.E5M2.F32.PACK_AB_MERGE_C R43, R43, R60, RZ ;  /* 0x0000003c2b2b723e */ /* 0x000fe400048060ff */
[----:B------:R-:W-:-:S02]  /*9d4c0*/  IADD3 R60, P6, PT, R16, R0, RZ ;  /* 0x00000000103c7210 */ /* 0x000fc40007fde0ff */
[----:B------:R-:W-:Y:S02]  /*9d4d0*/  F2FP.SATFINITE.E5M2.F32.PACK_AB_MERGE_C R22, R22, R44, RZ ;  /* 0x0000002c1616723e */ /* 0x000fe400048060ff */
[----:B--2---:R-:W-:Y:S02]  /*9d4e0*/  F2FP.SATFINITE.E5M2.F32.PACK_AB_MERGE_C R41, R41, R53, RZ ;  /* 0x000000352929723e */ /* 0x004fe400048060ff */
[----:B----4-:R-:W-:Y:S02]  /*9d4f0*/  F2FP.SATFINITE.E5M2.F32.PACK_AB_MERGE_C R61, R61, R24, RZ ;  /* 0x000000183d3d723e */ /* 0x010fe400048060ff */
[----:B------:R-:W-:-:S03]  /*9d500*/  SHF.R.S32.HI R24, RZ, 0x1f, R16 ;  /* 0x0000001fff187819 */ /* 0x000fc60000011410 */
[----:B------:R0:W-:Y:S04]  /*9d510*/  STL [R1+0x32c], R61 ;  /* 0x00032c3d01007387 */ /* 0x0001e80000100800 */
[----:B------:R1:W-:Y:S01]  /*9d520*/  STL [R1+0x378], R43 ;  /* 0x0003782b01007387 */ /* 0x0003e20000100800 */
[----:B0-----:R-:W-:-:S03]  /*9d530*/  IMAD.X R61, R24, 0x1, R3, P6 ;  /* 0x00000001183d7824 */ /* 0x001fc600030e0603 */
[----:B-1----:R-:W2:Y:S04]  /*9d540*/  LDL.LU R43, [R1+0x40] ;  /* 0x00004000012b7983 */ /* 0x002ea80000300800 */
[----:B------:R-:W-:Y:S04]  /*9d550*/  STL.64 [R1+0xc60], R60 ;  /* 0x000c603c01007387 */ /* 0x000fe80000100a00 */
[----:B------:R-:W4:Y:S04]  /*9d560*/  LDL.LU R44, [R1+0xfb0] ;  /* 0x000fb000012c7983 */ /* 0x000f280000300800 */
[----:B------:R0:W-:Y:S04]  /*9d570*/  STL [R1+0x318], R22 ;  /* 0x0003181601007387 */ /* 0x0001e80000100800 */
[----:B0-----:R-:W4:Y:S04]  /*9d580*/  LDL.LU R22, [R1+0xfb4] ;  /* 0x000fb40001167983 */ /* 0x001f280000300800 */
[----:B------:R0:W-:Y:S04]  /*9d590*/  STL [R1+0x37c], R41 ;  /* 0x00037c2901007387 */ /* 0x0001e80000100800 */
[----:B------:R-:W2:Y:S04]  /*9d5a0*/  LDL.LU R53, [R1+0xfb8] ;  /* 0x000fb80001357983 */ /* 0x000ea80000300800 */
[----:B0-----:R-:W2:Y:S01]  /*9d5b0*/  LDL.LU R41, [R1+0xfbc] ;  /* 0x000fbc0001297983 */ /* 0x001ea20000300800 */
[----:B------:R-:W-:-:S05]  /*9d5c0*/  IADD3 R60, P6, PT, R16, R2, RZ ;  /* 0x00000002103c7210 */ /* 0x000fca0007fde0ff */
[----:B------:R-:W-:-:S05]  /*9d5d0*/  IMAD.X R61, R24, 0x1, R4, P6 ;  /* 0x00000001183d7824 */ /* 0x000fca00030e0604 */
[----:B------:R0:W-:Y:S01]  /*9d5e0*/  STL.64 [R1+0xc58], R60 ;  /* 0x000c583c01007387 */ /* 0x0001e20000100a00 */
[----:B------:R-:W-:Y:S02]  /*9d5f0*/  F2FP.SATFINITE.E5M2.F32.PACK_AB_MERGE_C R52, R59, R52, RZ ;  /* 0x000000343b34723e */ /* 0x000fe400048060ff */
[----:B0-----:R-:W-:Y:S02]  /*9d600*/  F2FP.SATFINITE.E5M2.F32.PACK_AB_MERGE_C R60, R39, R38, RZ ;  /* 0x00000026273c723e */ /* 0x001fe400048060ff */
[----:B------:R-:W-:-:S05]  /*9d610*/  IADD3 R38, P6, PT, R16, R5, RZ ;  /* 0x0000000510267210 */ /* 0x000fca0007fde0ff */
[----:B------:R-:W-:Y:S01]  /*9d620*/  IMAD.X R39, R24, 0x1, R6, P6 ;  /* 0x0000000118277824 */ /* 0x000fe200030e0606 */
[----:B------:R-:W-:Y:S01]  /*9d630*/  STL [R1+0x308], R60 ;  /* 0x0003083c01007387 */ /* 0x000fe20000100800 */
[----:B------:R-:W-:-:S03]  /*9d640*/  F2FP.SATFINITE.E5M2.F32.PACK_AB_MERGE_C R50, R51, R50, RZ ;  /* 0x000000323332723e */ /* 0x000fc600048060ff */
[----:B------:R-:W-:Y:S01]  /*9d650*/  STL [R1+0x384], R52 ;  /* 0x0003843401007387 */ /* 0x000fe20000100800 */
[----:B------:R-:W-:-:S03]  /*9d660*/  F2FP.SATFINITE.E5M2.F32.PACK_AB_MERGE_C R20, R20, R56, RZ ;  /* 0x000000381414723e */ /* 0x000fc600048060ff */
[----:B------:R0:W-:Y:S04]  /*9d670*/  STL.64 [R1+0xc48], R38 ;  /* 0x000c482601007387 */ /* 0x0001e80000100a00 */
[----:B------:R-:W-:Y:S01]  /*9d680*/  STL [R1+0x2fc], R50 ;  /* 0x0002fc3201007387 */ /* 0x000fe20000100800 */
[----:B0-----:R-:W-:-:S03]  /*9d690*/  IADD3 R38, P6, PT, R16, R7, RZ ;  /* 0x0000000710267210 */ /* 0x001fc60007fde0ff */
[----:B------:R0:W-:Y:S02]  /*9d6a0*/  STL [R1+0x390], R20 ;  /* 0x0003901401007387 */ /* 0x0001e40000100800 */
[----:B------:R-:W-:Y:S01]  /*9d6b0*/  IMAD.X R39, R24, 0x1, R8, P6 ;  /* 0x0000000118277824 */ /* 0x000fe200030e0608 */
[----:B0-----:R-:W-:-:S04]  /*9d6c0*/  F2FP.SATFINITE.E5M2.F32.PACK_AB_MERGE_C R20, R45, R21, RZ ;  /* 0x000000152d14723e */ /* 0x001fc800048060ff */
[----:B------:R-:W-:Y:S01]  /*9d6d0*/  STL.64 [R1+0xc50], R38 ;  /* 0x000c502601007387 */ /* 0x000fe20000100a00 */
[----:B------:R-:W-:-:S03]  /*9d6e0*/  F2FP.SATFINITE.E5M2.F32.PACK_AB_MERGE_C R18, R18, R42, RZ ;  /* 0x0000002a1212723e */ /* 0x000fc600048060ff */
[----:B------:R0:W-:Y:S01]  /*9d6f0*/  STL [R1+0x2bc], R20 ;  /* 0x0002bc1401007387 */ /* 0x0001e20000100800 */
[----:B------:R-:W-:Y:S02]  /*9d700*/  F2FP.SATFINITE.E5M2.F32.PACK_AB_MERGE_C R19, R19, R23, RZ ;  /* 0x000000171313723e */ /* 0x000fe400048060ff */
[----:B0-----:R-:W-:Y:S01]  /*9d710*/  IADD3 R20, P6, PT, R16, R9, RZ ;  /* 0x0000000910147210 */ /* 0x001fe20007fde0ff */
[----:B------:R0:W-:Y:S04]  /*9d720*/  STL [R1+0x394], R18 ;  /* 0x0003941201007387 */ /* 0x0001e80000100800 */
[----:B------:R-:W-:Y:S01]  /*9d730*/  IMAD.X R21, R24, 0x1, R10, P6 ;  /* 0x0000000118157824 */ /* 0x000fe200030e060a */
[----:B------:R-:W3:Y:S01]  /*9d740*/  LDL.LU R56, [R1+0xe10] ;  /* 0x000e100001387983 */ /* 0x000ee20000300800 */
[----:B0-----:R-:W-:-:S03]  /*9d750*/  F2FP.SATFINITE.E5M2.F32.PACK_AB_MERGE_C R18, R17, R40, RZ ;  /* 0x000000281112723e */ /* 0x001fc600048060ff */
[----:B------:R0:W-:Y:S04]  /*9d760*/  STL.64 [R1+0xc40], R20 ;  /* 0x000c401401007387 */ /* 0x0001e80000100a00 */
[----:B------:R-:W-:Y:S04]  /*9d770*/  STL [R1+0x154], R19 ;  /* 0x0001541301007387 */ /* 0x000fe80000100800 */
[----:B------:R-:W3:Y:S04]  /*9d780*/  LDL.LU R17, [R1+0xe14] ;  /* 0x000e140001117983 */ /* 0x000ee80000300800 */
[----:B------:R1:W-:Y:S01]  /*9d790*/  STL [R1+0x150], R18 ;  /* 0x0001501201007387 */ /* 0x0003e20000100800 */
[----:B0-----:R-:W-:-:S05]  /*9d7a0*/  IADD3 R20, P6, PT, R16, R11, RZ ;  /* 0x0000000b10147210 */ /* 0x001fca0007fde0ff */
[----:B------:R-:W-:Y:S01]  /*9d7b0*/  IMAD.X R21, R24, 0x1, R12, P6 ;  /* 0x0000000118157824 */ /* 0x000fe200030e060c */
        /* <DEDUP_REMOVED lines=10> */
[----:B0-----:R-:W-:-:S05]  /*9d860*/  IADD3 R20, P6, PT, R16, R13, RZ ;  /* 0x0000000d10147210 */ /* 0x001fca0007fde0ff */
[----:B------:R-:W-:Y:S01]  /*9d870*/  IMAD.X R21, R24, 0x1, R14, P6 ;  /* 0x0000000118157824 */ /* 0x000fe200030e060e */
[----:B------:R-:W-:Y:S02]  /*9d880*/  IADD3 R52, P6, PT, R16, R15, RZ ;  /* 0x0000000f10347210 */ /* 0x000fe40007fde0ff */
[----:B----4-:R-:W-:-:S05]  /*9d890*/  F2FP.SATFINITE.E5M2.F32.PACK_AB_MERGE_C R44, R22, R44, RZ ;  /* 0x0000002c162c723e */ /* 0x010fca00048060ff */
[----:B------:R-:W-:Y:S01]  /*9d8a0*/  STL [R1+0x148], R44 ;  /* 0x0001482c01007387 */ /* 0x000fe20000100800 */
[----:B--2---:R-:W-:-:S05]  /*9d8b0*/  F2FP.SATFINITE.E5M2.F32.PACK_AB_MERGE_C R22, R41, R53, RZ ;  /* 0x000000352916723e */ /* 0x004fca00048060ff */
[----:B------:R0:W-:Y:S04]  /*9d8c0*/  STL [R1+0x14c], R22 ;  /* 0x00014c1601007387 */ /* 0x0001e80000100800 */
[----:B------:R-:W2:Y:S04]  /*9d8d0*/  LDL.LU R51, [R1+0xde0] ;  /* 0x000de00001337983 */ /* 0x000ea80000300800 */
[----:B------:R-:W2:Y:S01]  /*9d8e0*/  LDL.LU R41, [R1+0xde4] ;  /* 0x000de40001297983 */ /* 0x000ea20000300800 */
[----:B------:R-:W-:-:S03]  /*9d8f0*/  IMAD.X R53, R24, 0x1, R57, P6 ;  /* 0x0000000118357824 */ /* 0x000fc600030e0639 */
[----:B------:R1:W-:Y:S04]  /*9d900*/  STL.64 [R1+0x670], R20 ;  /* 0x0006701401007387 */ /* 0x0003e80000100a00 */
[----:B0-----:R-:W4:Y:S04]  /*9d910*/  LDL.LU R22, [R1+0xde8] ;  /* 0x000de80001167983 */ /* 0x001f280000300800 */
[----:B------:R-:W4:Y:S04]  /*9d920*/  LDL.LU R16, [R1+0xdec] ;  /* 0x000dec0001107983 */ /* 0x000f280000300800 */
[----:B-1----:R-:W4:Y:S04]  /*9d930*/  LDL.LU R20, [R1+0xdd0] ;  /* 0x000dd00001147983 */ /* 0x002f280000300800 */
[----:B------:R-:W4:Y:S04]  /*9d940*/  LDL.LU R21, [R1+0xdd4] ;  /* 0x000dd40001157983 */ /* 0x000f280000300800 */
[----:B------:R-:W4:Y:S04]  /*9d950*/  LDL.LU R61, [R1+0xddc] ;  /* 0x000ddc00013d7983 */ /* 0x000f280000300800 */
[----:B------:R-:W4:Y:S04]  /*9d960*/  LDL.LU R60, [R1+0xcc0] ;  /* 0x000cc000013c7983 */ /* 0x000f280000300800 */
[----:B------:R-:W4:Y:S04]  /*9d970*/  LDL.LU R59, [R1+0xcc4] ;  /* 0x000cc400013b7983 */ /* 0x000f280000300800 */
[----:B------:R0:W-:Y:S04]  /*9d980*/  STL.64 [R1+0xbe8], R52 ;  /* 0x000be83401007387 */ /* 0x0001e80000100a00 */
[----:B0-----:R-:W4:Y:S04]  /*9d990*/  LDL.LU R52, [R1+0x3c70] ;  /* 0x003c700001347983 */ /* 0x001f280000300800 */
[----:B------:R-:W4:Y:S04]  /*9d9a0*/  LDL.LU R24, [R1+0xe1c] ;  /* 0x000e1c0001187983 */ /* 0x000f280000300800 */
[----:B------:R-:W4:Y:S04]  /*9d9b0*/  LDL.LU R44, [R1+0xcc8] ;  /* 0x000cc800012c7983 */ /* 0x000f280000300800 */
        /* <DEDUP_REMOVED lines=8> */
[----:B------:R-:W-:Y:S02]  /*9da40*/  F2FP.SATFINITE.E5M2.F32.PACK_AB_MERGE_C R23, R23, R42, RZ ;  /* 0x0000002a1717723e */ /* 0x000fe400048060ff */
[----:B------:R-:W-:Y:S02]  /*9da50*/  F2FP.SATFINITE.E5M2.F32.PACK_AB_MERGE_C R19, R40, R19, RZ ;  /* 0x000000132813723e */ /* 0x000fe400048060ff */
[----:B--2---:R-:W-:Y:S02]  /*9da60*/  F2FP.SATFINITE.E5M2.F32.PACK_AB_MERGE_C R51, R41, R51, RZ ;  /* 0x000000332933723e */ /* 0x004fe400048060ff */
[----:B----4-:R-:W-:Y:S02]  /*9da70*/  F2FP.SATFINITE.E5M2.F32.PACK_AB_MERGE_C R16, R16, R22, RZ ;  /* 0x000000161010723e */ /* 0x010fe400048060ff */
[----:B------:R-:W-:-:S02]  /*9da80*/  F2FP.SATFINITE.E5M2.F32.PACK_AB_MERGE_C R24, R24, R18, RZ ;  /* 0x000000121818723e */ /* 0x000fc400048060ff */
[----:B------:R-:W2:Y:S04]  /*9da90*/  LDL.LU R18, [R1+0x3c68] ;  /* 0x003c680001127983 */ /* 0x000ea80000300800 */
[----:B------:R0:W-:Y:S04]  /*9daa0*/  STL [R1+0xe10], R24 ;  /* 0x000e101801007387 */ /* 0x0001e80000100800 */
[----:B------:R1:W-:Y:S01]  /*9dab0*/  STL [R1+0x1604], R39 ;  /* 0x0016042701007387 */ /* 0x0003e20000100800 */
[----:B0-----:R-:W-:-:S05]  /*9dac0*/  SHF.R.S32.HI R24, RZ, 0x1f, R43 ;  /* 0x0000001fff187819 */ /* 0x001fca000001142b */
[----:B-1----:R-:W-:-:S05]  /*9dad0*/  IMAD.X R39, R24, 0x1, R3, P6 ;  /* 0x0000000118277824 */ /* 0x002fca00030e0603 */
[----:B------:R0:W-:Y:S04]  /*9dae0*/  STL.64 [R1+0x3f0], R38 ;  /* 0x0003f02601007387 */ /* 0x0001e80000100a00 */
[----:B------:R-:W-:Y:S01]  /*9daf0*/  STL [R1+0x1600], R45 ;  /* 0x0016002d01007387 */ /* 0x000fe20000100800 */
[----:B0-----:R-:W-:-:S03]  /*9db00*/  IADD3 R38, P6, PT, R43, R2, RZ ;  /* 0x000000022b267210 */ /* 0x001fc60007fde0ff */
[----:B------:R-:W-:Y:S02]  /*9db10*/  STL [R1+0x160c], R23 ;  /* 0x00160c1701007387 */ /* 0x000fe40000100800 */
[----:B------:R-:W-:-:S05]  /*9db20*/  IMAD.X R39, R24, 0x1, R4, P6 ;  /* 0x0000000118277824 */ /* 0x000fca00030e0604 */
[----:B------:R0:W-:Y:S01]  /*9db30*/  STL.64 [R1+0x3e8], R38 ;  /* 0x0003e82601007387 */ /* 0x0001e20000100a00 */
[----:B------:R-:W-:-:S03]  /*9db40*/  IADD3 R50, P6, PT, R43, R5, RZ ;  /* 0x000000052b327210 */ /* 0x000fc60007fde0ff */
[----:B0-----:R-:W4:Y:S04]  /*9db50*/  LDL.LU.64 R38, [R1+0x3c60] ;  /* 0x003c600001267983 */ /* 0x001f280000300a00 */
[----:B------:R-:W2:Y:S04]  /*9db60*/  LDL.LU R45, [R1+0x274] ;  /* 0x00027400012d7983 */ /* 0x000ea80000300800 */
[----:B------:R-:W4:Y:S04]  /*9db70*/  LDL.LU R42, [R1+0xf0] ;  /* 0x0000f000012a7983 */ /* 0x000f280000300800 */
[----:B------:R0:W-:Y:S04]  /*9db80*/  STL [R1+0x1608], R19 ;  /* 0x0016081301007387 */ /* 0x0001e80000100800 */
[----:B------:R-:W4:Y:S04]  /*9db90*/  LDL.LU R23, [R1+0x220] ;  /* 0x0002200001177983 */ /* 0x000f280000300800 */
[----:B0-----:R-:W4:Y:S04]  /*9dba0*/  LDL.LU R19, [R1+0x270] ;  /* 0x0002700001137983 */ /* 0x001f280000300800 */
[----:B------:R-:W4:Y:S04]  /*9dbb0*/  LDL.LU R40, [R1+0xec] ;  /* 0x0000ec0001287983 */ /* 0x000f280000300800 */
[----:B------:R-:W4:Y:S04]  /*9dbc0*/  LDL.LU R41, [R1+0x21c] ;  /* 0x00021c0001297983 */ /* 0x000f280000300800 */
[----:B------:R0:W-:Y:S02]  /*9dbd0*/  STL [R1+0x161c], R51 ;  /* 0x00161c3301007387 */ /* 0x0001e40000100800 */
[----:B0-----:R-:W-:-:S05]  /*9dbe0*/  IMAD.X R51, R24, 0x1, R6, P6 ;  /* 0x0000000118337824 */ /* 0x001fca00030e0606 */
[----:B------:R0:W-:Y:S04]  /*9dbf0*/  STL.64 [R1+0x3c8], R50 ;  /* 0x0003c83201007387 */ /* 0x0001e80000100a00 */
[----:B0-----:R-:W4:Y:S04]  /*9dc00*/  LDL.LU.64 R50, [R1+0x3c58] ;  /* 0x003c580001327983 */ /* 0x001f280000300a00 */
[----:B------:R-:W4:Y:S04]  /*9dc10*/  LDL.LU R22, [R1+0x3c54] ;  /* 0x003c540001167983 */ /* 0x000f280000300800 */
[----:B------:R0:W-:Y:S04]  /*9dc20*/  STL [R1+0x1618], R16 ;  /* 0x0016181001007387 */ /* 0x0001e80000100800 */
[----:B0-----:R-:W4:Y:S01]  /*9dc30*/  LDL.LU R16, [R1+0x3c50] ;  /* 0x003c500001107983 */ /* 0x001f220000300800 */
[----:B------:R-:W-:-:S02]  /*9dc40*/  F2FP.SATFINITE.E5M2.F32.PACK_AB_MERGE_C R21, R21, R20, RZ ;  /* 0x000000141515723e */ /* 0x000fc400048060ff */
[----:B------:R-:W-:-:S03]  /*9dc50*/  IADD3 R20, P6, PT, R43, R7, RZ ;  /* 0x000000072b147210 */ /* 0x000fc60007fde0ff */
[----:B------:R0:W-:Y:S01]  /*9dc60*/  STL [R1+0x162c], R21 ;  /* 0x00162c1501007387 */ /* 0x0001e20000100800 */
[----:B---3--:R-:W-:Y:S02]  /*9dc70*/  F2FP.SATFINITE.E5M2.F32.PACK_AB_MERGE_C R61, R61, R17, RZ ;  /* 0x000000113d3d723e */ /* 0x008fe400048060ff */
[----:B------:R-:W-:Y:S01]  /*9dc80*/  F2FP.SATFINITE.E5M2.F32.PACK_AB_MERGE_C R17, R59, R60, RZ ;  /* 0x0000003c3b11723e */ /* 0x000fe200048060ff */
[----:B0-----:R-:W-:Y:S01]  /*9dc90*/  IMAD.X R21, R24, 0x1, R8, P6 ;  /* 0x0000000118157824 */ /* 0x001fe200030e0608 */
[----:B------:R-:W-:-:S04]  /*9dca0*/  IADD3 R60, P6, PT, R43, R9, RZ ;  /* 0x000000092b3c7210 */ /* 0x000fc80007fde0ff */
[----:B------:R0:W-:Y:S04]  /*9dcb0*/  STL.64 [R1+0x3c0], R20 ;  /* 0x0003c01401007387 */ /* 0x0001e80000100a00 */
[----:B0-----:R-:W3:Y:S04]  /*9dcc0*/  LDL.LU.64 R20, [R1+0x3c48] ;  /* 0x003c480001147983 */ /* 0x001ee80000300a00 */
[----:B------:R0:W-:Y:S04]  /*9dcd0*/  STL [R1+0x1628], R61 ;  /* 0x0016283d01007387 */ /* 0x0001e80000100800 */
[----:B------:R1:W-:Y:S01]  /*9dce0*/  STL [R1+0x163c], R17 ;  /* 0x00163c1101007387 */ /* 0x0003e20000100800 */
[----:B0-----:R-:W-:Y:S01]  /*9dcf0*/  IMAD.X R61, R24, 0x1, R10, P6 ;  /* 0x00000001183d7824 */ /* 0x001fe200030e060a */
[----:B-1----:R-:W-:-:S04]  /*9dd00*/  F2FP.SATFINITE.E5M2.F32.PACK_AB_MERGE_C R17, R53, R44, RZ ;  /* 0x0000002c3511723e */ /* 0x002fc800048060ff */
[----:B------:R2:W-:Y:S04]  /*9dd10*/  STL.64 [R1+0x3b8], R60 ;  /* 0x0003b83c01007387 */ /* 0x0005e80000100a00 */
[----:B------:R-:W-:Y:S01]  /*9dd20*/  STL [R1+0x1638], R17 ;  /* 0x0016381101007387 */ /* 0x000fe20000100800 */
[----:B------:R-:W-:Y:S02]  /*9dd30*/  IADD3 R44, P6, PT, R43, R11, RZ ;  /* 0x0000000b2b2c7210 */ /* 0x000fe40007fde0ff */
[----:B--2---:R-:W-:-:S03]  /*9dd40*/  LOP3.LUT R61, R45, 0xffff, RZ, 0xc0, !PT ;  /* 0x0000ffff2d3d7812 */ /* 0x004fc600078ec0ff */
[----:B------:R-:W-:Y:S01]  /*9dd50*/  IMAD.X R45, R24, 0x1, R12, P6 ;  /* 0x00000001182d7824 */ /* 0x000fe200030e060c */
[----:B----4-:R-:W-:Y:S02]  /*9dd60*/  LOP3.LUT R53, R51, 0xffff, RZ, 0xc0, !PT ;  /* 0x0000ffff33357812 */ /* 0x010fe400078ec0ff */
[----:B------:R-:W-:Y:S02]  /*9dd70*/  LOP3.LUT R59, R16, 0xffff, RZ, 0xc0, !PT ;  /* 0x0000ffff103b7812 */ /* 0x000fe400078ec0ff */
[----:B------:R-:W-:Y:S02]  /*9dd80*/  LOP3.LUT R16, R25, 0xffff, RZ, 0xc0, !PT ;  /* 0x0000ffff19107812 */ /* 0x000fe400078ec0ff */
[----:B------:R-:W-:Y:S02]  /*9dd90*/  PRMT R51, R59, 0x3340, R53 ;  /* 0x000033403b337816 */ /* 0x000fe40000000035 */
[----:B------:R-:W-:Y:S01]  /*9dda0*/  PRMT R25, R16, 0x3340, R0 ;  /* 0x0000334010197816 */ /* 0x000fe20000000000 */
[----:B------:R0:W-:Y:S01]  /*9ddb0*/  STL [R1+0xde4], R16 ;  /* 0x000de41001007387 */ /* 0x0001e20000100800 */
[----:B------:R-:W-:-:S02]  /*9ddc0*/  SHF.R.U32.HI R60, RZ, 0x8, R59 ;  /* 0x00000008ff3c7819 */ /* 0x000fc4000001163b */
[----:B------:R-:W-:Y:S02]  /*9ddd0*/  SHF.R.U32.HI R53, RZ, 0x8, R53 ;  /* 0x00000008ff357819 */ /* 0x000fe40000011635 */
[----:B------:R-:W-:Y:S02]  /*9dde0*/  LOP3.LUT R59, R60, 0xffff, RZ, 0xc0, !PT ;  /* 0x0000ffff3c3b7812 */ /* 0x000fe400078ec0ff */
[----:B0-----:R-:W-:Y:S02]  /*9ddf0*/  PRMT R16, R51, 0x5410, R25 ;  /* 0x0000541033107816 */ /* 0x001fe40000000019 */
[----:B------:R-:W-:Y:S02]  /*9de00*/  LOP3.LUT R53, R53, 0xffff, RZ, 0xc0, !PT ;  /* 0x0000ffff35357812 */ /* 0x000fe400078ec0ff */
[----:B------:R-:W-:Y:S01]  /*9de10*/  LOP3.LUT R60, R23, 0xffff, RZ, 0xc0, !PT ;  /* 0x0000ffff173c7812 */ /* 0x000fe200078ec0ff */
[----:B------:R0:W-:Y:S01]  /*9de20*/  STL [R1+0x3904], R16 ;  /* 0x0039041001007387 */ /* 0x0001e20000100800 */
[----:B------:R-:W-:-:S02]  /*9de30*/  PRMT R17, R59, 0x3340, R53 ;  /* 0x000033403b117816 */ /* 0x000fc40000000035 */
[----:B------:R-:W-:Y:S02]  /*9de40*/  PRMT R51, R61, 0x3340, R60 ;  /* 0x000033403d337816 */ /* 0x000fe4000000003c */
[----:B------:R-:W-:Y:S02]  /*9de50*/  LOP3.LUT R59, R19, 0xffff, RZ, 0xc0, !PT ;  /* 0x0000ffff133b7812 */ /* 0x000fe400078ec0ff */
[----:B0-----:R-:W-:Y:S01]  /*9de60*/  LOP3.LUT R16, R42, 0xffff, RZ, 0xc0, !PT ;  /* 0x0000ffff2a107812 */ /* 0x001fe200078ec0ff */
[----:B------:R0:W-:Y:S01]  /*9de70*/  STL [R1+0x1658], R17 ;  /* 0x0016581101007387 */ /* 0x0001e20000100800 */
[----:B------:R-:W-:Y:S02]  /*9de80*/  LOP3.LUT R19, R40, 0xffff, RZ, 0xc0, !PT ;  /* 0x0000ffff28137812 */ /* 0x000fe400078ec0ff */
[----:B------:R-:W-:Y:S02]  /*9de90*/  PRMT R25, R16, 0x3340, R0 ;  /* 0x0000334010197816 */ /* 0x000fe40000000000 */
[----:B------:R-:W-:-:S02]  /*9dea0*/  LOP3.LUT R53, R41, 0xffff, RZ, 0xc0, !PT ;  /* 0x0000ffff29357812 */ /* 0x000fc400078ec0ff */
[----:B------:R-:W2:Y:S01]  /*9deb0*/  LDL.LU R41, [R1+0x1fc] ;  /* 0x0001fc0001297983 */ /* 0x000ea20000300800 */
[----:B0-----:R-:W-:Y:S02]  /*9dec0*/  PRMT R17, R51, 0x5410, R25 ;  /* 0x0000541033117816 */ /* 0x001fe40000000019 */
[----:B------:R-:W-:Y:S02]  /*9ded0*/  PRMT R25, R19, 0x3340, R0 ;  /* 0x0000334013197816 */ /* 0x000fe40000000000 */
[----:B------:R-:W-:Y:S01]  /*9dee0*/  PRMT R51, R59, 0x3340, R53 ;  /* 0x000033403b337816 */ /* 0x000fe20000000035 */
[----:B------:R0:W-:Y:S01]  /*9def0*/  STL [R1+0xa88], R17 ;  /* 0x000a881101007387 */ /* 0x0001e20000100800 */
[----:B------:R-:W-:Y:S02]  /*9df00*/  SHF.R.U32.HI R61, RZ, 0x8, R61 ;  /* 0x00000008ff3d7819 */ /* 0x000fe4000001163d */
[----:B0-----:R-:W-:Y:S02]  /*9df10*/  PRMT R17, R51, 0x5410, R25 ;  /* 0x0000541033117816 */ /* 0x001fe40000000019 */
[----:B------:R-:W-:-:S02]  /*9df20*/  SHF.R.U32.HI R51, RZ, 0x8, R60 ;  /* 0x00000008ff337819 */ /* 0x000fc4000001163c */
[----:B------:R-:W-:Y:S01]  /*9df30*/  SHF.R.U32.HI R25, RZ, 0x8, R53 ;  /* 0x00000008ff197819 */ /* 0x000fe20000011635 */
[----:B------:R0:W-:Y:S01]  /*9df40*/  STL [R1+0xb24], R17 ;  /* 0x000b241101007387 */ /* 0x0001e20000100800 */
[----:B------:R-:W-:Y:S02]  /*9df50*/  LOP3.LUT R51, R51, 0xffff, RZ, 0xc0, !PT ;  /* 0x0000ffff33337812 */ /* 0x000fe400078ec0ff */
[----:B------:R-:W-:Y:S01]  /*9df60*/  LOP3.LUT R53, R61, 0xffff, RZ, 0xc0, !PT ;  /* 0x0000ffff3d357812 */ /* 0x000fe200078ec0ff */
[----:B------:R-:W-:Y:S01]  /*9df70*/  IMAD.MOV.U32 R60, RZ, RZ, R19 ;  /* 0x000000ffff3c7224 */ /* 0x000fe200078e0013 */
[----:B0-----:R-:W4:Y:S02]  /*9df80*/  LDL.LU R17, [R1+0x244] ;  /* 0x0002440001117983 */ /* 0x001f240000300800 */
[----:B------:R-:W-:Y:S02]  /*9df90*/  PRMT R19, R53, 0x3340, R51 ;  /* 0x0000334035137816 */ /* 0x000fe40000000033 */
[----:B------:R-:W2:Y:S04]  /*9dfa0*/  LDL.LU R23, [R1+0xe0] ;  /* 0x0000e00001177983 */ /* 0x000ea80000300800 */
[----:B------:R0:W-:Y:S04]  /*9dfb0*/  STL.64 [R1+0x3a8], R44 ;  /* 0x0003a82c01007387 */ /* 0x0001e80000100a00 */
[----:B------:R-:W2:Y:S04]  /*9dfc0*/  LDL.LU R40, [R1+0xf4] ;  /* 0x0000f40001287983 */ /* 0x000ea80000300800 */
[----:B------:R-:W2:Y:S04]  /*9dfd0*/  LDL.LU R61, [R1+0xe4] ;  /* 0x0000e400013d7983 */ /* 0x000ea80000300800 */
[----:B------:R-:W2:Y:S01]  /*9dfe0*/  LDL.LU R51, [R1+0x24c] ;  /* 0x00024c0001337983 */ /* 0x000ea20000300800 */
[----:B------:R-:W-:-:S03]  /*9dff0*/  SHF.R.U32.HI R59, RZ, 0x8, R59 ;  /* 0x00000008ff3b7819 */ /* 0x000fc6000001163b */
[----:B------:R1:W-:Y:S01]  /*9e000*/  STL [R1+0x778], R19 ;  /* 0x0007781301007387 */ /* 0x0003e20000100800 */
[----:B0-----:R-:W-:Y:S02]  /*9e010*/  IADD3 R44, P6, PT, R43, R13, RZ ;  /* 0x0000000d2b2c7210 */ /* 0x001fe40007fde0ff */
[----:B------:R-:W-:Y:S02]  /*9e020*/  LOP3.LUT R59, R59, 0xffff, RZ, 0xc0, !PT ;  /* 0x0000ffff3b3b7812 */ /* 0x000fe400078ec0ff */
[----:B------:R-:W-:Y:S01]  /*9e030*/  LOP3.LUT R25, R25, 0xffff, RZ, 0xc0, !PT ;  /* 0x0000ffff19197812 */ /* 0x000fe200078ec0ff */
[----:B-1----:R-:W3:Y:S01]  /*9e040*/  LDL.LU R19, [R1+0x44] ;  /* 0x0000440001137983 */ /* 0x002ee20000300800 */
[----:B------:R-:W-:Y:S01]  /*9e050*/  IMAD.X R45, R24, 0x1, R14, P6 ;  /* 0x00000001182d7824 */ /* 0x000fe200030e060e */
[----:B------:R-:W-:Y:S02]  /*9e060*/  SHF.R.U32.HI R60, RZ, 0x8, R60 ;  /* 0x00000008ff3c7819 */ /* 0x000fe4000001163c */
[----:B------:R-:W-:-:S02]  /*9e070*/  IADD3 R42, P6, PT, R43, R15, RZ ;  /* 0x0000000f2b2a7210 */ /* 0x000fc40007fde0ff */
[----:B------:R-:W-:Y:S02]  /*9e080*/  PRMT R25, R59, 0x3340, R25 ;  /* 0x000033403b197816 */ /* 0x000fe40000000019 */
[----:B------:R-:W-:Y:S01]  /*9e090*/  LOP3.LUT R60, R60, 0xffff, RZ, 0xc0, !PT ;  /* 0x0000ffff3c3c7812 */ /* 0x000fe200078ec0ff */
[----:B------:R-:W-:Y:S02]  /*9e0a0*/  IMAD.X R43, R24, 0x1, R57, P6 ;  /* 0x00000001182b7824 */ /* 0x000fe400030e0639 */
[----:B------:R-:W-:Y:S01]  /*9e0b0*/  STL [R1+0x5a0], R25 ;  /* 0x0005a01901007387 */ /* 0x000fe20000100800 */
[----:B------:R-:W-:-:S03]  /*9e0c0*/  PRMT R60, R60, 0x3340, R0 ;  /* 0x000033403c3c7816 */ /* 0x000fc60000000000 */
[----:B------:R0:W-:Y:S04]  /*9e0d0*/  STL.64 [R1+0x3e0], R44 ;  /* 0x0003e02c01007387 */ /* 0x0001e80000100a00 */
[----:B0-----:R-:W3:Y:S04]  /*9e0e0*/  LDL.LU.64 R44, [R1+0x3c40] ;  /* 0x003c4000012c7983 */ /* 0x001ee80000300a00 */
[----:B------:R0:W-:Y:S04]  /*9e0f0*/  STL.64 [R1+0x3b0], R42 ;  /* 0x0003b02a01007387 */ /* 0x0001e80000100a00 */
[----:B0-----:R-:W3:Y:S04]  /*9e100*/  LDL.LU.64 R42, [R1+0x3c38] ;  /* 0x003c3800012a7983 */ /* 0x001ee80000300a00 */
[----:B------:R-:W-:Y:S01]  /*9e110*/  STL [R1+0x3bc8], R60 ;  /* 0x003bc83c01007387 */ /* 0x000fe20000100800 */
[----:B--2---:R-:W-:-:S02]  /*9e120*/  LOP3.LUT R53, R51, 0xffff, RZ, 0xc0, !PT ;  /* 0x0000ffff33357812 */ /* 0x004fc400078ec0ff */
[----:B------:R-:W-:Y:S02]  /*9e130*/  LOP3.LUT R51, R41, 0xffff, RZ, 0xc0, !PT ;  /* 0x0000ffff29337812 */ /* 0x000fe400078ec0ff */
[----:B------:R-:W2:Y:S01]  /*9e140*/  LDL.LU R41, [R1+0xc4] ;  /* 0x0000c40001297983 */ /* 0x000ea20000300800 */
[----:B------:R-:W-:Y:S02]  /*9e150*/  LOP3.LUT R61, R61, 0xffff, RZ, 0xc0, !PT ;  /* 0x0000ffff3d3d7812 */ /* 0x000fe400078ec0ff */
[--C-:B------:R-:W-:Y:S02]  /*9e160*/  PRMT R25, R53, 0x3340, R51.reuse ;  /* 0x0000334035197816 */ /* 0x100fe40000000033 */
[----:B------:R-:W-:Y:S02]  /*9e170*/  PRMT R24, R61, 0x3340, R0 ;  /* 0x000033403d187816 */ /* 0x000fe40000000000 */
[----:B------:R-:W-:Y:S02]  /*9e180*/  SHF.R.U32.HI R51, RZ, 0x8, R51 ;  /* 0x00000008ff337819 */ /* 0x000fe40000011633 */
[----:B------:R-:W-:-:S02]  /*9e190*/  PRMT R59, R25, 0x5410, R24 ;  /* 0x00005410193b7816 */ /* 0x000fc40000000018 */
[----:B------:R-:W-:Y:S02]  /*9e1a0*/  SHF.R.U32.HI R24, RZ, 0x8, R16 ;  /* 0x00000008ff187819 */ /* 0x000fe40000011610 */
[----:B------:R-:W-:Y:S02]  /*9e1b0*/  SHF.R.U32.HI R25, RZ, 0x8, R53 ;  /* 0x00000008ff197819 */ /* 0x000fe40000011635 */
[----:B------:R-:W-:Y:S02]  /*9e1c0*/  LOP3.LUT R53, R24, 0xffff, RZ, 0xc0, !PT ;  /* 0x0000ffff18357812 */ /* 0x000fe400078ec0ff */
[----:B------:R-:W-:Y:S02]  /*9e1d0*/  LOP3.LUT R25, R25, 0xffff, RZ, 0xc0, !PT ;  /* 0x0000ffff19197812 */ /* 0x000fe400078ec0ff */
[----:B------:R-:W-:Y:S02]  /*9e1e0*/  LOP3.LUT R24, R51, 0xffff, RZ, 0xc0, !PT ;  /* 0x0000ffff33187812 */ /* 0x000fe400078ec0ff */
[----:B------:R-:W-:Y:S01]  /*9e1f0*/  PRMT R53, R53, 0x3340, R0 ;  /* 0x0000334035357816 */ /* 0x000fe20000000000 */
[----:B------:R4:W-:Y:S01]  /*9e200*/  STL [R1+0xb20], R59 ;  /* 0x000b203b01007387 */ /* 0x0009e20000100800 */
[----:B------:R-:W-:-:S02]  /*9e210*/  PRMT R24, R25, 0x3340, R24 ;  /* 0x0000334019187816 */ /* 0x000fc40000000018 */
[----:B------:R-:W-:Y:S02]  /*9e220*/  LOP3.LUT R16, R23, 0xffff, RZ, 0xc0, !PT ;  /* 0x0000ffff17107812 */ /* 0x000fe400078ec0ff */
[----:B------:R-:W-:Y:S01]  /*9e230*/  LOP3.LUT R51, R40, 0xffff, RZ, 0xc0, !PT ;  /* 0x0000ffff28337812 */ /* 0x000fe200078ec0ff */
[----:B------:R-:W-:Y:S01]  /*9e240*/  STL [R1+0x3bc4], R53 ;  /* 0x003bc43501007387 */ /* 0x000fe20000100800 */
[----:B----4-:R-:W-:-:S03]  /*9e250*/  LOP3.LUT R59, R17, 0xffff, RZ, 0xc0, !PT ;  /* 0x0000ffff113b7812 */ /* 0x010fc600078ec0ff */
[----:B------:R0:W-:Y:S01]  /*9e260*/  STL [R1+0x5ec], R24 ;  /* 0x0005ec1801007387 */ /* 0x0001e20000100800 */
[----:B------:R-:W-:-:S03]  /*9e270*/  PRMT R25, R59, 0x3340, R51 ;  /* 0x000033403b197816 */ /* 0x000fc60000000033 */
[----:B------:R-:W4:Y:S01]  /*9e280*/  LDL.LU R23, [R1+0xc0] ;  /* 0x0000c00001177983 */ /* 0x000f220000300800 */
[----:B0-----:R-:W-:-:S04]  /*9e290*/  PRMT R24, R16, 0x3340, R0 ;  /* 0x0000334010187816 */ /* 0x001fc80000000000 */
[----:B------:R-:W-:Y:S02]  /*9e2a0*/  PRMT R17, R25, 0x5410, R24 ;  /* 0x0000541019117816 */ /* 0x000fe40000000018 */
[----:B---3--:R-:W-:-:S03]  /*9e2b0*/  SHF.R.S32.HI R24, RZ, 0x1f, R19 ;  /* 0x0000001fff187819 */ /* 0x008fc60000011413 */
[----:B------:R0:W-:Y:S01]  /*9e2c0*/  STL.64 [R1+0x3b00], R16 ;  /* 0x003b001001007387 */ /* 0x0001e20000100a00 */
[----:B------:R-:W-:Y:S02]  /*9e2d0*/  SHF.R.U32.HI R25, RZ, 0x8, R51 ;  /* 0x00000008ff197819 */ /* 0x000fe40000011633 */
[----:B0-----:R-:W-:-:S05]  /*9e2e0*/  IADD3 R16, P6, PT, R19, R0, RZ ;  /* 0x0000000013107210 */ /* 0x001fca0007fde0ff */
[----:B------:R-:W-:-:S05]  /*9e2f0*/  IMAD.X R17, R24, 0x1, R3, P6 ;  /* 0x0000000118117824 */ /* 0x000fca00030e0603 */
[----:B------:R0:W-:Y:S01]  /*9e300*/  STL.64 [R1+0x3d8], R16 ;  /* 0x0003d81001007387 */ /* 0x0001e20000100a00 */
[----:B------:R-:W-:Y:S02]  /*9e310*/  SHF.R.U32.HI R61, RZ, 0x8, R61 ;  /* 0x00000008ff3d7819 */ /* 0x000fe4000001163d */
[----:B------:R-:W-:Y:S02]  /*9e320*/  LOP3.LUT R25, R25, 0xffff, RZ, 0xc0, !PT ;  /* 0x0000ffff19197812 */ /* 0x000fe400078ec0ff */
[----:B0-----:R-:W-:-:S04]  /*9e330*/  SHF.R.U32.HI R16, RZ, 0x8, R59 ;  /* 0x00000008ff107819 */ /* 0x001fc8000001163b */
[----:B------:R-:W-:Y:S02]  /*9e340*/  LOP3.LUT R51, R16, 0xffff, RZ, 0xc0, !PT ;  /* 0x0000ffff10337812 */ /* 0x000fe400078ec0ff */
[----:B------:R-:W-:Y:S02]  /*9e350*/  LOP3.LUT R59, R61, 0xffff, RZ, 0xc0, !PT ;  /* 0x0000ffff3d3b7812 */ /* 0x000fe400078ec0ff */
[----:B------:R-:W-:Y:S02]  /*9e360*/  PRMT R17, R51, 0x3340, R25 ;  /* 0x0000334033117816 */ /* 0x000fe40000000019 */
[----:B------:R-:W-:Y:S02]  /*9e370*/  LOP3.LUT R61, R32, 0xffff, RZ, 0xc0, !PT ;  /* 0x0000ffff203d7812 */ /* 0x000fe400078ec0ff */
[----:B------:R-:W-:Y:S02]  /*9e380*/  LOP3.LUT R51, R22, 0xffff, RZ, 0xc0, !PT ;  /* 0x0000ffff16337812 */ /* 0x000fe400078ec0ff */
[----:B------:R-:W-:-:S02]  /*9e390*/  PRMT R25, R61, 0x3340, R0 ;  /* 0x000033403d197816 */ /* 0x000fc40000000000 */
[----:B------:R-:W-:Y:S01]  /*9e3a0*/  IADD3 R40, P6, PT, R19, R2, RZ ;  /* 0x0000000213287210 */ /* 0x000fe20007fde0ff */
[----:B------:R0:W-:Y:S01]  /*9e3b0*/  STL [R1+0xdd8], R17 ;  /* 0x000dd81101007387 */ /* 0x0001e20000100800 */
[----:B--2---:R-:W-:-:S04]  /*9e3c0*/  LOP3.LUT R16, R41, 0xffff, RZ, 0xc0, !PT ;  /* 0x0000ffff29107812 */ /* 0x004fc800078ec0ff */
[----:B------:R-:W-:Y:S01]  /*9e3d0*/  PRMT R32, R16, 0x3340, R51 ;  /* 0x0000334010207816 */ /* 0x000fe20000000033 */
[----:B------:R-:W-:-:S03]  /*9e3e0*/  IMAD.X R41, R24, 0x1, R4, P6 ;  /* 0x0000000118297824 */ /* 0x000fc600030e0604 */
[----:B0-----:R-:W-:-:S05]  /*9e3f0*/  PRMT R17, R32, 0x5410, R25 ;  /* 0x0000541020117816 */ /* 0x001fca0000000019 */
[----:B------:R-:W-:Y:S04]  /*9e400*/  STL [R1+0xa84], R17 ;  /* 0x000a841101007387 */ /* 0x000fe80000100800 */
[----:B------:R0:W-:Y:S04]  /*9e410*/  STL.64 [R1+0x3d0], R40 ;  /* 0x0003d02801007387 */ /* 0x0001e80000100a00 */
[----:B0-----:R-:W2:Y:S01]  /*9e420*/  LDL.LU.64 R40, [R1+0x3c30] ;  /* 0x003c300001287983 */ /* 0x001ea20000300a00 */
[----:B------:R-:W-:Y:S02]  /*9e430*/  SHF.R.U32.HI R16, RZ, 0x8, R16 ;  /* 0x00000008ff107819 */ /* 0x000fe40000011610 */
[----:B------:R-:W-:-:S02]  /*9e440*/  SHF.R.U32.HI R32, RZ, 0x8, R51 ;  /* 0x00000008ff207819 */ /* 0x000fc40000011633 */
[----:B------:R-:W-:Y:S02]  /*9e450*/  LOP3.LUT R51, R16, 0xffff, RZ, 0xc0, !PT ;  /* 0x0000ffff10337812 */ /* 0x000fe400078ec0ff */
[----:B------:R-:W-:Y:S02]  /*9e460*/  LOP3.LUT R32, R32, 0xffff, RZ, 0xc0, !PT ;  /* 0x0000ffff20207812 */ /* 0x000fe400078ec0ff */
[----:B------:R-:W-:Y:S02]  /*9e470*/  SHF.R.U32.HI R25, RZ, 0x8, R61 ;  /* 0x00000008ff197819 */ /* 0x000fe4000001163d */
[----:B------:R-:W-:Y:S02]  /*9e480*/  PRMT R16, R51, 0x3340, R32 ;  /* 0x0000334033107816 */ /* 0x000fe40000000020 */
[----:B------:R-:W-:-:S03]  /*9e490*/  LOP3.LUT R25, R25, 0xffff, RZ, 0xc0, !PT ;  /* 0x0000ffff19197812 */ /* 0x000fc600078ec0ff */
[----:B------:R0:W-:Y:S01]  /*9e4a0*/  STL [R1+0x5e8], R16 ;  /* 0x0005e81001007387 */ /* 0x0001e20000100800 */
[----:B----4-:R-:W-:Y:S02]  /*9e4b0*/  LOP3.LUT R51, R23, 0xffff, RZ, 0xc0, !PT ;  /* 0x0000ffff17337812 */ /* 0x010fe400078ec0ff */
[--C-:B------:R-:W-:Y:S02]  /*9e4c0*/  PRMT R17, R25, 0x3340, R0.reuse ;  /* 0x0000334019117816 */ /* 0x100fe40000000000 */
[----:B------:R-:W-:Y:S02]  /*9e4d0*/  LOP3.LUT R61, R26, 0xffff, RZ, 0xc0, !PT ;  /* 0x0000ffff1a3d7812 */ /* 0x000fe400078ec0ff */
[----:B0-----:R-:W-:Y:S02]  /*9e4e0*/  LOP3.LUT R16, R33, 0xffff, RZ, 0xc0, !PT ;  /* 0x0000ffff21107812 */ /* 0x001fe400078ec0ff */
[----:B------:R-:W-:Y:S02]  /*9e4f0*/  LOP3.LUT R33, R18, 0xffff, RZ, 0xc0, !PT ;  /* 0x0000ffff12217812 */ /* 0x000fe400078ec0ff */
[----:B------:R-:W-:-:S02]  /*9e500*/  PRMT R25, R16, 0x3340, R0 ;  /* 0x0000334010197816 */ /* 0x000fc40000000000 */
[----:B------:R-:W-:Y:S01]  /*9e510*/  PRMT R26, R51, 0x3340, R33 ;  /* 0x00003340331a7816 */ /* 0x000fe20000000021 */
[----:B------:R0:W-:Y:S01]  /*9e520*/  STL [R1+0x4], R17 ;  /* 0x0000041101007387 */ /* 0x0001e20000100800 */
[----:B------:R-:W-:Y:S02]  /*9e530*/  LOP3.LUT R47, R47, 0xffff, RZ, 0xc0, !PT ;  /* 0x0000ffff2f2f7812 */ /* 0x000fe400078ec0ff */
[----:B0-----:R-:W-:Y:S02]  /*9e540*/  PRMT R17, R26, 0x5410, R25 ;  /* 0x000054101a117816 */ /* 0x001fe40000000019 */
[----:B------:R-:W-:Y:S02]  /*9e550*/  PRMT R25, R61, 0x3340, R0 ;  /* 0x000033403d197816 */ /* 0x000fe40000000000 */
[----:B------:R-:W-:Y:S02]  /*9e560*/  SHF.R.U32.HI R51, RZ, 0x8, R51 ;  /* 0x00000008ff337819 */ /* 0x000fe40000011633 */
[----:B------:R-:W-:-:S05]  /*9e570*/  IADD3 R22, P6, PT, R19, R5, RZ ;  /* 0x0000000513167210 */ /* 0x000fca0007fde0ff */
[----:B------:R-:W-:Y:S01]  /*9e580*/  IMAD.X R23, R24, 0x1, R6, P6 ;  /* 0x0000000118177824 */ /* 0x000fe200030e0606 */
[----:B--2---:R-:W-:Y:S02]  /*9e590*/  LOP3.LUT R32, R41, 0xffff, RZ, 0xc0, !PT ;  /* 0x0000ffff29207812 */ /* 0x004fe400078ec0ff */
[----:B------:R-:W2:Y:S02]  /*9e5a0*/  LDL.LU R41, [R1+0x3c28] ;  /* 0x003c280001297983 */ /* 0x000ea40000300800 */
[----:B------:R-:W-:Y:S02]  /*9e5b0*/  PRMT R26, R32, 0x3340, R47 ;  /* 0x00003340201a7816 */ /* 0x000fe4000000002f */
[----:B------:R0:W-:Y:S02]  /*9e5c0*/  STL [R1+0xaac], R17 ;  /* 0x000aac1101007387 */ /* 0x0001e40000100800 */
[----:B0-----:R-:W-:Y:S02]  /*9e5d0*/  PRMT R17, R26, 0x5410, R25 ;  /* 0x000054101a117816 */ /* 0x001fe40000000019 */
[----:B------:R-:W-:-:S02]  /*9e5e0*/  SHF.R.U32.HI R26, RZ, 0x8, R32 ;  /* 0x00000008ff1a7819 */ /* 0x000fc40000011620 */
[----:B------:R-:W-:Y:S02]  /*9e5f0*/  SHF.R.U32.HI R25, RZ, 0x8, R33 ;  /* 0x00000008ff197819 */ /* 0x000fe40000011621 */
[----:B------:R-:W-:Y:S02]  /*9e600*/  SHF.R.U32.HI R32, RZ, 0x8, R47 ;  /* 0x00000008ff207819 */ /* 0x000fe4000001162f */
[----:B------:R-:W-:Y:S02]  /*9e610*/  LOP3.LUT R33, R26, 0xffff, RZ, 0xc0, !PT ;  /* 0x0000ffff1a217812 */ /* 0x000fe400078ec0ff */
[----:B------:R-:W-:Y:S02]  /*9e620*/  LOP3.LUT R26, R51, 0xffff, RZ, 0xc0, !PT ;  /* 0x0000ffff331a7812 */ /* 0x000fe400078ec0ff */
[----:B------:R-:W-:Y:S01]  /*9e630*/  LOP3.LUT R25, R25, 0xffff, RZ, 0xc0, !PT ;  /* 0x0000ffff19197812 */ /* 0x000fe200078ec0ff */
[----:B------:R0:W-:Y:S01]  /*9e640*/  STL [R1+0xaa8], R17 ;  /* 0x000aa81101007387 */ /* 0x0001e20000100800 */
[----:B------:R-:W-:-:S03]  /*9e650*/  LOP3.LUT R32, R32, 0xffff, RZ, 0xc0, !PT ;  /* 0x0000ffff20207812 */ /* 0x000fc600078ec0ff */
[----:B------:R-:W3:Y:S01]  /*9e660*/  LDL.LU R60, [R1+0x284] ;  /* 0x00028400013c7983 */ /* 0x000ee20000300800 */
[----:B------:R-:W-:Y:S02]  /*9e670*/  PRMT R18, R33, 0x3340, R32 ;  /* 0x0000334021127816 */ /* 0x000fe40000000020 */
[----:B------:R-:W-:Y:S02]  /*9e680*/  IADD3 R32, P6, PT, R19, R7, RZ ;  /* 0x0000000713207210 */ /* 0x000fe40007fde0ff */
[----:B0-----:R-:W-:Y:S02]  /*9e690*/  PRMT R17, R26, 0x3340, R25 ;  /* 0x000033401a117816 */ /* 0x001fe40000000019 */
[----:B------:R-:W-:Y:S01]  /*9e6a0*/  SHF.R.U32.HI R25, RZ, 0x8, R16 ;  /* 0x00000008ff197819 */ /* 0x000fe20000011610 */
[----:B------:R0:W-:Y:S03]  /*9e6b0*/  STL.64 [R1+0x428], R22 ;  /* 0x0004281601007387 */ /* 0x0001e60000100a00 */
[----:B------:R-:W-:Y:S01]  /*9e6c0*/  LOP3.LUT R25, R25, 0xffff, RZ, 0xc0, !PT ;  /* 0x0000ffff19197812 */ /* 0x000fe200078ec0ff */
[----:B------:R-:W-:Y:S01]  /*9e6d0*/  IMAD.X R33, R24, 0x1, R8, P6 ;  /* 0x0000000118217824 */ /* 0x000fe200030e0608 */
[----:B0-----:R-:W4:Y:S04]  /*9e6e0*/  LDL.LU R22, [R1+0x234] ;  /* 0x0002340001167983 */ /* 0x001f280000300800 */
[----:B------:R-:W-:Y:S04]  /*9e6f0*/  STL [R1+0x66c], R18 ;  /* 0x00066c1201007387 */ /* 0x000fe80000100800 */
[----:B------:R0:W-:Y:S04]  /*9e700*/  STL [R1+0x668], R17 ;  /* 0x0006681101007387 */ /* 0x0001e80000100800 */
[----:B------:R1:W-:Y:S01]  /*9e710*/  STL.64 [R1+0x408], R32 ;  /* 0x0004082001007387 */ /* 0x0003e20000100a00 */
[----:B0-----:R-:W-:-:S05]  /*9e720*/  PRMT R17, R25, 0x3340, R0 ;  /* 0x0000334019117816 */ /* 0x001fca0000000000 */
[----:B------:R-:W-:Y:S01]  /*9e730*/  STL [R1+0x8], R17 ;  /* 0x0000081101007387 */ /* 0x000fe20000100800 */
[----:B-1----:R-:W-:-:S03]  /*9e740*/  LOP3.LUT R32, R40, 0xffff, RZ, 0xc0, !PT ;  /* 0x0000ffff28207812 */ /* 0x002fc600078ec0ff */
[----:B------:R-:W2:Y:S01]  /*9e750*/  LDL.LU R40, [R1+0x3c24] ;  /* 0x003c240001287983 */ /* 0x000ea20000300800 */
[----:B------:R-:W-:Y:S02]  /*9e760*/  SHF.R.U32.HI R26, RZ, 0x8, R61 ;  /* 0x00000008ff1a7819 */ /* 0x000fe4000001163d */
[----:B------:R-:W-:Y:S02]  /*9e770*/  LOP3.LUT R27, R27, 0xffff, RZ, 0xc0, !PT ;  /* 0x0000ffff1b1b7812 */ /* 0x000fe400078ec0ff */
[----:B------:R-:W-:Y:S02]  /*9e780*/  LOP3.LUT R26, R26, 0xffff, RZ, 0xc0, !PT ;  /* 0x0000ffff1a1a7812 */ /* 0x000fe400078ec0ff */
[----:B------:R-:W-:Y:S02]  /*9e790*/  LOP3.LUT R50, R50, 0xffff, RZ, 0xc0, !PT ;  /* 0x0000ffff32327812 */ /* 0x000fe400078ec0ff */
[--C-:B------:R-:W-:Y:S02]  /*9e7a0*/  PRMT R16, R26, 0x3340, R0.reuse ;  /* 0x000033401a107816 */ /* 0x100fe40000000000 */
[----:B------:R-:W-:-:S02]  /*9e7b0*/  PRMT R25, R27, 0x3340, R0 ;  /* 0x000033401b197816 */ /* 0x000fc40000000000 */
[----:B------:R-:W-:Y:S01]  /*9e7c0*/  PRMT R26, R32, 0x3340, R50 ;  /* 0x00003340201a7816 */ /* 0x000fe20000000032 */
[----:B------:R0:W-:Y:S04]  /*9e7d0*/  STL [R1+0x10], R16 ;  /* 0x0000101001007387 */ /* 0x0001e80000100800 */
[----:B------:R-:W4:Y:S04]  /*9e7e0*/  LDL.LU R23, [R1+0x258] ;  /* 0x0002580001177983 */ /* 0x000f280000300800 */
[----:B------:R-:W4:Y:S01]  /*9e7f0*/  LDL.LU R18, [R1+0xe8] ;  /* 0x0000e80001127983 */ /* 0x000f220000300800 */
[----:B0-----:R-:W-:-:S05]  /*9e800*/  PRMT R16, R26, 0x5410, R25 ;  /* 0x000054101a107816 */ /* 0x001fca0000000019 */
[----:B------:R0:W-:Y:S01]  /*9e810*/  STL [R1+0xaa4], R16 ;  /* 0x000aa41001007387 */ /* 0x0001e20000100800 */
[----:B------:R-:W-:Y:S02]  /*9e820*/  SHF.R.U32.HI R32, RZ, 0x8, R32 ;  /* 0x00000008ff207819 */ /* 0x000fe40000011620 */
[----:B------:R-:W-:Y:S02]  /*9e830*/  SHF.R.U32.HI R26, RZ, 0x8, R50 ;  /* 0x00000008ff1a7819 */ /* 0x000fe40000011632 */
[----:B------:R-:W-:Y:S02]  /*9e840*/  SHF.R.U32.HI R25, RZ, 0x8, R27 ;  /* 0x00000008ff197819 */ /* 0x000fe4000001161b */
[----:B0-----:R-:W-:Y:S02]  /*9e850*/  IADD3 R16, P6, PT, R19, R9, RZ ;  /* 0x0000000913107210 */ /* 0x001fe40007fde0ff */
[----:B------:R-:W-:-:S03]  /*9e860*/  LOP3.LUT R27, R32, 0xffff, RZ, 0xc0, !PT ;  /* 0x0000ffff201b7812 */ /* 0x000fc600078ec0ff */
[----:B------:R-:W-:Y:S01]  /*9e870*/  IMAD.X R17, R24, 0x1, R10, P6 ;  /* 0x0000000118117824 */ /* 0x000fe200030e060a */
[----:B------:R-:W-:Y:S02]  /*9e880*/  LOP3.LUT R26, R26, 0xffff, RZ, 0xc0, !PT ;  /* 0x0000ffff1a1a7812 */ /* 0x000fe400078ec0ff */
[----:B------:R-:W-:Y:S02]  /*9e890*/  LOP3.LUT R25, R25, 0xffff, RZ, 0xc0, !PT ;  /* 0x0000ffff19197812 */ /* 0x000fe400078ec0ff */
[----:B------:R0:W-:Y:S02]  /*9e8a0*/  STL.64 [R1+0xbd8], R16 ;  /* 0x000bd81001007387 */ /* 0x0001e40000100a00 */
[----:B0-----:R-:W-:Y:S02]  /*9e8b0*/  PRMT R17, R27, 0x3340, R26 ;  /* 0x000033401b117816 */ /* 0x001fe4000000001a */
[----:B------:R-:W-:-:S03]  /*9e8c0*/  PRMT R16, R25, 0x3340, R0 ;  /* 0x0000334019107816 */ /* 0x000fc60000000000 */
[----:B------:R-:W-:Y:S04]  /*9e8d0*/  STL [R1+0x664], R17 ;  /* 0x0006641101007387 */ /* 0x000fe80000100800 */
[----:B------:R0:W-:Y:S01]  /*9e8e0*/  STL [R1+0xf4], R16 ;  /* 0x0000f41001007387 */ /* 0x0001e20000100800 */
[----:B--2---:R-:W-:-:S03]  /*9e8f0*/  LOP3.LUT R32, R40, 0xffff, RZ, 0xc0, !PT ;  /* 0x0000ffff28207812 */ /* 0x004fc600078ec0ff */
[----:B------:R-:W2:Y:S01]  /*9e900*/  LDL.LU R40, [R1+0x3c20] ;  /* 0x003c200001287983 */ /* 0x000ea20000300800 */
[----:B---3--:R-:W-:Y:S02]  /*9e910*/  LOP3.LUT R33, R60, 0xffff, RZ, 0xc0, !PT ;  /* 0x0000ffff3c217812 */ /* 0x008fe400078ec0ff */
[----:B----4-:R-:W-:Y:S02]  /*9e920*/  LOP3.LUT R27, R22, 0xffff, RZ, 0xc0, !PT ;  /* 0x0000ffff161b7812 */ /* 0x010fe400078ec0ff */
[----:B------:R-:W-:Y:S02]  /*9e930*/  PRMT R25, R32, 0x3340, R0 ;  /* 0x0000334020197816 */ /* 0x000fe40000000000 */
[----:B------:R-:W-:Y:S02]  /*9e940*/  PRMT R26, R33, 0x3340, R27 ;  /* 0x00003340211a7816 */ /* 0x000fe4000000001b */
[----:B0-----:R-:W-:Y:S02]  /*9e950*/  IADD3 R16, P6, PT, R19, R11, RZ ;  /* 0x0000000b13107210 */ /* 0x001fe40007fde0ff */
[----:B------:R-:W-:-:S03]  /*9e960*/  PRMT R22, R26, 0x5410, R25 ;  /* 0x000054101a167816 */ /* 0x000fc60000000019 */
[----:B------:R-:W-:Y:S02]  /*9e970*/  IMAD.X R17, R24, 0x1, R12, P6 ;  /* 0x0000000118117824 */ /* 0x000fe400030e060c */
[----:B------:R-:W-:Y:S04]  /*9e980*/  STL [R1+0xaa0], R22 ;  /* 0x000aa01601007387 */ /* 0x000fe80000100800 */
[----:B------:R-:W3:Y:S04]  /*9e990*/  LDL.LU R51, [R1+0x294] ;  /* 0x0002940001337983 */ /* 0x000ee80000300800 */
[----:B------:R-:W4:Y:S01]  /*9e9a0*/  LDL.LU R47, [R1+0x1ec] ;  /* 0x0001ec00012f7983 */ /* 0x000f220000300800 */
[----:B------:R-:W-:-:S03]  /*9e9b0*/  SHF.R.U32.HI R33, RZ, 0x8, R33 ;  /* 0x00000008ff217819 */ /* 0x000fc60000011621 */
[----:B------:R0:W-:Y:S01]  /*9e9c0*/  STL.64 [R1+0xa50], R16 ;  /* 0x000a501001007387 */ /* 0x0001e20000100a00 */
[----:B------:R-:W-:Y:S02]  /*9e9d0*/  SHF.R.U32.HI R26, RZ, 0x8, R27 ;  /* 0x00000008ff1a7819 */ /* 0x000fe4000001161b */
[----:B------:R-:W-:Y:S02]  /*9e9e0*/  SHF.R.U32.HI R25, RZ, 0x8, R32 ;  /* 0x00000008ff197819 */ /* 0x000fe40000011620 */
[----:B------:R-:W-:Y:S01]  /*9e9f0*/  LOP3.LUT R27, R33, 0xffff, RZ, 0xc0, !PT ;  /* 0x0000ffff211b7812 */ /* 0x000fe200078ec0ff */
[----:B0-----:R-:W3:Y:S01]  /*9ea00*/  LDL.LU R16, [R1+0x238] ;  /* 0x0002380001107983 */ /* 0x001ee20000300800 */
[----:B------:R-:W-:Y:S02]  /*9ea10*/  LOP3.LUT R26, R26, 0xffff, RZ, 0xc0, !PT ;  /* 0x0000ffff1a1a7812 */ /* 0x000fe400078ec0ff */
[----:B------:R-:W-:Y:S02]  /*9ea20*/  LOP3.LUT R25, R25, 0xffff, RZ, 0xc0, !PT ;  /* 0x0000ffff19197812 */ /* 0x000fe400078ec0ff */
[----:B------:R-:W-:-:S02]  /*9ea30*/  PRMT R22, R27, 0x3340, R26 ;  /* 0x000033401b167816 */ /* 0x000fc4000000001a */
[--C-:B------:R-:W-:Y:S02]  /*9ea40*/  PRMT R17, R25, 0x3340, R0.reuse ;  /* 0x0000334019117816 */ /* 0x100fe40000000000 */
[----:B------:R-:W-:Y:S02]  /*9ea50*/  LOP3.LUT R32, R23, 0xffff, RZ, 0xc0, !PT ;  /* 0x0000ffff17207812 */ /* 0x000fe400078ec0ff */
[----:B------:R-:W-:Y:S01]  /*9ea60*/  LOP3.LUT R33, R18, 0xffff, RZ, 0xc0, !PT ;  /* 0x0000ffff12217812 */ /* 0x000fe200078ec0ff */
[----:B------:R0:W-:Y:S03]  /*9ea70*/  STL [R1+0x660], R22 ;  /* 0x0006601601007387 */ /* 0x0001e60000100800 */
[----:B------:R-:W-:Y:S01]  /*9ea80*/  PRMT R25, R33, 0x3340, R0 ;  /* 0x0000334021197816 */ /* 0x000fe20000000000 */
[----:B------:R1:W-:Y:S01]  /*9ea90*/  STL [R1+0xf0], R17 ;  /* 0x0000f01101007387 */ /* 0x0003e20000100800 */
[----:B0-----:R-:W-:-:S03]  /*9eaa0*/  IADD3 R22, P6, PT, R19, R13, RZ ;  /* 0x0000000d13167210 */ /* 0x001fc60007fde0ff */
[----:B-1----:R-:W4:Y:S04]  /*9eab0*/  LDL.LU R17, [R1+0x25c] ;  /* 0x00025c0001117983 */ /* 0x002f280000300800 */
[----:B------:R-:W4:Y:S04]  /*9eac0*/  LDL.LU R53, [R1+0x1d4] ;  /* 0x0001d40001357983 */ /* 0x000f280000300800 */
[----:B------:R-:W4:Y:S01]  /*9ead0*/  LDL.LU R60, [R1+0x214] ;  /* 0x00021400013c7983 */ /* 0x000f220000300800 */
[----:B------:R-:W-:Y:S01]  /*9eae0*/  IMAD.X R23, R24, 0x1, R14, P6 ;  /* 0x0000000118177824 */ /* 0x000fe200030e060e */
[----:B--2---:R-:W-:-:S02]  /*9eaf0*/  LOP3.LUT R27, R40, 0xffff, RZ, 0xc0, !PT ;  /* 0x0000ffff281b7812 */ /* 0x004fc400078ec0ff */
[----:B------:R-:W2:Y:S02]  /*9eb00*/  LDL.LU R40, [R1+0x48] ;  /* 0x0000480001287983 */ /* 0x000ea40000300800 */
[----:B------:R-:W-:-:S04]  /*9eb10*/  PRMT R26, R32, 0x3340, R27 ;  /* 0x00003340201a7816 */ /* 0x000fc8000000001b */
[----:B------:R-:W-:-:S05]  /*9eb20*/  PRMT R18, R26, 0x5410, R25 ;  /* 0x000054101a127816 */ /* 0x000fca0000000019 */
[----:B------:R0:W-:Y:S02]  /*9eb30*/  STL [R1+0xab4], R18 ;  /* 0x000ab41201007387 */ /* 0x0001e40000100800 */
[----:B0-----:R-:W-:Y:S02]  /*9eb40*/  IADD3 R18, P6, PT, R19, R15, RZ ;  /* 0x0000000f13127210 */ /* 0x001fe40007fde0ff */
[----:B------:R0:W-:Y:S03]  /*9eb50*/  STL.64 [R1+0xbd0], R22 ;  /* 0x000bd01601007387 */ /* 0x0001e60000100a00 */
[----:B------:R-:W-:Y:S01]  /*9eb60*/  IMAD.X R19, R24, 0x1, R57, P6 ;  /* 0x0000000118137824 */ /* 0x000fe200030e0639 */
[----:B0-----:R-:W2:Y:S04]  /*9eb70*/  LDL.LU.64 R22, [R1+0x3c18] ;  /* 0x003c180001167983 */ /* 0x001ea80000300a00 */
[----:B------:R0:W-:Y:S04]  /*9eb80*/  STL.64 [R1+0xbb8], R18 ;  /* 0x000bb81201007387 */ /* 0x0001e80000100a00 */
[----:B0-----:R-:W2:Y:S01]  /*9eb90*/  LDL.LU.64 R18, [R1+0x3c10] ;  /* 0x003c100001127983 */ /* 0x001ea20000300a00 */
[----:B------:R-:W-:-:S02]  /*9eba0*/  SHF.R.U32.HI R25, RZ, 0x8, R32 ;  /* 0x00000008ff197819 */ /* 0x000fc40000011620 */
[----:B------:R-:W-:Y:S02]  /*9ebb0*/  SHF.R.U32.HI R24, RZ, 0x8, R27 ;  /* 0x00000008ff187819 */ /* 0x000fe4000001161b */
[----:B------:R-:W-:Y:S02]  /*9ebc0*/  LOP3.LUT R25, R25, 0xffff, RZ, 0xc0, !PT ;  /* 0x0000ffff19197812 */ /* 0x000fe400078ec0ff */
[----:B------:R-:W-:Y:S02]  /*9ebd0*/  LOP3.LUT R24, R24, 0xffff, RZ, 0xc0, !PT ;  /* 0x0000ffff18187812 */ /* 0x000fe400078ec0ff */
[----:B---3--:R-:W-:Y:S02]  /*9ebe0*/  LOP3.LUT R27, R51, 0xffff, RZ, 0xc0, !PT ;  /* 0x0000ffff331b7812 */ /* 0x008fe400078ec0ff */
[----:B------:R-:W-:Y:S02]  /*9ebf0*/  PRMT R24, R25, 0x3340, R24 ;  /* 0x0000334019187816 */ /* 0x000fe40000000018 */
[----:B----4-:R-:W-:-:S02]  /*9ec00*/  LOP3.LUT R32, R47, 0xffff, RZ, 0xc0, !PT ;  /* 0x0000ffff2f207812 */ /* 0x010fc400078ec0ff */
[----:B------:R-:W-:Y:S01]  /*9ec10*/  LOP3.LUT R26, R16, 0xffff, RZ, 0xc0, !PT ;  /* 0x0000ffff101a7812 */ /* 0x000fe200078ec0ff */
[----:B------:R0:W-:Y:S03]  /*9ec20*/  STL [R1+0x73c], R24 ;  /* 0x00073c1801007387 */ /* 0x0001e60000100800 */
[----:B------:R-:W-:Y:S02]  /*9ec30*/  PRMT R25, R27, 0x3340, R26 ;  /* 0x000033401b197816 */ /* 0x000fe4000000001a */
[----:B0-----:R-:W-:Y:S02]  /*9ec40*/  PRMT R24, R32, 0x3340, R0 ;  /* 0x0000334020187816 */ /* 0x001fe40000000000 */
[----:B------:R-:W-:Y:S02]  /*9ec50*/  SHF.R.U32.HI R27, RZ, 0x8, R27 ;  /* 0x00000008ff1b7819 */ /* 0x000fe4000001161b */
[----:B------:R-:W-:-:S02]  /*9ec60*/  PRMT R16, R25, 0x5410, R24 ;  /* 0x0000541019107816 */ /* 0x000fc40000000018 */
[----:B------:R-:W-:Y:S02]  /*9ec70*/  SHF.R.U32.HI R24, RZ, 0x8, R33 ;  /* 0x00000008ff187819 */ /* 0x000fe40000011621 */
[----:B------:R-:W-:Y:S02]  /*9ec80*/  SHF.R.U32.HI R25, RZ, 0x8, R26 ;  /* 0x00000008ff197819 */ /* 0x000fe4000001161a */
[----:B------:R-:W-:Y:S02]  /*9ec90*/  LOP3.LUT R24, R24, 0xffff, RZ, 0xc0, !PT ;  /* 0x0000ffff18187812 */ /* 0x000fe400078ec0ff */
[----:B------:R-:W-:Y:S02]  /*9eca0*/  LOP3.LUT R26, R27, 0xffff, RZ, 0xc0, !PT ;  /* 0x0000ffff1b1a7812 */ /* 0x000fe400078ec0ff */
[----:B------:R-:W-:Y:S01]  /*9ecb0*/  LOP3.LUT R25, R25, 0xffff, RZ, 0xc0, !PT ;  /* 0x0000ffff19197812 */ /* 0x000fe200078ec0ff */
[----:B------:R0:W-:Y:S01]  /*9ecc0*/  STL [R1+0xab0], R16 ;  /* 0x000ab01001007387 */ /* 0x0001e20000100800 */
[----:B------:R-:W-:-:S02]  /*9ecd0*/  PRMT R24, R24, 0x3340, R0 ;  /* 0x0000334018187816 */ /* 0x000fc40000000000 */
[----:B------:R-:W-:Y:S02]  /*9ece0*/  LOP3.LUT R27, R17, 0xffff, RZ, 0xc0, !PT ;  /* 0x0000ffff111b7812 */ /* 0x000fe400078ec0ff */
[----:B------:R-:W-:Y:S01]  /*9ecf0*/  LOP3.LUT R53, R53, 0xffff, RZ, 0xc0, !PT ;  /* 0x0000ffff35357812 */ /* 0x000fe200078ec0ff */
[----:B------:R1:W-:Y:S01]  /*9ed00*/  STL [R1+0xec], R24 ;  /* 0x0000ec1801007387 */ /* 0x0003e20000100800 */
[----:B0-----:R-:W-:Y:S02]  /*9ed10*/  PRMT R16, R26, 0x3340, R25 ;  /* 0x000033401a107816 */ /* 0x001fe40000000019 */
[----:B------:R-:W-:Y:S02]  /*9ed20*/  LOP3.LUT R26, R60, 0xffff, RZ, 0xc0, !PT ;  /* 0x0000ffff3c1a7812 */ /* 0x000fe400078ec0ff */
[----:B-1----:R-:W-:Y:S02]  /*9ed30*/  PRMT R24, R53, 0x3340, R0 ;  /* 0x0000334035187816 */ /* 0x002fe40000000000 */
[----:B------:R-:W-:Y:S01]  /*9ed40*/  PRMT R25, R27, 0x3340, R26 ;  /* 0x000033401b197816 */ /* 0x000fe2000000001a */
[----:B------:R-:W-:Y:S03]  /*9ed50*/  STL [R1+0x4dc], R16 ;  /* 0x0004dc1001007387 */ /* 0x000fe60000100800 */
[----:B------:R-:W-:-:S02]  /*9ed60*/  PRMT R25, R25, 0x5410, R24 ;  /* 0x0000541019197816 */ /* 0x000fc40000000018 */
[----:B------:R-:W-:Y:S02]  /*9ed70*/  SHF.R.U32.HI R27, RZ, 0x8, R27 ;  /* 0x00000008ff1b7819 */ /* 0x000fe4000001161b */
[----:B------:R-:W-:Y:S01]  /*9ed80*/  SHF.R.U32.HI R26, RZ, 0x8, R26 ;  /* 0x00000008ff1a7819 */ /* 0x000fe2000001161a */
[----:B------:R0:W-:Y:S01]  /*9ed90*/  STL [R1+0xdd4], R25 ;  /* 0x000dd41901007387 */ /* 0x0001e20000100800 */
[----:B------:R-:W-:Y:S02]  /*9eda0*/  LOP3.LUT R27, R27, 0xffff, RZ, 0xc0, !PT ;  /* 0x0000ffff1b1b7812 */ /* 0x000fe400078ec0ff */
[----:B------:R-:W-:Y:S02]  /*9edb0*/  LOP3.LUT R26, R26, 0xffff, RZ, 0xc0, !PT ;  /* 0x0000ffff1a1a7812 */ /* 0x000fe400078ec0ff */
[----:B------:R-:W-:Y:S02]  /*9edc0*/  LOP3.LUT R35, R35, 0xffff, RZ, 0xc0, !PT ;  /* 0x0000ffff23237812 */ /* 0x000fe400078ec0ff */
[----:B0-----:R-:W-:-:S04]  /*9edd0*/  SHF.R.U32.HI R25, RZ, 0x8, R32 ;  /* 0x00000008ff197819 */ /* 0x001fc80000011620 */
[----:B------:R-:W-:Y:S02]  /*9ede0*/  LOP3.LUT R25, R25, 0xffff, RZ, 0xc0, !PT ;  /* 0x0000ffff19197812 */ /* 0x000fe400078ec0ff */
[----:B------:R-:W-:Y:S02]  /*9edf0*/  LOP3.LUT R34, R34, 0xffff, RZ, 0xc0, !PT ;  /* 0x0000ffff22227812 */ /* 0x000fe400078ec0ff */
[----:B------:R-:W-:Y:S02]  /*9ee00*/  LOP3.LUT R56, R56, 0xffff, RZ, 0xc0, !PT ;  /* 0x0000ffff38387812 */ /* 0x000fe400078ec0ff */
[----:B--2---:R-:W-:Y:S02]  /*9ee10*/  SHF.R.S32.HI R24, RZ, 0x1f, R40 ;  /* 0x0000001fff187819 */ /* 0x004fe40000011428 */
[----:B------:R-:W-:-:S05]  /*9ee20*/  IADD3 R16, P6, PT, R40, R0, RZ ;  /* 0x0000000028107210 */ /* 0x000fca0007fde0ff */
[----:B------:R-:W-:-:S05]  /*9ee30*/  IMAD.X R17, R24, 0x1, R3, P6 ;  /* 0x0000000118117824 */ /* 0x000fca00030e0603 */
[----:B------:R0:W-:Y:S02]  /*9ee40*/  STL.64 [R1+0xb90], R16 ;  /* 0x000b901001007387 */ /* 0x0001e40000100a00 */
[----:B0-----:R-:W-:Y:S02]  /*9ee50*/  PRMT R16, R27, 0x3340, R26 ;  /* 0x000033401b107816 */ /* 0x001fe4000000001a */
[--C-:B------:R-:W-:Y:S02]  /*9ee60*/  PRMT R17, R25, 0x3340, R0.reuse ;  /* 0x0000334019117816 */ /* 0x100fe40000000000 */
[----:B------:R-:W-:Y:S01]  /*9ee70*/  PRMT R25, R35, 0x3340, R0 ;  /* 0x0000334023197816 */ /* 0x000fe20000000000 */
[----:B------:R0:W-:Y:S04]  /*9ee80*/  STL [R1+0x3b40], R16 ;  /* 0x003b401001007387 */ /* 0x0001e80000100800 */
[----:B------:R-:W-:Y:S01]  /*9ee90*/  STL [R1+0xe8], R17 ;  /* 0x0000e81101007387 */ /* 0x000fe20000100800 */
[----:B------:R-:W-:-:S02]  /*9eea0*/  LOP3.LUT R32, R23, 0xffff, RZ, 0xc0, !PT ;  /* 0x0000ffff17207812 */ /* 0x000fc400078ec0ff */
[----:B------:R-:W-:Y:S02]  /*9eeb0*/  LOP3.LUT R27, R22, 0xffff, RZ, 0xc0, !PT ;  /* 0x0000ffff161b7812 */ /* 0x000fe400078ec0ff */
[----:B------:R-:W-:Y:S02]  /*9eec0*/  LOP3.LUT R47, R18, 0xffff, RZ, 0xc0, !PT ;  /* 0x0000ffff122f7812 */ /* 0x000fe400078ec0ff */
[----:B------:R-:W-:Y:S01]  /*9eed0*/  LOP3.LUT R33, R19, 0xffff, RZ, 0xc0, !PT ;  /* 0x0000ffff13217812 */ /* 0x000fe200078ec0ff */
[----:B------:R-:W2:Y:S03]  /*9eee0*/  LDL.LU R18, [R1+0x3c0c] ;  /* 0x003c0c0001127983 */ /* 0x000ea60000300800 */
[----:B------:R-:W-:Y:S01]  /*9eef0*/  PRMT R26, R47, 0x3340, R33 ;  /* 0x000033402f1a7816 */ /* 0x000fe20000000021 */
[----:B------:R-:W3:Y:S03]  /*9ef00*/  LDL.LU R19, [R1+0x3c08] ;  /* 0x003c080001137983 */ /* 0x000ee60000300800 */
[----:B0-----:R-:W-:-:S02]  /*9ef10*/  PRMT R16, R26, 0x5410, R25 ;  /* 0x000054101a107816 */ /* 0x001fc40000000019 */
[----:B------:R-:W-:Y:S02]  /*9ef20*/  PRMT R25, R34, 0x3340, R0 ;  /* 0x0000334022197816 */ /* 0x000fe40000000000 */
[----:B------:R-:W-:Y:S01]  /*9ef30*/  PRMT R26, R32, 0x3340, R27 ;  /* 0x00003340201a7816 */ /* 0x000fe2000000001b */
[----:B------:R0:W-:Y:S03]  /*9ef40*/  STL [R1+0xaec], R16 ;  /* 0x000aec1001007387 */ /* 0x0001e60000100800 */
[----:B------:R-:W-:Y:S02]  /*9ef50*/  PRMT R22, R26, 0x5410, R25 ;  /* 0x000054101a167816 */ /* 0x000fe40000000019 */
[----:B------:R-:W-:Y:S02]  /*9ef60*/  SHF.R.U32.HI R26, RZ, 0x8, R47 ;  /* 0x00000008ff1a7819 */ /* 0x000fe4000001162f */
[----:B0-----:R-:W-:-:S02]  /*9ef70*/  IADD3 R16, P6, PT, R40, R2, RZ ;  /* 0x0000000228107210 */ /* 0x001fc40007fde0ff */
[----:B------:R-:W-:-:S03]  /*9ef80*/  SHF.R.U32.HI R25, RZ, 0x8, R33 ;  /* 0x00000008ff197819 */ /* 0x000fc60000011621 */
[----:B------:R-:W-:Y:S01]  /*9ef90*/  IMAD.X R17, R24, 0x1, R4, P6 ;  /* 0x0000000118117824 */ /* 0x000fe200030e0604 */
[----:B------:R-:W-:Y:S02]  /*9efa0*/  SHF.R.U32.HI R32, RZ, 0x8, R32 ;  /* 0x00000008ff207819 */ /* 0x000fe40000011620 */
[----:B------:R-:W-:Y:S01]  /*9efb0*/  SHF.R.U32.HI R27, RZ, 0x8, R27 ;  /* 0x00000008ff1b7819 */ /* 0x000fe2000001161b */
[----:B------:R-:W-:Y:S01]  /*9efc0*/  STL [R1+0xae8], R22 ;  /* 0x000ae81601007387 */ /* 0x000fe20000100800 */
[----:B------:R-:W-:Y:S02]  /*9efd0*/  LOP3.LUT R26, R26, 0xffff, RZ, 0xc0, !PT ;  /* 0x0000ffff1a1a7812 */ /* 0x000fe400078ec0ff */
[----:B------:R-:W-:Y:S01]  /*9efe0*/  LOP3.LUT R25, R25, 0xffff, RZ, 0xc0, !PT ;  /* 0x0000ffff19197812 */ /* 0x000fe200078ec0ff */
[----:B------:R0:W-:Y:S01]  /*9eff0*/  STL.64 [R1+0xb68], R16 ;  /* 0x000b681001007387 */ /* 0x0001e20000100a00 */
[----:B------:R-:W-:Y:S02]  /*9f000*/  LOP3.LUT R32, R32, 0xffff, RZ, 0xc0, !PT ;  /* 0x0000ffff20207812 */ /* 0x000fe400078ec0ff */
[----:B------:R-:W-:-:S02]  /*9f010*/  LOP3.LUT R27, R27, 0xffff, RZ, 0xc0, !PT ;  /* 0x0000ffff1b1b7812 */ /* 0x000fc400078ec0ff */
[----:B------:R-:W-:Y:S02]  /*9f020*/  PRMT R23, R26, 0x3340, R25 ;  /* 0x000033401a177816 */ /* 0x000fe40000000019 */
[----:B------:R-:W-:Y:S02]  /*9f030*/  SHF.R.U32.HI R25, RZ, 0x8, R35 ;  /* 0x00000008ff197819 */ /* 0x000fe40000011623 */
[----:B0-----:R-:W-:Y:S02]  /*9f040*/  IADD3 R16, P6, PT, R40, R5, RZ ;  /* 0x0000000528107210 */ /* 0x001fe40007fde0ff */
[----:B------:R-:W-:Y:S02]  /*9f050*/  PRMT R22, R32, 0x3340, R27 ;  /* 0x0000334020167816 */ /* 0x000fe4000000001b */
[----:B------:R-:W-:Y:S01]  /*9f060*/  SHF.R.U32.HI R26, RZ, 0x8, R34 ;  /* 0x00000008ff1a7819 */ /* 0x000fe20000011622 */
[----:B------:R-:W-:Y:S01]  /*9f070*/  IMAD.X R17, R24, 0x1, R6, P6 ;  /* 0x0000000118117824 */ /* 0x000fe200030e0606 */
[----:B------:R-:W-:Y:S01]  /*9f080*/  LOP3.LUT R25, R25, 0xffff, RZ, 0xc0, !PT ;  /* 0x0000ffff19197812 */ /* 0x000fe200078ec0ff */
[----:B------:R-:W-:Y:S01]  /*9f090*/  STL.64 [R1+0x3bd0], R22 ;  /* 0x003bd01601007387 */ /* 0x000fe20000100a00 */
[----:B------:R-:W-:-:S02]  /*9f0a0*/  LOP3.LUT R26, R26, 0xffff, RZ, 0xc0, !PT ;  /* 0x0000ffff1a1a7812 */ /* 0x000fc400078ec0ff */
[----:B------:R-:W-:Y:S01]  /*9f0b0*/  LOP3.LUT R34, R29, 0xffff, RZ, 0xc0, !PT ;  /* 0x0000ffff1d227812 */ /* 0x000fe200078ec0ff */
[----:B------:R0:W-:Y:S01]  /*9f0c0*/  STL.64 [R1+0xb80], R16 ;  /* 0x000b801001007387 */ /* 0x0001e20000100a00 */
[----:B------:R-:W-:Y:S02]  /*9f0d0*/  LOP3.LUT R32, R41, 0xffff, RZ, 0xc0, !PT ;  /* 0x0000ffff29207812 */ /* 0x000fe400078ec0ff */
[----:B------:R-:W-:Y:S02]  /*9f0e0*/  LOP3.LUT R29, R21, 0xffff, RZ, 0xc0, !PT ;  /* 0x0000ffff151d7812 */ /* 0x000fe400078ec0ff */
[--C-:B0-----:R-:W-:Y:S02]  /*9f0f0*/  PRMT R17, R25, 0x3340, R0.reuse ;  /* 0x0000334019117816 */ /* 0x101fe40000000000 */
[--C-:B------:R-:W-:Y:S02]  /*9f100*/  PRMT R16, R26, 0x3340, R0.reuse ;  /* 0x000033401a107816 */ /* 0x100fe40000000000 */
[----:B------:R-:W-:-:S02]  /*9f110*/  PRMT R25, R34, 0x3340, R0 ;  /* 0x0000334022197816 */ /* 0x000fc40000000000 */
[----:B------:R-:W-:Y:S01]  /*9f120*/  PRMT R26, R32, 0x3340, R29 ;  /* 0x00003340201a7816 */ /* 0x000fe2000000001d */
[----:B------:R-:W-:Y:S04]  /*9f130*/  STL [R1+0xe4], R17 ;  /* 0x0000e41101007387 */ /* 0x000fe80000100800 */
[----:B------:R0:W-:Y:S04]  /*9f140*/  STL [R1+0x60], R16 ;  /* 0x0000601001007387 */ /* 0x0001e80000100800 */
[----:B------:R-:W4:Y:S04]  /*9f150*/  LDL.LU R50, [R1+0x29c] ;  /* 0x00029c0001327983 */ /* 0x000f280000300800 */
[----:B------:R-:W2:Y:S01]  /*9f160*/  LDL.LU R61, [R1+0x1f8] ;  /* 0x0001f800013d7983 */ /* 0x000ea20000300800 */
[----:B0-----:R-:W-:-:S02]  /*9f170*/  PRMT R16, R26, 0x5410, R25 ;  /* 0x000054101a107816 */ /* 0x001fc40000000019 */
[----:B------:R-:W-:-:S03]  /*9f180*/  LOP3.LUT R27, R20, 0xffff, RZ, 0xc0, !PT ;  /* 0x0000ffff141b7812 */ /* 0x000fc600078ec0ff */
[----:B------:R0:W-:Y:S01]  /*9f190*/  STL [R1+0xae4], R16 ;  /* 0x000ae41001007387 */ /* 0x0001e20000100800 */
[----:B------:R-:W-:-:S03]  /*9f1a0*/  LOP3.LUT R33, R28, 0xffff, RZ, 0xc0, !PT ;  /* 0x0000ffff1c217812 */ /* 0x000fc600078ec0ff */
[----:B------:R-:W3:Y:S01]  /*9f1b0*/  LDL.LU R60, [R1+0x248] ;  /* 0x00024800013c7983 */ /* 0x000ee20000300800 */
[----:B------:R-:W-:Y:S02]  /*9f1c0*/  PRMT R25, R33, 0x3340, R0 ;  /* 0x0000334021197816 */ /* 0x000fe40000000000 */
[----:B------:R-:W-:Y:S02]  /*9f1d0*/  PRMT R26, R27, 0x3340, R56 ;  /* 0x000033401b1a7816 */ /* 0x000fe40000000038 */
[----:B0-----:R-:W-:Y:S02]  /*9f1e0*/  IADD3 R16, P6, PT, R40, R7, RZ ;  /* 0x0000000728107210 */ /* 0x001fe40007fde0ff */
[----:B------:R-:W-:-:S03]  /*9f1f0*/  PRMT R41, R26, 0x5410, R25 ;  /* 0x000054101a297816 */ /* 0x000fc60000000019 */
[----:B------:R-:W-:Y:S02]  /*9f200*/  IMAD.X R17, R24, 0x1, R8, P6 ;  /* 0x0000000118117824 */ /* 0x000fe400030e0608 */
[----:B------:R-:W-:Y:S04]  /*9f210*/  STL [R1+0x3b30], R41 ;  /* 0x003b302901007387 */ /* 0x000fe80000100800 */
[----:B------:R-:W3:Y:S04]  /*9f220*/  LDL.LU R51, [R1+0x2a0] ;  /* 0x0002a00001337983 */ /* 0x000ee80000300800 */
[----:B------:R0:W-:Y:S04]  /*9f230*/  STL.64 [R1+0xb38], R16 ;  /* 0x000b381001007387 */ /* 0x0001e80000100a00 */
[----:B0-----:R-:W3:Y:S01]  /*9f240*/  LDL.LU R17, [R1+0x250] ;  /* 0x0002500001117983 */ /* 0x001ee20000300800 */
[----:B------:R-:W-:-:S02]  /*9f250*/  SHF.R.U32.HI R28, RZ, 0x8, R27 ;  /* 0x00000008ff1c7819 */ /* 0x000fc4000001161b */
[----:B------:R-:W-:Y:S02]  /*9f260*/  SHF.R.U32.HI R25, RZ, 0x8, R56 ;  /* 0x00000008ff197819 */ /* 0x000fe40000011638 */
[----:B------:R-:W-:Y:S02]  /*9f270*/  SHF.R.U32.HI R27, RZ, 0x8, R32 ;  /* 0x00000008ff1b7819 */ /* 0x000fe40000011620 */
[----:B------:R-:W-:Y:S02]  /*9f280*/  SHF.R.U32.HI R26, RZ, 0x8, R29 ;  /* 0x00000008ff1a7819 */ /* 0x000fe4000001161d */
[----:B------:R-:W-:Y:S02]  /*9f290*/  LOP3.LUT R28, R28, 0xffff, RZ, 0xc0, !PT ;  /* 0x0000ffff1c1c7812 */ /* 0x000fe400078ec0ff */
[----:B------:R-:W-:Y:S02]  /*9f2a0*/  LOP3.LUT R25, R25, 0xffff, RZ, 0xc0, !PT ;  /* 0x0000ffff19197812 */ /* 0x000fe400078ec0ff */
[----:B------:R-:W-:-:S02]  /*9f2b0*/  LOP3.LUT R27, R27, 0xffff, RZ, 0xc0, !PT ;  /* 0x0000ffff1b1b7812 */ /* 0x000fc400078ec0ff */
[----:B------:R-:W-:Y:S02]  /*9f2c0*/  LOP3.LUT R26, R26, 0xffff, RZ, 0xc0, !PT ;  /* 0x0000ffff1a1a7812 */ /* 0x000fe400078ec0ff */
[----:B------:R-:W-:Y:S02]  /*9f2d0*/  PRMT R20, R28, 0x3340, R25 ;  /* 0x000033401c147816 */ /* 0x000fe40000000019 */
[----:B------:R-:W-:Y:S02]  /*9f2e0*/  SHF.R.U32.HI R25, RZ, 0x8, R33 ;  /* 0x00000008ff197819 */ /* 0x000fe40000011621 */
[----:B------:R-:W-:Y:S02]  /*9f2f0*/  PRMT R21, R27, 0x3340, R26 ;  /* 0x000033401b157816 */ /* 0x000fe4000000001a */
[----:B------:R-:W-:Y:S02]  /*9f300*/  IADD3 R22, P6, PT, R40, R9, RZ ;  /* 0x0000000928167210 */ /* 0x000fe40007fde0ff */
[----:B------:R-:W-:-:S02]  /*9f310*/  SHF.R.U32.HI R26, RZ, 0x8, R34 ;  /* 0x00000008ff1a7819 */ /* 0x000fc40000011622 */
[----:B------:R-:W-:Y:S01]  /*9f320*/  LOP3.LUT R25, R25, 0xffff, RZ, 0xc0, !PT ;  /* 0x0000ffff19197812 */ /* 0x000fe200078ec0ff */
[----:B------:R0:W-:Y:S01]  /*9f330*/  STL.64 [R1+0x3bd8], R20 ;  /* 0x003bd81401007387 */ /* 0x0001e20000100a00 */
[----:B------:R-:W-:Y:S01]  /*9f340*/  LOP3.LUT R26, R26, 0xffff, RZ, 0xc0, !PT ;  /* 0x0000ffff1a1a7812 */ /* 0x000fe200078ec0ff */
[----:B------:R-:W-:-:S03]  /*9f350*/  IMAD.X R23, R24, 0x1, R10, P6 ;  /* 0x0000000118177824 */ /* 0x000fc600030e060a */
[--C-:B------:R-:W-:Y:S02]  /*9f360*/  PRMT R16, R26, 0x3340, R0.reuse ;  /* 0x000033401a107816 */ /* 0x100fe40000000000 */
[----:B------:R-:W-:Y:S01]  /*9f370*/  STL.64 [R1+0xb60], R22 ;  /* 0x000b601601007387 */ /* 0x000fe20000100a00 */
[----:B0-----:R-:W-:-:S05]  /*9f380*/  PRMT R20, R25, 0x3340, R0 ;  /* 0x0000334019147816 */ /* 0x001fca0000000000 */
[----:B------:R0:W-:Y:S04]  /*9f390*/  STL [R1+0x74], R20 ;  /* 0x0000741401007387 */ /* 0x0001e80000100800 */
[----:B------:R1:W-:Y:S01]  /*9f3a0*/  STL [R1+0x70], R16 ;  /* 0x0000701001007387 */ /* 0x0003e20000100800 */
[----:B0-----:R-:W-:-:S05]  /*9f3b0*/  IADD3 R20, P6, PT, R40, R11, RZ ;  /* 0x0000000b28147210 */ /* 0x001fca0007fde0ff */
[----:B------:R-:W-:Y:S01]  /*9f3c0*/  IMAD.X R21, R24, 0x1, R12, P6 ;  /* 0x0000000118157824 */ /* 0x000fe200030e060c */
[----:B----4-:R-:W-:Y:S02]  /*9f3d0*/  LOP3.LUT R29, R50, 0xffff, RZ, 0xc0, !PT ;  /* 0x0000ffff321d7812 */ /* 0x010fe400078ec0ff */
[----:B--2---:R-:W-:-:S04]  /*9f3e0*/  LOP3.LUT R28, R61, 0xffff, RZ, 0xc0, !PT ;  /* 0x0000ffff3d1c7812 */ /* 0x004fc800078ec0ff */
[----:B------:R-:W-:Y:S02]  /*9f3f0*/  PRMT R25, R28, 0x3340, R0 ;  /* 0x000033401c197816 */ /* 0x000fe40000000000 */
[----:B---3--:R-:W-:Y:S02]  /*9f400*/  LOP3.LUT R27, R60, 0xffff, RZ, 0xc0, !PT ;  /* 0x0000ffff3c1b7812 */ /* 0x008fe400078ec0ff */
[----:B------:R-:W2:Y:S02]  /*9f410*/  LDL.LU R60, [R1+0x268] ;  /* 0x00026800013c7983 */ /* 0x000ea40000300800 */
[----:B------:R-:W-:Y:S02]  /*9f420*/  PRMT R26, R29, 0x3340, R27 ;  /* 0x000033401d1a7816 */ /* 0x000fe4000000001b */
[----:B------:R-:W-:Y:S02]  /*9f430*/  SHF.R.U32.HI R29, RZ, 0x8, R29 ;  /* 0x00000008ff1d7819 */ /* 0x000fe4000001161d */
[----:B-1----:R-:W-:-:S02]  /*9f440*/  PRMT R16, R26, 0x5410, R25 ;  /* 0x000054101a107816 */ /* 0x002fc40000000019 */
[----:B------:R-:W-:Y:S02]  /*9f450*/  SHF.R.U32.HI R26, RZ, 0x8, R27 ;  /* 0x00000008ff1a7819 */ /* 0x000fe4000001161b */
[----:B------:R-:W-:Y:S02]  /*9f460*/  SHF.R.U32.HI R25, RZ, 0x8, R28 ;  /* 0x00000008ff197819 */ /* 0x000fe4000001161c */
[----:B------:R-:W-:Y:S02]  /*9f470*/  LOP3.LUT R27, R29, 0xffff, RZ, 0xc0, !PT ;  /* 0x0000ffff1d1b7812 */ /* 0x000fe400078ec0ff */
[----:B------:R-:W-:Y:S01]  /*9f480*/  LOP3.LUT R26, R26, 0xffff, RZ, 0xc0, !PT ;  /* 0x0000ffff1a1a7812 */ /* 0x000fe200078ec0ff */
[----:B------:R0:W-:Y:S01]  /*9f490*/  STL [R1+0xafc], R16 ;  /* 0x000afc1001007387 */ /* 0x0001e20000100800 */
[----:B------:R-:W-:-:S03]  /*9f4a0*/  LOP3.LUT R25, R25, 0xffff, RZ, 0xc0, !PT ;  /* 0x0000ffff19197812 */ /* 0x000fc600078ec0ff */
[----:B------:R1:W-:Y:S01]  /*9f4b0*/  STL.64 [R1+0xb48], R20 ;  /* 0x000b481401007387 */ /* 0x0003e20000100a00 */
[----:B------:R-:W-:Y:S02]  /*9f4c0*/  LOP3.LUT R28, R51, 0xffff, RZ, 0xc0, !PT ;  /* 0x0000ffff331c7812 */ /* 0x000fe400078ec0ff */
[----:B------:R-:W-:Y:S02]  /*9f4d0*/  LOP3.LUT R29, R19, 0xffff, RZ, 0xc0, !PT ;  /* 0x0000ffff131d7812 */ /* 0x000fe400078ec0ff */
[----:B0-----:R-:W-:Y:S02]  /*9f4e0*/  PRMT R16, R25, 0x3340, R0 ;  /* 0x0000334019107816 */ /* 0x001fe40000000000 */
[----:B-1----:R-:W-:Y:S02]  /*9f4f0*/  PRMT R20, R27, 0x3340, R26 ;  /* 0x000033401b147816 */ /* 0x002fe4000000001a */
[----:B------:R-:W-:Y:S02]  /*9f500*/  LOP3.LUT R27, R17, 0xffff, RZ, 0xc0, !PT ;  /* 0x0000ffff111b7812 */ /* 0x000fe400078ec0ff */
[----:B------:R-:W-:Y:S01]  /*9f510*/  PRMT R25, R29, 0x3340, R0 ;  /* 0x000033401d197816 */ /* 0x000fe20000000000 */
[----:B------:R0:W-:Y:S01]  /*9f520*/  STL [R1+0x270], R20 ;  /* 0x0002701401007387 */ /* 0x0001e20000100800 */
[----:B------:R-:W-:-:S03]  /*9f530*/  PRMT R26, R28, 0x3340, R27 ;  /* 0x000033401c1a7816 */ /* 0x000fc6000000001b */
[----:B------:R1:W-:Y:S01]  /*9f540*/  STL [R1+0x80], R16 ;  /* 0x0000801001007387 */ /* 0x0003e20000100800 */
[----:B------:R-:W-:-:S03]  /*9f550*/  PRMT R17, R26, 0x5410, R25 ;  /* 0x000054101a117816 */ /* 0x000fc60000000019 */
[----:B------:R-:W3:Y:S01]  /*9f560*/  LDL.LU R19, [R1+0x3c04] ;  /* 0x003c040001137983 */ /* 0x000ee20000300800 */
[----:B0-----:R-:W-:-:S03]  /*9f570*/  IADD3 R20, P6, PT, R40, R13, RZ ;  /* 0x0000000d28147210 */ /* 0x001fc60007fde0ff */
[----:B-1----:R-:W4:Y:S02]  /*9f580*/  LDL.LU R16, [R1+0x26c] ;  /* 0x00026c0001107983 */ /* 0x002f240000300800 */
[----:B------:R-:W-:Y:S02]  /*9f590*/  IMAD.X R21, R24, 0x1, R14, P6 ;  /* 0x0000000118157824 */ /* 0x000fe400030e060e */
[----:B------:R-:W4:Y:S04]  /*9f5a0*/  LDL.LU R50, [R1+0x1e0] ;  /* 0x0001e00001327983 */ /* 0x000f280000300800 */
[----:B------:R0:W-:Y:S01]  /*9f5b0*/  STL [R1+0xaf8], R17 ;  /* 0x000af81101007387 */ /* 0x0001e20000100800 */
[----:B------:R-:W-:-:S03]  /*9f5c0*/  SHF.R.U32.HI R25, RZ, 0x8, R28 ;  /* 0x00000008ff197819 */ /* 0x000fc6000001161c */
[----:B0-----:R-:W4:Y:S04]  /*9f5d0*/  LDL.LU R17, [R1+0x4c] ;  /* 0x00004c0001117983 */ /* 0x001f280000300800 */
[----:B------:R0:W-:Y:S01]  /*9f5e0*/  STL.64 [R1+0xb28], R20 ;  /* 0x000b281401007387 */ /* 0x0001e20000100a00 */
[----:B------:R-:W-:Y:S02]  /*9f5f0*/  LOP3.LUT R25, R25, 0xffff, RZ, 0xc0, !PT ;  /* 0x0000ffff19197812 */ /* 0x000fe400078ec0ff */
[----:B0-----:R-:W-:-:S05]  /*9f600*/  IADD3 R20, P6, PT, R40, R15, RZ ;  /* 0x0000000f28147210 */ /* 0x001fca0007fde0ff */
[----:B------:R-:W-:Y:S01]  /*9f610*/  IMAD.X R21, R24, 0x1, R57, P6 ;  /* 0x0000000118157824 */ /* 0x000fe200030e0639 */
[----:B------:R-:W-:-:S04]  /*9f620*/  SHF.R.U32.HI R24, RZ, 0x8, R27 ;  /* 0x00000008ff187819 */ /* 0x000fc8000001161b */
[----:B------:R-:W-:-:S04]  /*9f630*/  LOP3.LUT R24, R24, 0xffff, RZ, 0xc0, !PT ;  /* 0x0000ffff18187812 */ /* 0x000fc800078ec0ff */
[----:B------:R-:W-:Y:S01]  /*9f640*/  PRMT R40, R25, 0x3340, R24 ;  /* 0x0000334019287816 */ /* 0x000fe20000000018 */
[----:B------:R-:W-:Y:S01]  /*9f650*/  STL.64 [R1+0xb40], R20 ;  /* 0x000b401401007387 */ /* 0x000fe20000100a00 */
[----:B------:R-:W-:-:S03]  /*9f660*/  LOP3.LUT R27, R18, 0xffff, RZ, 0xc0, !PT ;  /* 0x0000ffff121b7812 */ /* 0x000fc600078ec0ff */
[----:B------:R-:W-:Y:S04]  /*9f670*/  STL [R1+0x3bc0], R40 ;  /* 0x003bc02801007387 */ /* 0x000fe80000100800 */
[----:B------:R-:W4:Y:S01]  /*9f680*/  LDL.LU R18, [R1+0x3c00] ;  /* 0x003c000001127983 */ /* 0x000f220000300800 */
[----:B------:R-:W-:-:S03]  /*9f690*/  PRMT R24, R27, 0x3340, R0 ;  /* 0x000033401b187816 */ /* 0x000fc60000000000 */
[----:B------:R-:W4:Y:S04]  /*9f6a0*/  LDL.LU R61, [R1+0x178] ;  /* 0x00017800013d7983 */ /* 0x000f280000300800 */
[----:B------:R-:W4:Y:S01]  /*9f6b0*/  LDL.LU R51, [R1+0x9c] ;  /* 0x00009c0001337983 */ /* 0x000f220000300800 */
[----:B--2---:R-:W-:-:S03]  /*9f6c0*/  LOP3.LUT R28, R60, 0xffff, RZ, 0xc0, !PT ;  /* 0x0000ffff3c1c7812 */ /* 0x004fc600078ec0ff */
[----:B------:R-:W2:Y:S01]  /*9f6d0*/  LDL.LU R60, [R1+0x170] ;  /* 0x00017000013c7983 */ /* 0x000ea20000300800 */
[----:B---3--:R-:W-:-:S04]  /*9f6e0*/  LOP3.LUT R26, R19, 0xffff, RZ, 0xc0, !PT ;  /* 0x0000ffff131a7812 */ /* 0x008fc800078ec0ff */
[----:B------:R-:W-:Y:S02]  /*9f6f0*/  PRMT R25, R28, 0x3340, R26 ;  /* 0x000033401c197816 */ /* 0x000fe4000000001a */
[----:B------:R-:W-:Y:S02]  /*9f700*/  SHF.R.U32.HI R28, RZ, 0x8, R28 ;  /* 0x00000008ff1c7819 */ /* 0x000fe4000001161c */
[----:B------:R-:W-:Y:S02]  /*9f710*/  PRMT R19, R25, 0x5410, R24 ;  /* 0x0000541019137816 */ /* 0x000fe40000000018 */
[----:B------:R-:W-:Y:S02]  /*9f720*/  SHF.R.U32.HI R25, RZ, 0x8, R26 ;  /* 0x00000008ff197819 */ /* 0x000fe4000001161a */
[----:B------:R-:W-:Y:S02]  /*9f730*/  SHF.R.U32.HI R24, RZ, 0x8, R27 ;  /* 0x00000008ff187819 */ /* 0x000fe4000001161b */
[----:B------:R-:W-:-:S02]  /*9f740*/  LOP3.LUT R26, R28, 0xffff, RZ, 0xc0, !PT ;  /* 0x0000ffff1c1a7812 */ /* 0x000fc400078ec0ff */
[----:B------:R-:W-:Y:S01]  /*9f750*/  LOP3.LUT R25, R25, 0xffff, RZ, 0xc0, !PT ;  /* 0x0000ffff19197812 */ /* 0x000fe200078ec0ff */
[----:B------:R0:W-:Y:S01]  /*9f760*/  STL [R1+0xb14], R19 ;  /* 0x000b141301007387 */ /* 0x0001e20000100800 */
[----:B------:R-:W-:Y:S02]  /*9f770*/  LOP3.LUT R24, R24, 0xffff, RZ, 0xc0, !PT ;  /* 0x0000ffff18187812 */ /* 0x000fe400078ec0ff */
[----:B----4-:R-:W-:Y:S02]  /*9f780*/  LOP3.LUT R27, R16, 0xffff, RZ, 0xc0, !PT ;  /* 0x0000ffff101b7812 */ /* 0x010fe400078ec0ff */
[----:B------:R-:W-:Y:S02]  /*9f790*/  LOP3.LUT R41, R50, 0xffff, RZ, 0xc0, !PT ;  /* 0x0000ffff32297812 */ /* 0x000fe400078ec0ff */
[----:B0-----:R-:W-:Y:S02]  /*9f7a0*/  PRMT R19, R26, 0x3340, R25 ;  /* 0x000033401a137816 */ /* 0x001fe40000000019 */
[----:B------:R-:W-:-:S02]  /*9f7b0*/  PRMT R40, R24, 0x3340, R0 ;  /* 0x0000334018287816 */ /* 0x000fc40000000000 */
[----:B------:R-:W-:Y:S02]  /*9f7c0*/  PRMT R24, R41, 0x3340, R0 ;  /* 0x0000334029187816 */ /* 0x000fe40000000000 */
[----:B------:R-:W-:Y:S02]  /*9f7d0*/  IADD3 R20, P6, PT, R17, R0, RZ ;  /* 0x0000000011147210 */ /* 0x000fe40007fde0ff */
[----:B------:R-:W-:-:S04]  /*9f7e0*/  LOP3.LUT R26, R18, 0xffff, RZ, 0xc0, !PT ;  /* 0x0000ffff121a7812 */ /* 0x000fc800078ec0ff */
[----:B------:R-:W-:Y:S02]  /*9f7f0*/  PRMT R25, R27, 0x3340, R26 ;  /* 0x000033401b197816 */ /* 0x000fe4000000001a */
[----:B------:R-:W-:Y:S02]  /*9f800*/  SHF.R.U32.HI R27, RZ, 0x8, R27 ;  /* 0x00000008ff1b7819 */ /* 0x000fe4000001161b */
[----:B------:R-:W-:Y:S02]  /*9f810*/  PRMT R18, R25, 0x5410, R24 ;  /* 0x0000541019127816 */ /* 0x000fe40000000018 */
[----:B------:R-:W-:Y:S02]  /*9f820*/  SHF.R.U32.HI R25, RZ, 0x8, R29 ;  /* 0x00000008ff197819 */ /* 0x000fe4000001161d */
[----:B------:R-:W-:Y:S02]  /*9f830*/  SHF.R.U32.HI R26, RZ, 0x8, R26 ;  /* 0x00000008ff1a7819 */ /* 0x000fe4000001161a */
[----:B------:R-:W-:-:S02]  /*9f840*/  SHF.R.S32.HI R24, RZ, 0x1f, R17 ;  /* 0x0000001fff187819 */ /* 0x000fc40000011411 */
[----:B------:R-:W-:Y:S02]  /*9f850*/  LOP3.LUT R25, R25, 0xffff, RZ, 0xc0, !PT ;  /* 0x0000ffff19197812 */ /* 0x000fe400078ec0ff */
[----:B------:R-:W-:Y:S02]  /*9f860*/  LOP3.LUT R27, R27, 0xffff, RZ, 0xc0, !PT ;  /* 0x0000ffff1b1b7812 */ /* 0x000fe400078ec0ff */
[----:B------:R-:W-:Y:S01]  /*9f870*/  LOP3.LUT R26, R26, 0xffff, RZ, 0xc0, !PT ;  /* 0x0000ffff1a1a7812 */ /* 0x000fe200078ec0ff */
[----:B------:R0:W-:Y:S01]  /*9f880*/  STL [R1+0x3b08], R18 ;  /* 0x003b081201007387 */ /* 0x0001e20000100800 */
[----:B------:R-:W-:Y:S02]  /*9f890*/  IMAD.X R21, R24, 0x1, R3, P6 ;  /* 0x0000000118157824 */ /* 0x000fe400030e0603 */
[----:B------:R-:W-:-:S03]  /*9f8a0*/  PRMT R16, R27, 0x3340, R26 ;  /* 0x000033401b107816 */ /* 0x000fc6000000001a */
[----:B------:R-:W-:Y:S01]  /*9f8b0*/  STL.64 [R1+0xaf0], R20 ;  /* 0x000af01401007387 */ /* 0x000fe20000100a00 */
[----:B0-----:R-:W-:Y:S02]  /*9f8c0*/  PRMT R18, R25, 0x3340, R0 ;  /* 0x0000334019127816 */ /* 0x001fe40000000000 */
[----:B------:R-:W-:-:S03]  /*9f8d0*/  LOP3.LUT R27, R43, 0xffff, RZ, 0xc0, !PT ;  /* 0x0000ffff2b1b7812 */ /* 0x000fc600078ec0ff */
[----:B------:R-:W-:Y:S04]  /*9f8e0*/  STL [R1+0xe0], R18 ;  /* 0x0000e01201007387 */ /* 0x000fe80000100800 */
[----:B------:R0:W-:Y:S04]  /*9f8f0*/  STL [R1+0x268], R16 ;  /* 0x0002681001007387 */ /* 0x0001e80000100800 */
[----:B------:R-:W3:Y:S01]  /*9f900*/  LDL.LU R43, [R1+0x3bfc] ;  /* 0x003bfc00012b7983 */ /* 0x000ee20000300800 */
[----:B------:R-:W-:Y:S02]  /*9f910*/  LOP3.LUT R32, R61, 0xffff, RZ, 0xc0, !PT ;  /* 0x0000ffff3d207812 */ /* 0x000fe400078ec0ff */
[----:B------:R-:W-:-:S02]  /*9f920*/  LOP3.LUT R39, R39, 0xffff, RZ, 0xc0, !PT ;  /* 0x0000ffff27277812 */ /* 0x000fc400078ec0ff */
[----:B------:R-:W-:Y:S02]  /*9f930*/  LOP3.LUT R29, R51, 0xffff, RZ, 0xc0, !PT ;  /* 0x0000ffff331d7812 */ /* 0x000fe400078ec0ff */
[--C-:B------:R-:W-:Y:S02]  /*9f940*/  PRMT R25, R39, 0x3340, R0.reuse ;  /* 0x0000334027197816 */ /* 0x100fe40000000000 */
[----:B------:R-:W-:Y:S02]  /*9f950*/  PRMT R26, R32, 0x3340, R29 ;  /* 0x00003340201a7816 */ /* 0x000fe4000000001d */
[----:B------:R-:W-:Y:S02]  /*9f960*/  LOP3.LUT R38, R38, 0xffff, RZ, 0xc0, !PT ;  /* 0x0000ffff26267812 */ /* 0x000fe400078ec0ff */
[----:B0-----:R-:W-:Y:S02]  /*9f970*/  PRMT R16, R26, 0x5410, R25 ;  /* 0x000054101a107816 */ /* 0x001fe40000000019 */
[----:B------:R-:W-:-:S03]  /*9f980*/  PRMT R25, R38, 0x3340, R0 ;  /* 0x0000334026197816 */ /* 0x000fc60000000000 */
[----:B------:R0:W-:Y:S01]  /*9f990*/  STL [R1+0xa7c], R16 ;  /* 0x000a7c1001007387 */ /* 0x0001e20000100800 */
[----:B------:R-:W-:Y:S02]  /*9f9a0*/  IADD3 R20, P6, PT, R17, R2, RZ ;  /* 0x0000000211147210 */ /* 0x000fe40007fde0ff */
[----:B------:R-:W-:-:S03]  /*9f9b0*/  SHF.R.U32.HI R32, RZ, 0x8, R32 ;  /* 0x00000008ff207819 */ /* 0x000fc60000011620 */
[----:B------:R-:W-:Y:S01]  /*9f9c0*/  IMAD.X R21, R24, 0x1, R4, P6 ;  /* 0x0000000118157824 */ /* 0x000fe200030e0604 */
[----:B--2---:R-:W-:-:S04]  /*9f9d0*/  LOP3.LUT R28, R60, 0xffff, RZ, 0xc0, !PT ;  /* 0x0000ffff3c1c7812 */ /* 0x004fc800078ec0ff */
[----:B------:R-:W-:Y:S02]  /*9f9e0*/  PRMT R26, R28, 0x3340, R27 ;  /* 0x000033401c1a7816 */ /* 0x000fe4000000001b */
[----:B------:R-:W-:Y:S02]  /*9f9f0*/  SHF.R.U32.HI R28, RZ, 0x8, R28 ;  /* 0x00000008ff1c7819 */ /* 0x000fe4000001161c */
[----:B0-----:R-:W-:Y:S02]  /*9fa00*/  PRMT R16, R26, 0x5410, R25 ;  /* 0x000054101a107816 */ /* 0x001fe40000000019 */
[----:B------:R-:W-:Y:S02]  /*9fa10*/  SHF.R.U32.HI R25, RZ, 0x8, R27 ;  /* 0x00000008ff197819 */ /* 0x000fe4000001161b */
[----:B------:R-:W-:Y:S02]  /*9fa20*/  SHF.R.U32.HI R26, RZ, 0x8, R29 ;  /* 0x00000008ff1a7819 */ /* 0x000fe4000001161d */
[----:B------:R-:W-:-:S02]  /*9fa30*/  LOP3.LUT R28, R28, 0xffff, RZ, 0xc0, !PT ;  /* 0x0000ffff1c1c7812 */ /* 0x000fc400078ec0ff */
[----:B------:R-:W-:Y:S01]  /*9fa40*/  LOP3.LUT R25, R25, 0xffff, RZ, 0xc0, !PT ;  /* 0x0000ffff19197812 */ /* 0x000fe200078ec0ff */
[----:B------:R0:W-:Y:S01]  /*9fa50*/  STL [R1+0xa78], R16 ;  /* 0x000a781001007387 */ /* 0x0001e20000100800 */
[----:B------:R-:W-:Y:S02]  /*9fa60*/  LOP3.LUT R27, R32, 0xffff, RZ, 0xc0, !PT ;  /* 0x0000ffff201b7812 */ /* 0x000fe400078ec0ff */
[----:B------:R-:W-:Y:S01]  /*9fa70*/  LOP3.LUT R26, R26, 0xffff, RZ, 0xc0, !PT ;  /* 0x0000ffff1a1a7812 */ /* 0x000fe200078ec0ff */
[----:B------:R-:W2:Y:S03]  /*9fa80*/  LDL.LU R61, [R1+0x2dc] ;  /* 0x0002dc00013d7983 */ /* 0x000ea60000300800 */
[----:B------:R-:W-:Y:S01]  /*9fa90*/  PRMT R18, R27, 0x3340, R26 ;  /* 0x000033401b127816 */ /* 0x000fe2000000001a */
[----:B------:R1:W-:Y:S01]  /*9faa0*/  STL.64 [R1+0xad8], R20 ;  /* 0x000ad81401007387 */ /* 0x0003e20000100a00 */
[----:B0-----:R-:W-:-:S02]  /*9fab0*/  PRMT R16, R28, 0x3340, R25 ;  /* 0x000033401c107816 */ /* 0x001fc40000000019 */
[----:B------:R-:W-:Y:S01]  /*9fac0*/  SHF.R.U32.HI R25, RZ, 0x8, R38 ;  /* 0x00000008ff197819 */ /* 0x000fe20000011626 */
[----:B------:R-:W4:Y:S01]  /*9fad0*/  LDL.LU R51, [R1+0x260] ;  /* 0x0002600001337983 */ /* 0x000f220000300800 */
[----:B------:R-:W-:Y:S02]  /*9fae0*/  SHF.R.U32.HI R26, RZ, 0x8, R39 ;  /* 0x00000008ff1a7819 */ /* 0x000fe40000011627 */
[----:B------:R-:W-:Y:S02]  /*9faf0*/  LOP3.LUT R25, R25, 0xffff, RZ, 0xc0, !PT ;  /* 0x0000ffff19197812 */ /* 0x000fe400078ec0ff */
[----:B-1----:R-:W-:Y:S01]  /*9fb00*/  IADD3 R20, P6, PT, R17, R5, RZ ;  /* 0x0000000511147210 */ /* 0x002fe20007fde0ff */
[----:B------:R0:W-:Y:S01]  /*9fb10*/  STL [R1+0x248], R18 ;  /* 0x0002481201007387 */ /* 0x0001e20000100800 */
[----:B------:R-:W-:-:S03]  /*9fb20*/  LOP3.LUT R26, R26, 0xffff, RZ, 0xc0, !PT ;  /* 0x0000ffff1a1a7812 */ /* 0x000fc600078ec0ff */
[----:B------:R-:W-:Y:S01]  /*9fb30*/  IMAD.X R21, R24, 0x1, R6, P6 ;  /* 0x0000000118157824 */ /* 0x000fe200030e0606 */
[----:B------:R1:W-:Y:S01]  /*9fb40*/  STL [R1+0x244], R16 ;  /* 0x0002441001007387 */ /* 0x0003e20000100800 */
[----:B0-----:R-:W-:-:S03]  /*9fb50*/  PRMT R18, R25, 0x3340, R0 ;  /* 0x0000334019127816 */ /* 0x001fc60000000000 */
[----:B------:R-:W-:Y:S01]  /*9fb60*/  STL.64 [R1+0xad0], R20 ;  /* 0x000ad01401007387 */ /* 0x000fe20000100a00 */
[----:B-1----:R-:W-:-:S03]  /*9fb70*/  PRMT R16, R26, 0x3340, R0 ;  /* 0x000033401a107816 */ /* 0x002fc60000000000 */
[----:B------:R-:W-:Y:S01]  /*9fb80*/  STL [R1+0x9c], R18 ;  /* 0x00009c1201007387 */ /* 0x000fe20000100800 */
[----:B------:R-:W-:Y:S02]  /*9fb90*/  LOP3.LUT R27, R42, 0xffff, RZ, 0xc0, !PT ;  /* 0x0000ffff2a1b7812 */ /* 0x000fe400078ec0ff */
[----:B---3--:R-:W-:Y:S02]  /*9fba0*/  LOP3.LUT R28, R43, 0xffff, RZ, 0xc0, !PT ;  /* 0x0000ffff2b1c7812 */ /* 0x008fe400078ec0ff */
[----:B------:R-:W3:Y:S04]  /*9fbb0*/  LDL.LU R43, [R1+0x3bf8] ;  /* 0x003bf800012b7983 */ /* 0x000ee80000300800 */
[----:B------:R0:W-:Y:S04]  /*9fbc0*/  STL [R1+0x90], R16 ;  /* 0x0000901001007387 */ /* 0x0001e80000100800 */
[----:B------:R-:W3:Y:S04]  /*9fbd0*/  LDL.LU R42, [R1+0x3bf4] ;  /* 0x003bf400012a7983 */ /* 0x000ee80000300800 */
[----:B------:R-:W3:Y:S01]  /*9fbe0*/  LDL.LU R60, [R1+0xcc] ;  /* 0x0000cc00013c7983 */ /* 0x000ee20000300800 */
[----:B------:R-:W-:-:S02]  /*9fbf0*/  LOP3.LUT R30, R30, 0xffff, RZ, 0xc0, !PT ;  /* 0x0000ffff1e1e7812 */ /* 0x000fc400078ec0ff */
[----:B------:R-:W-:Y:S02]  /*9fc00*/  PRMT R26, R28, 0x3340, R27 ;  /* 0x000033401c1a7816 */ /* 0x000fe4000000001b */
[----:B------:R-:W-:Y:S02]  /*9fc10*/  PRMT R25, R30, 0x3340, R0 ;  /* 0x000033401e197816 */ /* 0x000fe40000000000 */
[----:B------:R-:W-:Y:S02]  /*9fc20*/  SHF.R.U32.HI R28, RZ, 0x8, R28 ;  /* 0x00000008ff1c7819 */ /* 0x000fe4000001161c */
[----:B0-----:R-:W-:Y:S02]  /*9fc30*/  PRMT R16, R26, 0x5410, R25 ;  /* 0x000054101a107816 */ /* 0x001fe40000000019 */
[----:B------:R-:W-:Y:S02]  /*9fc40*/  SHF.R.U32.HI R26, RZ, 0x8, R27 ;  /* 0x00000008ff1a7819 */ /* 0x000fe4000001161b */
[----:B------:R-:W-:-:S02]  /*9fc50*/  SHF.R.U32.HI R25, RZ, 0x8, R30 ;  /* 0x00000008ff197819 */ /* 0x000fc4000001161e */
[----:B------:R-:W-:Y:S02]  /*9fc60*/  IADD3 R20, P6, PT, R17, R7, RZ ;  /* 0x0000000711147210 */ /* 0x000fe40007fde0ff */
[----:B------:R-:W-:Y:S02]  /*9fc70*/  LOP3.LUT R27, R28, 0xffff, RZ, 0xc0, !PT ;  /* 0x0000ffff1c1b7812 */ /* 0x000fe400078ec0ff */
[----:B------:R-:W-:Y:S02]  /*9fc80*/  LOP3.LUT R26, R26, 0xffff, RZ, 0xc0, !PT ;  /* 0x0000ffff1a1a7812 */ /* 0x000fe400078ec0ff */
[----:B------:R-:W-:Y:S01]  /*9fc90*/  LOP3.LUT R25, R25, 0xffff, RZ, 0xc0, !PT ;  /* 0x0000ffff19197812 */ /* 0x000fe200078ec0ff */
[----:B------:R-:W-:Y:S01]  /*9fca0*/  IMAD.X R21, R24, 0x1, R8, P6 ;  /* 0x0000000118157824 */ /* 0x000fe200030e0608 */
[----:B------:R-:W-:Y:S01]  /*9fcb0*/  PRMT R18, R27, 0x3340, R26 ;  /* 0x000033401b127816 */ /* 0x000fe2000000001a */
[----:B------:R0:W-:Y:S04]  /*9fcc0*/  STL [R1+0x9cc], R16 ;  /* 0x0009cc1001007387 */ /* 0x0001e80000100800 */
[----:B------:R-:W3:Y:S01]  /*9fcd0*/  LDL.LU R50, [R1+0x2f0] ;  /* 0x0002f00001327983 */ /* 0x000ee20000300800 */
[----:B0-----:R-:W-:-:S03]  /*9fce0*/  PRMT R16, R25, 0x3340, R0 ;  /* 0x0000334019107816 */ /* 0x001fc60000000000 */
[----:B------:R0:W-:Y:S04]  /*9fcf0*/  STL.64 [R1+0xb08], R20 ;  /* 0x000b081401007387 */ /* 0x0001e80000100a00 */
[----:B------:R-:W-:Y:S04]  /*9fd00*/  STL [R1+0x238], R18 ;  /* 0x0002381201007387 */ /* 0x000fe80000100800 */
[----:B------:R1:W-:Y:S01]  /*9fd10*/  STL [R1+0xac], R16 ;  /* 0x0000ac1001007387 */ /* 0x0003e20000100800 */
[----:B0-----:R-:W-:-:S05]  /*9fd20*/  IADD3 R20, P6, PT, R17, R9, RZ ;  /* 0x0000000911147210 */ /* 0x001fca0007fde0ff */
[----:B------:R-:W-:Y:S01]  /*9fd30*/  IMAD.X R21, R24, 0x1, R10, P6 ;  /* 0x0000000118157824 */ /* 0x000fe200030e060a */
[----:B--2---:R-:W-:Y:S02]  /*9fd40*/  LOP3.LUT R29, R61, 0xffff, RZ, 0xc0, !PT ;  /* 0x0000ffff3d1d7812 */ /* 0x004fe400078ec0ff */
[----:B----4-:R-:W-:-:S04]  /*9fd50*/  LOP3.LUT R27, R51, 0xffff, RZ, 0xc0, !PT ;  /* 0x0000ffff331b7812 */ /* 0x010fc800078ec0ff */
[----:B------:R-:W-:Y:S02]  /*9fd60*/  PRMT R26, R29, 0x3340, R27 ;  /* 0x000033401d1a7816 */ /* 0x000fe4000000001b */
[----:B------:R-:W-:Y:S02]  /*9fd70*/  SHF.R.U32.HI R29, RZ, 0x8, R29 ;  /* 0x00000008ff1d7819 */ /* 0x000fe4000001161d */
[----:B---3--:R-:W-:Y:S02]  /*9fd80*/  LOP3.LUT R28, R42, 0xffff, RZ, 0xc0, !PT ;  /* 0x0000ffff2a1c7812 */ /* 0x008fe400078ec0ff */
[----:B------:R-:W2:Y:S02]  /*9fd90*/  LDL.LU R42, [R1+0x3bf0] ;  /* 0x003bf000012a7983 */ /* 0x000ea40000300800 */
[----:B------:R-:W-:-:S04]  /*9fda0*/  PRMT R25, R28, 0x3340, R0 ;  /* 0x000033401c197816 */ /* 0x000fc80000000000 */
[----:B-1----:R-:W-:Y:S02]  /*9fdb0*/  PRMT R16, R26, 0x5410, R25 ;  /* 0x000054101a107816 */ /* 0x002fe40000000019 */
[----:B------:R-:W-:Y:S02]  /*9fdc0*/  SHF.R.U32.HI R26, RZ, 0x8, R27 ;  /* 0x00000008ff1a7819 */ /* 0x000fe4000001161b */
[----:B------:R-:W-:Y:S02]  /*9fdd0*/  SHF.R.U32.HI R25, RZ, 0x8, R28 ;  /* 0x00000008ff197819 */ /* 0x000fe4000001161c */
[----:B------:R-:W-:Y:S02]  /*9fde0*/  LOP3.LUT R27, R29, 0xffff, RZ, 0xc0, !PT ;  /* 0x0000ffff1d1b7812 */ /* 0x000fe400078ec0ff */
[----:B------:R-:W-:Y:S02]  /*9fdf0*/  LOP3.LUT R26, R26, 0xffff, RZ, 0xc0, !PT ;  /* 0x0000ffff1a1a7812 */ /* 0x000fe400078ec0ff */
[----:B------:R-:W-:Y:S01]  /*9fe00*/  LOP3.LUT R25, R25, 0xffff, RZ, 0xc0, !PT ;  /* 0x0000ffff19197812 */ /* 0x000fe200078ec0ff */
[----:B------:R0:W-:Y:S01]  /*9fe10*/  STL [R1+0x9c8], R16 ;  /* 0x0009c81001007387 */ /* 0x0001e20000100800 */
[----:B------:R-:W-:-:S03]  /*9fe20*/  PRMT R18, R27, 0x3340, R26 ;  /* 0x000033401b127816 */ /* 0x000fc6000000001a */
[----:B------:R-:W3:Y:S01]  /*9fe30*/  LDL.LU R61, [R1+0x288] ;  /* 0x00028800013d7983 */ /* 0x000ee20000300800 */
[----:B------:R-:W-:-:S03]  /*9fe40*/  LOP3.LUT R30, R60, 0xffff, RZ, 0xc0, !PT ;  /* 0x0000ffff3c1e7812 */ /* 0x000fc600078ec0ff */
[----:B------:R1:W-:Y:S01]  /*9fe50*/  STL.64 [R1+0xb00], R20 ;  /* 0x000b001401007387 */ /* 0x0003e20000100a00 */
[----:B0-----:R-:W-:-:S03]  /*9fe60*/  PRMT R16, R25, 0x3340, R0 ;  /* 0x0000334019107816 */ /* 0x001fc60000000000 */
[----:B------:R-:W-:Y:S01]  /*9fe70*/  STL [R1+0x234], R18 ;  /* 0x0002341201007387 */ /* 0x000fe20000100800 */
[----:B------:R-:W-:Y:S02]  /*9fe80*/  LOP3.LUT R60, R31, 0xffff, RZ, 0xc0, !PT ;  /* 0x0000ffff1f3c7812 */ /* 0x000fe400078ec0ff */
[----:B------:R-:W-:Y:S01]  /*9fe90*/  LOP3.LUT R28, R44, 0xffff, RZ, 0xc0, !PT ;  /* 0x0000ffff2c1c7812 */ /* 0x000fe200078ec0ff */
[----:B------:R-:W4:Y:S01]  /*9fea0*/  LDL.LU R51, [R1+0x1f0] ;  /* 0x0001f00001337983 */ /* 0x000f220000300800 */
[----:B------:R-:W-:-:S03]  /*9feb0*/  LOP3.LUT R31, R43, 0xffff, RZ, 0xc0, !PT ;  /* 0x0000ffff2b1f7812 */ /* 0x000fc600078ec0ff */
[----:B------:R0:W-:Y:S04]  /*9fec0*/  STL [R1+0xb4], R16 ;  /* 0x0000b41001007387 */ /* 0x0001e80000100800 */
[----:B------:R-:W4:Y:S04]  /*9fed0*/  LDL.LU R44, [R1+0x3bec] ;  /* 0x003bec00012c7983 */ /* 0x000f280000300800 */
[----:B------:R-:W4:Y:S01]  /*9fee0*/  LDL.LU R43, [R1+0x3be8] ;  /* 0x003be800012b7983 */ /* 0x000f220000300800 */
[----:B------:R-:W-:Y:S02]  /*9fef0*/  PRMT R25, R60, 0x3340, R0 ;  /* 0x000033403c197816 */ /* 0x000fe40000000000 */
[----:B------:R-:W-:-:S02]  /*9ff00*/  PRMT R26, R30, 0x3340, R28 ;  /* 0x000033401e1a7816 */ /* 0x000fc4000000001c */
[----:B------:R-:W-:Y:S02]  /*9ff10*/  LOP3.LUT R29, R50, 0xffff, RZ, 0xc0, !PT ;  /* 0x0000ffff321d7812 */ /* 0x000fe400078ec0ff */
[----:B------:R-:W-:Y:S02]  /*9ff20*/  SHF.R.U32.HI R30, RZ, 0x8, R30 ;  /* 0x00000008ff1e7819 */ /* 0x000fe4000001161e */
[----:B-1----:R-:W-:-:S05]  /*9ff30*/  IADD3 R20, P6, PT, R17, R11, RZ ;  /* 0x0000000b11147210 */ /* 0x002fca0007fde0ff */
[----:B------:R-:W-:Y:S01]  /*9ff40*/  IMAD.X R21, R24, 0x1, R12, P6 ;  /* 0x0000000118157824 */ /* 0x000fe200030e060c */
[----:B--2---:R-:W-:Y:S02]  /*9ff50*/  LOP3.LUT R27, R42, 0xffff, RZ, 0xc0, !PT ;  /* 0x0000ffff2a1b7812 */ /* 0x004fe400078ec0ff */
[----:B------:R-:W-:Y:S02]  /*9ff60*/  PRMT R42, R26, 0x5410, R25 ;  /* 0x000054101a2a7816 */ /* 0x000fe40000000019 */
[----:B------:R-:W-:Y:S02]  /*9ff70*/  PRMT R25, R31, 0x3340, R0 ;  /* 0x000033401f197816 */ /* 0x000fe40000000000 */
[----:B------:R-:W-:-:S04]  /*9ff80*/  PRMT R26, R29, 0x3340, R27 ;  /* 0x000033401d1a7816 */ /* 0x000fc8000000001b */
[----:B0-----:R-:W-:Y:S02]  /*9ff90*/  PRMT R16, R26, 0x5410, R25 ;  /* 0x000054101a107816 */ /* 0x001fe40000000019 */
[----:B------:R-:W-:Y:S02]  /*9ffa0*/  SHF.R.U32.HI R25, RZ, 0x8, R28 ;  /* 0x00000008ff197819 */ /* 0x000fe4000001161c */
[----:B------:R-:W-:Y:S02]  /*9ffb0*/  SHF.R.U32.HI R26, RZ, 0x8, R29 ;  /* 0x00000008ff1a7819 */ /* 0x000fe4000001161d */
[----:B------:R-:W-:Y:S02]  /*9ffc0*/  SHF.R.U32.HI R29, RZ, 0x8, R27 ;  /* 0x00000008ff1d7819 */ /* 0x000fe4000001161b */
[----:B------:R-:W-:Y:S02]  /*9ffd0*/  LOP3.LUT R28, R30, 0xffff, RZ, 0xc0, !PT ;  /* 0x0000ffff1e1c7812 */ /* 0x000fe400078ec0ff */
[----:B------:R-:W-:-:S02]  /*9ffe0*/  LOP3.LUT R27, R25, 0xffff, RZ, 0xc0, !PT ;  /* 0x0000ffff191b7812 */ /* 0x000fc400078ec0ff */
[----:B------:R-:W-:Y:S02]  /*9fff0*/  LOP3.LUT R26, R26, 0xffff, RZ, 0xc0, !PT ;  /* 0x0000ffff1a1a7812 */ /* 0x000fe400078ec0ff */
[----:B------:R-:W-:Y:S01]  /*a0000*/  LOP3.LUT R25, R29, 0xffff, RZ, 0xc0, !PT ;  /* 0x0000ffff1d197812 */ /* 0x000fe200078ec0ff */
[----:B------:R-:W-:Y:S01]  /*a0010*/  STL [R1+0x3b18], R42 ;  /* 0x003b182a01007387 */ /* 0x000fe20000100800 */
[----:B------:R-:W-:Y:S02]  /*a0020*/  PRMT R18, R28, 0x3340, R27 ;  /* 0x000033401c127816 */ /* 0x000fe4000000001b */
[----:B---3--:R-:W-:Y:S01]  /*a0030*/  LOP3.LUT R28, R61, 0xffff, RZ, 0xc0, !PT ;  /* 0x0000ffff3d1c7812 */ /* 0x008fe200078ec0ff */
[----:B------:R0:W-:Y:S01]  /*a0040*/  STL [R1+0x738], R16 ;  /* 0x0007381001007387 */ /* 0x0001e20000100800 */
[----:B----4-:R-:W-:-:S03]  /*a0050*/  LOP3.LUT R29, R51, 0xffff, RZ, 0xc0, !PT ;  /* 0x0000ffff331d7812 */ /* 0x010fc600078ec0ff */
[----:B------:R1:W-:Y:S04]  /*a0060*/  STL.64 [R1+0xac0], R20 ;  /* 0x000ac01401007387 */ /* 0x0003e80000100a00 */
[----:B------:R-:W2:Y:S01]  /*a0070*/  LDL.LU R23, [R1+0x194] ;  /* 0x0001940001177983 */ /* 0x000ea20000300800 */
[----:B0-----:R-:W-:Y:S02]  /*a0080*/  PRMT R16, R26, 0x3340, R25 ;  /* 0x000033401a107816 */ /* 0x001fe40000000019 */
[----:B------:R-:W-:Y:S02]  /*a0090*/  PRMT R25, R29, 0x3340, R0 ;  /* 0x000033401d197816 */ /* 0x000fe40000000000 */
[----:B------:R-:W-:Y:S01]  /*a00a0*/  LOP3.LUT R27, R43, 0xffff, RZ, 0xc0, !PT ;  /* 0x0000ffff2b1b7812 */ /* 0x000fe200078ec0ff */
[----:B------:R-:W-:Y:S01]  /*a00b0*/  STL [R1+0x250], R18 ;  /* 0x0002501201007387 */ /* 0x000fe20000100800 */
[----:B-1----:R-:W-:-:S02]  /*a00c0*/  IADD3 R20, P6, PT, R17, R13, RZ ;  /* 0x0000000d11147210 */ /* 0x002fc40007fde0ff */
[----:B------:R-:W-:Y:S01]  /*a00d0*/  PRMT R26, R28, 0x3340, R27 ;  /* 0x000033401c1a7816 */ /* 0x000fe2000000001b */
[----:B------:R0:W-:Y:S02]  /*a00e0*/  STL [R1+0x230], R16 ;  /* 0x0002301001007387 */ /* 0x0001e40000100800 */
[----:B------:R-:W-:Y:S01]  /*a00f0*/  IMAD.X R21, R24, 0x1, R14, P6 ;  /* 0x0000000118157824 */ /* 0x000fe200030e060e */
[----:B------:R-:W-:Y:S01]  /*a0100*/  PRMT R43, R26, 0x5410, R25 ;  /* 0x000054101a2b7816 */ /* 0x000fe20000000019 */
[----:B------:R-:W3:Y:S04]  /*a0110*/  LDL.LU R47, [R1+0xb0] ;  /* 0x0000b000012f7983 */ /* 0x000ee80000300800 */
[----:B0-----:R-:W4:Y:S04]  /*a0120*/  LDL.LU R16, [R1+0x290] ;  /* 0x0002900001107983 */ /* 0x001f280000300800 */
[----:B------:R-:W4:Y:S04]  /*a0130*/  LDL.LU R50, [R1+0x1f4] ;  /* 0x0001f40001327983 */ /* 0x000f280000300800 */
[----:B------:R-:W4:Y:S04]  /*a0140*/  LDL.LU R61, [R1+0x240] ;  /* 0x00024000013d7983 */ /* 0x000f280000300800 */
[----:B------:R-:W4:Y:S04]  /*a0150*/  LDL.LU R35, [R1+0x3c] ;  /* 0x00003c0001237983 */ /* 0x000f280000300800 */
[----:B------:R-:W-:Y:S04]  /*a0160*/  STL [R1+0x3b2c], R43 ;  /* 0x003b2c2b01007387 */ /* 0x000fe80000100800 */
[----:B------:R0:W-:Y:S01]  /*a0170*/  STL.64 [R1+0xac8], R20 ;  /* 0x000ac81401007387 */ /* 0x0001e20000100a00 */
[----:B------:R-:W-:-:S02]  /*a0180*/  SHF.R.U32.HI R25, RZ, 0x8, R28 ;  /* 0x00000008ff197819 */ /* 0x000fc4000001161c */
[----:B0-----:R-:W-:-:S05]  /*a0190*/  IADD3 R20, P6, PT, R17, R15, RZ ;  /* 0x0000000f11147210 */ /* 0x001fca0007fde0ff */
[----:B------:R-:W-:Y:S01]  /*a01a0*/  IMAD.X R21, R24, 0x1, R57, P6 ;  /* 0x0000000118157824 */ /* 0x000fe200030e0639 */
[----:B------:R-:W-:Y:S02]  /*a01b0*/  SHF.R.U32.HI R24, RZ, 0x8, R27 ;  /* 0x00000008ff187819 */ /* 0x000fe4000001161b */
[----:B------:R-:W-:Y:S02]  /*a01c0*/  LOP3.LUT R25, R25, 0xffff, RZ, 0xc0, !PT ;  /* 0x0000ffff19197812 */ /* 0x000fe400078ec0ff */
[----:B------:R-:W-:-:S04]  /*a01d0*/  LOP3.LUT R24, R24, 0xffff, RZ, 0xc0, !PT ;  /* 0x0000ffff18187812 */ /* 0x000fc800078ec0ff */
[----:B------:R-:W-:Y:S02]  /*a01e0*/  PRMT R17, R25, 0x3340, R24 ;  /* 0x0000334019117816 */ /* 0x000fe40000000018 */
[----:B------:R-:W-:Y:S01]  /*a01f0*/  SHF.R.U32.HI R24, RZ, 0x8, R29 ;  /* 0x00000008ff187819 */ /* 0x000fe2000001161d */
[----:B------:R-:W-:Y:S03]  /*a0200*/  STL.64 [R1+0xab8], R20 ;  /* 0x000ab81401007387 */ /* 0x000fe60000100a00 */
[----:B------:R-:W-:Y:S01]  /*a0210*/  LOP3.LUT R24, R24, 0xffff, RZ, 0xc0, !PT ;  /* 0x0000ffff18187812 */ /* 0x000fe200078ec0ff */
[----:B------:R0:W-:Y:S04]  /*a0220*/  STL [R1+0x220], R17 ;  /* 0x0002201101007387 */ /* 0x0001e80000100800 */
[----:B------:R-:W4:Y:S01]  /*a0230*/  LDL.LU R51, [R1+0x198] ;  /* 0x0001980001337983 */ /* 0x000f220000300800 */
[----:B0-----:R-:W-:-:S05]  /*a0240*/  PRMT R17, R24, 0x3340, R0 ;  /* 0x0000334018117816 */ /* 0x001fca0000000000 */
[----:B------:R0:W-:Y:S04]  /*a0250*/  STL [R1+0xc4], R17 ;  /* 0x0000c41101007387 */ /* 0x0001e80000100800 */
[----:B0-----:R-:W4:Y:S01]  /*a0260*/  LDL.LU R17, [R1+0xb8] ;  /* 0x0000b80001117983 */ /* 0x001f220000300800 */
[----:B------:R-:W-:Y:S02]  /*a0270*/  SHF.R.U32.HI R25, RZ, 0x8, R31 ;  /* 0x00000008ff197819 */ /* 0x000fe4000001161f */
[----:B------:R-:W-:Y:S02]  /*a0280*/  LOP3.LUT R52, R52, 0xffff, RZ, 0xc0, !PT ;  /* 0x0000ffff34347812 */ /* 0x000fe400078ec0ff */
[----:B------:R-:W-:Y:S02]  /*a0290*/  LOP3.LUT R25, R25, 0xffff, RZ, 0xc0, !PT ;  /* 0x0000ffff19197812 */ /* 0x000fe400078ec0ff */
[----:B------:R-:W-:-:S02]  /*a02a0*/  PRMT R24, R52, 0x3340, R0 ;  /* 0x0000334034187816 */ /* 0x000fc40000000000 */
[----:B------:R-:W-:-:S05]  /*a02b0*/  PRMT R18, R25, 0x3340, R0 ;  /* 0x0000334019127816 */ /* 0x000fca0000000000 */
[----:B------:R-:W-:Y:S01]  /*a02c0*/  STL [R1+0xc0], R18 ;  /* 0x0000c01201007387 */ /* 0x000fe20000100800 */
[----:B------:R-:W-:Y:S02]  /*a02d0*/  LOP3.LUT R54, R54, 0xffff, RZ, 0xc0, !PT ;  /* 0x0000ffff36367812 */ /* 0x000fe400078ec0ff */
[----:B--2---:R-:W-:Y:S02]  /*a02e0*/  LOP3.LUT R29, R23, 0xffff, RZ, 0xc0, !PT ;  /* 0x0000ffff171d7812 */ /* 0x004fe400078ec0ff */
[----:B---3--:R-:W-:-:S04]  /*a02f0*/  LOP3.LUT R27, R47, 0xffff, RZ, 0xc0, !PT ;  /* 0x0000ffff2f1b7812 */ /* 0x008fc800078ec0ff */
[----:B------:R-:W-:Y:S02]  /*a0300*/  PRMT R25, R29, 0x3340, R27 ;  /* 0x000033401d197816 */ /* 0x000fe4000000001b */
[----:B----4-:R-:W-:Y:S02]  /*a0310*/  LOP3.LUT R28, R16, 0xffff, RZ, 0xc0, !PT ;  /* 0x0000ffff101c7812 */ /* 0x010fe400078ec0ff */
[----:B------:R-:W-:Y:S02]  /*a0320*/  PRMT R16, R25, 0x5410, R24 ;  /* 0x0000541019107816 */ /* 0x000fe40000000018 */
[----:B------:R-:W-:Y:S02]  /*a0330*/  LOP3.LUT R43, R50, 0xffff, RZ, 0xc0, !PT ;  /* 0x0000ffff322b7812 */ /* 0x000fe400078ec0ff */
[----:B------:R-:W-:Y:S02]  /*a0340*/  LOP3.LUT R26, R61, 0xffff, RZ, 0xc0, !PT ;  /* 0x0000ffff3d1a7812 */ /* 0x000fe400078ec0ff */
[----:B------:R-:W-:-:S02]  /*a0350*/  PRMT R24, R43, 0x3340, R0 ;  /* 0x000033402b187816 */ /* 0x000fc40000000000 */
[----:B------:R-:W-:Y:S01]  /*a0360*/  PRMT R25, R28, 0x3340, R26 ;  /* 0x000033401c197816 */ /* 0x000fe2000000001a */
[----:B------:R0:W-:Y:S01]  /*a0370*/  STL [R1+0x434], R16 ;  /* 0x0004341001007387 */ /* 0x0001e20000100800 */
[----:B------:R-:W-:Y:S02]  /*a0380*/  SHF.R.U32.HI R28, RZ, 0x8, R28 ;  /* 0x00000008ff1c7819 */ /* 0x000fe4000001161c */
[----:B0-----:R-:W-:Y:S02]  /*a0390*/  PRMT R16, R25, 0x5410, R24 ;  /* 0x0000541019107816 */ /* 0x001fe40000000018 */
[----:B------:R-:W-:-:S03]  /*a03a0*/  SHF.R.U32.HI R30, RZ, 0x8, R26 ;  /* 0x00000008ff1e7819 */ /* 0x000fc6000001161a */
[----:B------:R0:W-:Y:S01]  /*a03b0*/  STL [R1+0xcc8], R16 ;  /* 0x000cc81001007387 */ /* 0x0001e20000100800 */
[----:B------:R-:W-:-:S03]  /*a03c0*/  SHF.R.U32.HI R26, RZ, 0x8, R29 ;  /* 0x00000008ff1a7819 */ /* 0x000fc6000001161d */
[----:B------:R-:W2:Y:S01]  /*a03d0*/  LDL.LU R50, [R1+0x160] ;  /* 0x0001600001327983 */ /* 0x000ea20000300800 */
[----:B------:R-:W-:Y:S02]  /*a03e0*/  SHF.R.U32.HI R25, RZ, 0x8, R27 ;  /* 0x00000008ff197819 */ /* 0x000fe4000001161b */
[----:B------:R-:W-:Y:S02]  /*a03f0*/  SHF.R.S32.HI R24, RZ, 0x1f, R35 ;  /* 0x0000001fff187819 */ /* 0x000fe40000011423 */
[----:B------:R-:W-:Y:S02]  /*a0400*/  IADD3 R20, P6, PT, R35, R0, RZ ;  /* 0x0000000023147210 */ /* 0x000fe40007fde0ff */
[----:B------:R-:W-:Y:S02]  /*a0410*/  LOP3.LUT R28, R28, 0xffff, RZ, 0xc0, !PT ;  /* 0x0000ffff1c1c7812 */ /* 0x000fe400078ec0ff */
[----:B------:R-:W-:Y:S02]  /*a0420*/  LOP3.LUT R27, R30, 0xffff, RZ, 0xc0, !PT ;  /* 0x0000ffff1e1b7812 */ /* 0x000fe400078ec0ff */
[----:B------:R-:W-:-:S02]  /*a0430*/  LOP3.LUT R26, R26, 0xffff, RZ, 0xc0, !PT ;  /* 0x0000ffff1a1a7812 */ /* 0x000fc400078ec0ff */
[----:B------:R-:W-:Y:S01]  /*a0440*/  LOP3.LUT R25, R25, 0xffff, RZ, 0xc0, !PT ;  /* 0x0000ffff19197812 */ /* 0x000fe200078ec0ff */
[----:B------:R-:W-:Y:S01]  /*a0450*/  IMAD.X R21, R24, 0x1, R3, P6 ;  /* 0x0000000118157824 */ /* 0x000fe200030e0603 */
[----:B------:R-:W-:Y:S02]  /*a0460*/  PRMT R18, R28, 0x3340, R27 ;  /* 0x000033401c127816 */ /* 0x000fe4000000001b */
[----:B0-----:R-:W-:Y:S02]  /*a0470*/  PRMT R16, R26, 0x3340, R25 ;  /* 0x000033401a107816 */ /* 0x001fe40000000019 */
[----:B------:R-:W-:Y:S04]  /*a0480*/  STL.64 [R1+0xa70], R20 ;  /* 0x000a701401007387 */ /* 0x000fe80000100a00 */
[----:B------:R-:W-:Y:S01]  /*a0490*/  STL [R1+0x3b44], R18 ;  /* 0x003b441201007387 */ /* 0x000fe20000100800 */
[----:B------:R-:W-:-:S03]  /*a04a0*/  LOP3.LUT R28, R51, 0xffff, RZ, 0xc0, !PT ;  /* 0x0000ffff331c7812 */ /* 0x000fc600078ec0ff */
[----:B------:R0:W-:Y:S04]  /*a04b0*/  STL [R1+0x214], R16 ;  /* 0x0002141001007387 */ /* 0x0001e80000100800 */
[----:B------:R-:W3:Y:S01]  /*a04c0*/  LDL.LU R61, [R1+0x304] ;  /* 0x00030400013d7983 */ /* 0x000ee20000300800 */
[----:B------:R-:W-:-:S03]  /*a04d0*/  PRMT R25, R54, 0x3340, R0 ;  /* 0x0000334036197816 */ /* 0x000fc60000000000 */
[----:B------:R-:W4:Y:S01]  /*a04e0*/  LDL.LU R51, [R1+0x224] ;  /* 0x0002240001337983 */ /* 0x000f220000300800 */
[----:B------:R-:W-:-:S03]  /*a04f0*/  LOP3.LUT R27, R17, 0xffff, RZ, 0xc0, !PT ;  /* 0x0000ffff111b7812 */ /* 0x000fc600078ec0ff */
[----:B------:R-:W4:Y:S01]  /*a0500*/  LDL.LU R17, [R1+0x280] ;  /* 0x0002800001117983 */ /* 0x000f220000300800 */
[----:B------:R-:W-:Y:S02]  /*a0510*/  PRMT R26, R28, 0x3340, R27 ;  /* 0x000033401c1a7816 */ /* 0x000fe4000000001b */
[----:B------:R-:W-:Y:S02]  /*a0520*/  SHF.R.U32.HI R28, RZ, 0x8, R28 ;  /* 0x00000008ff1c7819 */ /* 0x000fe4000001161c */
[----:B0-----:R-:W-:Y:S02]  /*a0530*/  PRMT R16, R26, 0x5410, R25 ;  /* 0x000054101a107816 */ /* 0x001fe40000000019 */
[----:B------:R-:W-:Y:S02]  /*a0540*/  SHF.R.U32.HI R26, RZ, 0x8, R27 ;  /* 0x00000008ff1a7819 */ /* 0x000fe4000001161b */
[----:B------:R-:W-:Y:S02]  /*a0550*/  SHF.R.U32.HI R25, RZ, 0x8, R54 ;  /* 0x00000008ff197819 */ /* 0x000fe40000011636 */
[----:B------:R-:W-:-:S02]  /*a0560*/  IADD3 R20, P6, PT, R35, R2, RZ ;  /* 0x0000000223147210 */ /* 0x000fc40007fde0ff */
[----:B------:R-:W-:Y:S02]  /*a0570*/  LOP3.LUT R27, R28, 0xffff, RZ, 0xc0, !PT ;  /* 0x0000ffff1c1b7812 */ /* 0x000fe400078ec0ff */
[----:B------:R-:W-:Y:S02]  /*a0580*/  LOP3.LUT R26, R26, 0xffff, RZ, 0xc0, !PT ;  /* 0x0000ffff1a1a7812 */ /* 0x000fe400078ec0ff */
[----:B------:R-:W-:Y:S01]  /*a0590*/  LOP3.LUT R25, R25, 0xffff, RZ, 0xc0, !PT ;  /* 0x0000ffff19197812 */ /* 0x000fe200078ec0ff */
[----:B------:R-:W-:Y:S01]  /*a05a0*/  IMAD.X R21, R24, 0x1, R4, P6 ;  /* 0x0000000118157824 */ /* 0x000fe200030e0604 */
[----:B------:R0:W-:Y:S01]  /*a05b0*/  STL [R1+0x424], R16 ;  /* 0x0004241001007387 */ /* 0x0001e20000100800 */
[----:B------:R-:W-:-:S03]  /*a05c0*/  PRMT R18, R27, 0x3340, R26 ;  /* 0x000033401b127816 */ /* 0x000fc6000000001a */
[----:B------:R1:W-:Y:S01]  /*a05d0*/  STL.64 [R1+0xa68], R20 ;  /* 0x000a681401007387 */ /* 0x0003e20000100a00 */
[----:B------:R-:W-:Y:S02]  /*a05e0*/  LOP3.LUT R27, R44, 0xffff, RZ, 0xc0, !PT ;  /* 0x0000ffff2c1b7812 */ /* 0x000fe400078ec0ff */
[----:B0-----:R-:W-:Y:S01]  /*a05f0*/  PRMT R16, R25, 0x3340, R0 ;  /* 0x0000334019107816 */ /* 0x001fe20000000000 */
[----:B------:R-:W-:Y:S04]  /*a0600*/  STL [R1+0x210], R18 ;  /* 0x0002101201007387 */ /* 0x000fe80000100800 */
[----:B------:R0:W-:Y:S04]  /*a0610*/  STL [R1+0xdc], R16 ;  /* 0x0000dc1001007387 */ /* 0x0001e80000100800 */
[----:B------:R-:W4:Y:S01]  /*a0620*/  LDL.LU R44, [R1+0x3be4] ;  /* 0x003be400012c7983 */ /* 0x000f220000300800 */
[----:B------:R-:W-:-:S04]  /*a0630*/  LOP3.LUT R36, R36, 0xffff, RZ, 0xc0, !PT ;  /* 0x0000ffff24247812 */ /* 0x000fc800078ec0ff */
[----:B------:R-:W-:Y:S02]  /*a0640*/  PRMT R25, R36, 0x3340, R0 ;  /* 0x0000334024197816 */ /* 0x000fe40000000000 */
[----:B-1----:R-:W-:-:S05]  /*a0650*/  IADD3 R20, P6, PT, R35, R5, RZ ;  /* 0x0000000523147210 */ /* 0x002fca0007fde0ff */
        /* <DEDUP_REMOVED lines=8> */
[----:B------:R-:W-:Y:S02]  /*a06e0*/  LOP3.LUT R27, R28, 0xffff, RZ, 0xc0, !PT ;  /* 0x0000ffff1c1b7812 */ /* 0x000fe400078ec0ff */
[----:B------:R-:W-:Y:S01]  /*a06f0*/  LOP3.LUT R26, R26, 0xffff, RZ, 0xc0, !PT ;  /* 0x0000ffff1a1a7812 */ /* 0x000fe200078ec0ff */
[----:B------:R0:W-:Y:S01]  /*a0700*/  STL [R1+0x41c], R16 ;  /* 0x00041c1001007387 */ /* 0x0001e20000100800 */
[----:B------:R-:W-:-:S03]  /*a0710*/  PRMT R18, R25, 0x3340, R0 ;  /* 0x0000334019127816 */ /* 0x000fc60000000000 */
[----:B------:R-:W-:Y:S01]  /*a0720*/  STL.64 [R1+0xa48], R20 ;  /* 0x000a481401007387 */ /* 0x000fe20000100a00 */
[----:B0-----:R-:W-:Y:S02]  /*a0730*/  PRMT R16, R27, 0x3340, R26 ;  /* 0x000033401b107816 */ /* 0x001fe4000000001a */
[----:B---3--:R-:W-:Y:S01]  /*a0740*/  LOP3.LUT R28, R61, 0xffff, RZ, 0xc0, !PT ;  /* 0x0000ffff3d1c7812 */ /* 0x008fe200078ec0ff */
[----:B------:R-:W-:Y:S01]  /*a0750*/  STL [R1+0xcc], R18 ;  /* 0x0000cc1201007387 */ /* 0x000fe20000100800 */
[----:B----4-:R-:W-:-:S03]  /*a0760*/  LOP3.LUT R29, R51, 0xffff, RZ, 0xc0, !PT ;  /* 0x0000ffff331d7812 */ /* 0x010fc600078ec0ff */
[----:B------:R0:W-:Y:S01]  /*a0770*/  STL [R1+0x208], R16 ;  /* 0x0002081001007387 */ /* 0x0001e20000100800 */
[----:B------:R-:W-:Y:S02]  /*a0780*/  PRMT R25, R29, 0x3340, R0 ;  /* 0x000033401d197816 */ /* 0x000fe40000000000 */
[----:B------:R-:W-:Y:S02]  /*a0790*/  LOP3.LUT R27, R17, 0xffff, RZ, 0xc0, !PT ;  /* 0x0000ffff111b7812 */ /* 0x000fe400078ec0ff */
[----:B0-----:R-:W-:Y:S02]  /*a07a0*/  IADD3 R16, P6, PT, R35, R7, RZ ;  /* 0x0000000723107210 */ /* 0x001fe40007fde0ff */
[----:B------:R-:W-:-:S04]  /*a07b0*/  PRMT R26, R28, 0x3340, R27 ;  /* 0x000033401c1a7816 */ /* 0x000fc8000000001b */
[----:B------:R-:W-:Y:S01]  /*a07c0*/  PRMT R18, R26, 0x5410, R25 ;  /* 0x000054101a127816 */ /* 0x000fe20000000019 */
[----:B------:R-:W-:Y:S01]  /*a07d0*/  IMAD.X R17, R24, 0x1, R8, P6 ;  /* 0x0000000118117824 */ /* 0x000fe200030e0608 */
[----:B------:R-:W-:-:S03]  /*a07e0*/  SHF.R.U32.HI R25, RZ, 0x8, R36 ;  /* 0x00000008ff197819 */ /* 0x000fc60000011624 */
[----:B------:R-:W-:Y:S01]  /*a07f0*/  STL [R1+0x414], R18 ;  /* 0x0004141201007387 */ /* 0x000fe20000100800 */
[----:B------:R-:W-:-:S03]  /*a0800*/  LOP3.LUT R25, R25, 0xffff, RZ, 0xc0, !PT ;  /* 0x0000ffff19197812 */ /* 0x000fc600078ec0ff */
[----:B------:R0:W-:Y:S01]  /*a0810*/  STL.64 [R1+0xa40], R16 ;  /* 0x000a401001007387 */ /* 0x0001e20000100a00 */
[----:B------:R-:W-:Y:S02]  /*a0820*/  SHF.R.U32.HI R28, RZ, 0x8, R28 ;  /* 0x00000008ff1c7819 */ /* 0x000fe4000001161c */
[----:B------:R-:W-:Y:S02]  /*a0830*/  PRMT R20, R25, 0x3340, R0 ;  /* 0x0000334019147816 */ /* 0x000fe40000000000 */
[----:B------:R-:W-:Y:S02]  /*a0840*/  SHF.R.U32.HI R26, RZ, 0x8, R27 ;  /* 0x00000008ff1a7819 */ /* 0x000fe4000001161b */
[----:B------:R-:W-:Y:S01]  /*a0850*/  LOP3.LUT R27, R28, 0xffff, RZ, 0xc0, !PT ;  /* 0x0000ffff1c1b7812 */ /* 0x000fe200078ec0ff */
[----:B0-----:R-:W2:Y:S04]  /*a0860*/  LDL.LU R16, [R1+0x314] ;  /* 0x0003140001107983 */ /* 0x001ea80000300800 */
[----:B------:R-:W3:Y:S04]  /*a0870*/  LDL.LU R50, [R1+0x228] ;  /* 0x0002280001327983 */ /* 0x000ee80000300800 */
[----:B------:R-:W4:Y:S01]  /*a0880*/  LDL.LU R61, [R1+0x28c] ;  /* 0x00028c00013d7983 */ /* 0x000f220000300800 */
[----:B------:R-:W-:-:S03]  /*a0890*/  LOP3.LUT R28, R44, 0xffff, RZ, 0xc0, !PT ;  /* 0x0000ffff2c1c7812 */ /* 0x000fc600078ec0ff */
[----:B------:R-:W4:Y:S04]  /*a08a0*/  LDL.LU R51, [R1+0x2b8] ;  /* 0x0002b80001337983 */ /* 0x000f280000300800 */
[----:B------:R-:W4:Y:S04]  /*a08b0*/  LDL.LU R17, [R1+0x204] ;  /* 0x0002040001117983 */ /* 0x000f280000300800 */
[----:B------:R0:W-:Y:S04]  /*a08c0*/  STL [R1+0xd8], R20 ;  /* 0x0000d81401007387 */ /* 0x0001e80000100800 */
[----:B------:R-:W4:Y:S01]  /*a08d0*/  LDL.LU R44, [R1+0x3be0] ;  /* 0x003be000012c7983 */ /* 0x000f220000300800 */
[----:B------:R-:W-:-:S02]  /*a08e0*/  LOP3.LUT R26, R26, 0xffff, RZ, 0xc0, !PT ;  /* 0x0000ffff1a1a7812 */ /* 0x000fc400078ec0ff */
[----:B------:R-:W-:Y:S02]  /*a08f0*/  LOP3.LUT R54, R37, 0xffff, RZ, 0xc0, !PT ;  /* 0x0000ffff25367812 */ /* 0x000fe400078ec0ff */
[----:B------:R-:W-:Y:S02]  /*a0900*/  PRMT R18, R27, 0x3340, R26 ;  /* 0x000033401b127816 */ /* 0x000fe4000000001a */
[----:B------:R-:W-:Y:S02]  /*a0910*/  LOP3.LUT R27, R45, 0xffff, RZ, 0xc0, !PT ;  /* 0x0000ffff2d1b7812 */ /* 0x000fe400078ec0ff */
[----:B------:R-:W-:Y:S02]  /*a0920*/  PRMT R25, R54, 0x3340, R0 ;  /* 0x0000334036197816 */ /* 0x000fe40000000000 */
[----:B------:R-:W-:Y:S01]  /*a0930*/  PRMT R26, R28, 0x3340, R27 ;  /* 0x000033401c1a7816 */ /* 0x000fe2000000001b */
[----:B------:R-:W-:Y:S01]  /*a0940*/  IMAD.MOV.U32 R45, RZ, RZ, R46 ;  /* 0x000000ffff2d7224 */ /* 0x000fe200078e002e */
[----:B------:R-:W-:-:S02]  /*a0950*/  SHF.R.U32.HI R28, RZ, 0x8, R28 ;  /* 0x00000008ff1c7819 */ /* 0x000fc4000001161c */
[----:B------:R-:W-:Y:S02]  /*a0960*/  PRMT R46, R26, 0x5410, R25 ;  /* 0x000054101a2e7816 */ /* 0x000fe40000000019 */
[----:B------:R-:W-:Y:S02]  /*a0970*/  SHF.R.U32.HI R26, RZ, 0x8, R27 ;  /* 0x00000008ff1a7819 */ /* 0x000fe4000001161b */
[----:B------:R-:W-:Y:S02]  /*a0980*/  SHF.R.U32.HI R25, RZ, 0x8, R29 ;  /* 0x00000008ff197819 */ /* 0x000fe4000001161d */
[----:B0-----:R-:W-:Y:S02]  /*a0990*/  IADD3 R20, P6, PT, R35, R9, RZ ;  /* 0x0000000923147210 */ /* 0x001fe40007fde0ff */
[----:B------:R-:W-:Y:S02]  /*a09a0*/  LOP3.LUT R27, R28, 0xffff, RZ, 0xc0, !PT ;  /* 0x0000ffff1c1b7812 */ /* 0x000fe400078ec0ff */
[----:B------:R-:W-:-:S02]  /*a09b0*/  LOP3.LUT R26, R26, 0xffff, RZ, 0xc0, !PT ;  /* 0x0000ffff1a1a7812 */ /* 0x000fc400078ec0ff */
[----:B------:R-:W-:Y:S01]  /*a09c0*/  LOP3.LUT R25, R25, 0xffff, RZ, 0xc0, !PT ;  /* 0x0000ffff19197812 */ /* 0x000fe200078ec0ff */
[----:B------:R-:W-:Y:S01]  /*a09d0*/  IMAD.X R21, R24, 0x1, R10, P6 ;  /* 0x0000000118157824 */ /* 0x000fe200030e060a */
[----:B------:R0:W-:Y:S01]  /*a09e0*/  STL [R1+0x200], R18 ;  /* 0x0002001201007387 */ /* 0x0001e20000100800 */
[----:B------:R-:W-:-:S03]  /*a09f0*/  PRMT R42, R27, 0x3340, R26 ;  /* 0x000033401b2a7816 */ /* 0x000fc6000000001a */
[----:B------:R-:W-:Y:S01]  /*a0a00*/  STL [R1+0x3b28], R46 ;  /* 0x003b282e01007387 */ /* 0x000fe20000100800 */
[----:B0-----:R-:W-:-:S03]  /*a0a10*/  PRMT R18, R25, 0x3340, R0 ;  /* 0x0000334019127816 */ /* 0x001fc60000000000 */
[----:B------:R-:W-:Y:S04]  /*a0a20*/  STL.64 [R1+0xa38], R20 ;  /* 0x000a381401007387 */ /* 0x000fe80000100a00 */
[----:B------:R-:W-:Y:S04]  /*a0a30*/  STL [R1+0x3b48], R42 ;  /* 0x003b482a01007387 */ /* 0x000fe80000100800 */
[----:B------:R0:W-:Y:S04]  /*a0a40*/  STL [R1+0xc8], R18 ;  /* 0x0000c81201007387 */ /* 0x0001e80000100800 */
[----:B------:R-:W4:Y:S01]  /*a0a50*/  LDL.LU R23, [R1+0x1b0] ;  /* 0x0001b00001177983 */ /* 0x000f220000300800 */
[----:B--2---:R-:W-:-:S03]  /*a0a60*/  LOP3.LUT R30, R16, 0xffff, RZ, 0xc0, !PT ;  /* 0x0000ffff101e7812 */ /* 0x004fc600078ec0ff */
[----:B------:R-:W2:Y:S01]  /*a0a70*/  LDL.LU R16, [R1+0x78] ;  /* 0x0000780001107983 */ /* 0x000ea20000300800 */
[----:B---3--:R-:W-:-:S03]  /*a0a80*/  LOP3.LUT R32, R50, 0xffff, RZ, 0xc0, !PT ;  /* 0x0000ffff32207812 */ /* 0x008fc600078ec0ff */
[----:B------:R-:W3:Y:S01]  /*a0a90*/  LDL.LU R50, [R1+0x138] ;  /* 0x0001380001327983 */ /* 0x000ee20000300800 */
[----:B----4-:R-:W-:Y:S02]  /*a0aa0*/  LOP3.LUT R28, R61, 0xffff, RZ, 0xc0, !PT ;  /* 0x0000ffff3d1c7812 */ /* 0x010fe400078ec0ff */
[----:B------:R-:W-:Y:S02]  /*a0ab0*/  PRMT R25, R32, 0x3340, R0 ;  /* 0x0000334020197816 */ /* 0x000fe40000000000 */
[----:B------:R-:W-:Y:S02]  /*a0ac0*/  PRMT R26, R30, 0x3340, R28 ;  /* 0x000033401e1a7816 */ /* 0x000fe4000000001c */
[----:B------:R-:W-:Y:S02]  /*a0ad0*/  LOP3.LUT R29, R51, 0xffff, RZ, 0xc0, !PT ;  /* 0x0000ffff331d7812 */ /* 0x000fe400078ec0ff */
[----:B------:R-:W-:Y:S02]  /*a0ae0*/  LOP3.LUT R31, R17, 0xffff, RZ, 0xc0, !PT ;  /* 0x0000ffff111f7812 */ /* 0x000fe400078ec0ff */
[----:B------:R-:W-:-:S02]  /*a0af0*/  PRMT R17, R26, 0x5410, R25 ;  /* 0x000054101a117816 */ /* 0x000fc40000000019 */
[----:B------:R-:W-:Y:S02]  /*a0b00*/  PRMT R25, R31, 0x3340, R0 ;  /* 0x000033401f197816 */ /* 0x000fe40000000000 */
[----:B------:R-:W-:-:S04]  /*a0b10*/  LOP3.LUT R27, R44, 0xffff, RZ, 0xc0, !PT ;  /* 0x0000ffff2c1b7812 */ /* 0x000fc800078ec0ff */
[----:B------:R-:W-:-:S04]  /*a0b20*/  PRMT R26, R29, 0x3340, R27 ;  /* 0x000033401d1a7816 */ /* 0x000fc8000000001b */
[----:B0-----:R-:W-:Y:S01]  /*a0b30*/  PRMT R18, R26, 0x5410, R25 ;  /* 0x000054101a127816 */ /* 0x001fe20000000019 */
[----:B------:R-:W-:Y:S04]  /*a0b40*/  STL [R1+0x39c], R17 ;  /* 0x00039c1101007387 */ /* 0x000fe80000100800 */
[----:B------:R-:W-:Y:S04]  /*a0b50*/  STL [R1+0x228], R18 ;  /* 0x0002281201007387 */ /* 0x000fe80000100800 */
[----:B------:R-:W4:Y:S04]  /*a0b60*/  LDL.LU R47, [R1+0x1ac] ;  /* 0x0001ac00012f7983 */ /* 0x000f280000300800 */
[----:B------:R-:W4:Y:S04]  /*a0b70*/  LDL.LU R61, [R1+0x68] ;  /* 0x00006800013d7983 */ /* 0x000f280000300800 */
[----:B------:R-:W4:Y:S01]  /*a0b80*/  LDL.LU R51, [R1+0x134] ;  /* 0x0001340001337983 */ /* 0x000f220000300800 */
[----:B------:R-:W-:-:S05]  /*a0b90*/  IADD3 R20, P6, PT, R35, R11, RZ ;  /* 0x0000000b23147210 */ /* 0x000fca0007fde0ff */
[----:B------:R-:W-:-:S05]  /*a0ba0*/  IMAD.X R21, R24, 0x1, R12, P6 ;  /* 0x0000000118157824 */ /* 0x000fca00030e060c */
[----:B------:R0:W-:Y:S04]  /*a0bb0*/  STL.64 [R1+0x9d0], R20 ;  /* 0x0009d01401007387 */ /* 0x0001e80000100a00 */
[----:B------:R-:W4:Y:S01]  /*a0bc0*/  LDL.LU R22, [R1+0x38] ;  /* 0x0000380001167983 */ /* 0x000f220000300800 */
[----:B0-----:R-:W-:-:S05]  /*a0bd0*/  IADD3 R20, P6, PT, R35, R13, RZ ;  /* 0x0000000d23147210 */ /* 0x001fca0007fde0ff */
[----:B------:R-:W-:-:S05]  /*a0be0*/  IMAD.X R21, R24, 0x1, R14, P6 ;  /* 0x0000000118157824 */ /* 0x000fca00030e060e */
[----:B------:R0:W-:Y:S01]  /*a0bf0*/  STL.64 [R1+0xa30], R20 ;  /* 0x000a301401007387 */ /* 0x0001e20000100a00 */
[----:B------:R-:W-:Y:S02]  /*a0c00*/  SHF.R.U32.HI R29, RZ, 0x8, R29 ;  /* 0x00000008ff1d7819 */ /* 0x000fe4000001161d */
[----:B------:R-:W-:Y:S02]  /*a0c10*/  SHF.R.U32.HI R26, RZ, 0x8, R30 ;  /* 0x00000008ff1a7819 */ /* 0x000fe4000001161e */
[----:B------:R-:W-:Y:S02]  /*a0c20*/  SHF.R.U32.HI R25, RZ, 0x8, R28 ;  /* 0x00000008ff197819 */ /* 0x000fe4000001161c */
[----:B------:R-:W-:Y:S02]  /*a0c30*/  SHF.R.U32.HI R27, RZ, 0x8, R27 ;  /* 0x00000008ff1b7819 */ /* 0x000fe4000001161b */
[----:B0-----:R-:W-:-:S05]  /*a0c40*/  IADD3 R20, P6, PT, R35, R15, RZ ;  /* 0x0000000f23147210 */ /* 0x001fca0007fde0ff */
[----:B------:R-:W-:Y:S01]  /*a0c50*/  IMAD.X R21, R24, 0x1, R57, P6 ;  /* 0x0000000118157824 */ /* 0x000fe200030e0639 */
[----:B------:R-:W-:Y:S02]  /*a0c60*/  SHF.R.U32.HI R24, RZ, 0x8, R31 ;  /* 0x00000008ff187819 */ /* 0x000fe4000001161f */
[----:B------:R-:W-:Y:S02]  /*a0c70*/  LOP3.LUT R28, R29, 0xffff, RZ, 0xc0, !PT ;  /* 0x0000ffff1d1c7812 */ /* 0x000fe400078ec0ff */
[----:B------:R-:W-:Y:S02]  /*a0c80*/  LOP3.LUT R26, R26, 0xffff, RZ, 0xc0, !PT ;  /* 0x0000ffff1a1a7812 */ /* 0x000fe400078ec0ff */
[----:B------:R-:W-:Y:S02]  /*a0c90*/  LOP3.LUT R25, R25, 0xffff, RZ, 0xc0, !PT ;  /* 0x0000ffff19197812 */ /* 0x000fe400078ec0ff */
[----:B------:R-:W-:Y:S02]  /*a0ca0*/  LOP3.LUT R27, R27, 0xffff, RZ, 0xc0, !PT ;  /* 0x0000ffff1b1b7812 */ /* 0x000fe400078ec0ff */
[----:B------:R-:W-:Y:S01]  /*a0cb0*/  LOP3.LUT R24, R24, 0xffff, RZ, 0xc0, !PT ;  /* 0x0000ffff18187812 */ /* 0x000fe200078ec0ff */
[----:B------:R-:W-:Y:S01]  /*a0cc0*/  IMAD.MOV.U32 R17, RZ, RZ, R45 ;  /* 0x000000ffff117224 */ /* 0x000fe200078e002d */
[----:B------:R-:W-:-:S02]  /*a0cd0*/  PRMT R45, R26, 0x3340, R25 ;  /* 0x000033401a2d7816 */ /* 0x000fc40000000019 */
[----:B------:R-:W-:Y:S02]  /*a0ce0*/  PRMT R44, R28, 0x3340, R27 ;  /* 0x000033401c2c7816 */ /* 0x000fe4000000001b */
[----:B------:R-:W-:Y:S02]  /*a0cf0*/  PRMT R18, R24, 0x3340, R0 ;  /* 0x0000334018127816 */ /* 0x000fe40000000000 */
[----:B------:R-:W-:Y:S01]  /*a0d00*/  LOP3.LUT R27, R23, 0xffff, RZ, 0xc0, !PT ;  /* 0x0000ffff171b7812 */ /* 0x000fe200078ec0ff */
[----:B------:R-:W-:Y:S04]  /*a0d10*/  STL.64 [R1+0xa28], R20 ;  /* 0x000a281401007387 */ /* 0x000fe80000100a00 */
[----:B------:R0:W-:Y:S01]  /*a0d20*/  STL [R1+0xbc], R18 ;  /* 0x0000bc1201007387 */ /* 0x0001e20000100800 */
[----:B--2---:R-:W-:-:S03]  /*a0d30*/  LOP3.LUT R28, R16, 0xffff, RZ, 0xc0, !PT ;  /* 0x0000ffff101c7812 */ /* 0x004fc600078ec0ff */
[----:B------:R-:W2:Y:S01]  /*a0d40*/  LDL.LU R16, [R1+0x17c] ;  /* 0x00017c0001107983 */ /* 0x000ea20000300800 */
[----:B---3--:R-:W-:Y:S02]  /*a0d50*/  LOP3.LUT R26, R50, 0xffff, RZ, 0xc0, !PT ;  /* 0x0000ffff321a7812 */ /* 0x008fe400078ec0ff */
[----:B------:R-:W-:Y:S01]  /*a0d60*/  PRMT R24, R28, 0x3340, R0 ;  /* 0x000033401c187816 */ /* 0x000fe20000000000 */
[----:B------:R-:W3:Y:S01]  /*a0d70*/  LDL.LU R50, [R1+0xa0] ;  /* 0x0000a00001327983 */ /* 0x000ee20000300800 */
[----:B------:R-:W-:Y:S02]  /*a0d80*/  PRMT R25, R27, 0x3340, R26 ;  /* 0x000033401b197816 */ /* 0x000fe4000000001a */
[----:B------:R-:W-:Y:S02]  /*a0d90*/  SHF.R.U32.HI R27, RZ, 0x8, R27 ;  /* 0x00000008ff1b7819 */ /* 0x000fe4000001161b */
[----:B0-----:R-:W-:Y:S02]  /*a0da0*/  PRMT R18, R25, 0x5410, R24 ;  /* 0x0000541019127816 */ /* 0x001fe40000000018 */
[----:B------:R-:W-:-:S02]  /*a0db0*/  SHF.R.U32.HI R25, RZ, 0x8, R26 ;  /* 0x00000008ff197819 */ /* 0x000fc4000001161a */
[----:B------:R-:W-:Y:S02]  /*a0dc0*/  SHF.R.U32.HI R24, RZ, 0x8, R32 ;  /* 0x00000008ff187819 */ /* 0x000fe40000011620 */
[----:B------:R-:W-:Y:S02]  /*a0dd0*/  LOP3.LUT R26, R27, 0xffff, RZ, 0xc0, !PT ;  /* 0x0000ffff1b1a7812 */ /* 0x000fe400078ec0ff */
[----:B------:R-:W-:Y:S01]  /*a0de0*/  LOP3.LUT R25, R25, 0xffff, RZ, 0xc0, !PT ;  /* 0x0000ffff19197812 */ /* 0x000fe200078ec0ff */
[----:B------:R0:W-:Y:S01]  /*a0df0*/  STL [R1+0x380], R18 ;  /* 0x0003801201007387 */ /* 0x0001e20000100800 */
[----:B------:R-:W-:-:S04]  /*a0e00*/  LOP3.LUT R24, R24, 0xffff, RZ, 0xc0, !PT ;  /* 0x0000ffff18187812 */ /* 0x000fc800078ec0ff */
[----:B------:R-:W-:Y:S02]  /*a0e10*/  PRMT R20, R24, 0x3340, R0 ;  /* 0x0000334018147816 */ /* 0x000fe40000000000 */
[----:B0-----:R-:W-:-:S03]  /*a0e20*/  PRMT R18, R26, 0x3340, R25 ;  /* 0x000033401a127816 */ /* 0x001fc60000000019 */
[----:B------:R-:W-:Y:S01]  /*a0e30*/  STL [R1+0xb8], R20 ;  /* 0x0000b81401007387 */ /* 0x000fe20000100800 */
[----:B----4-:R-:W-:Y:S02]  /*a0e40*/  LOP3.LUT R27, R47, 0xffff, RZ, 0xc0, !PT ;  /* 0x0000ffff2f1b7812 */ /* 0x010fe400078ec0ff */
[----:B------:R-:W-:Y:S02]  /*a0e50*/  LOP3.LUT R29, R61, 0xffff, RZ, 0xc0, !PT ;  /* 0x0000ffff3d1d7812 */ /* 0x000fe400078ec0ff */
[----:B------:R-:W-:Y:S02]  /*a0e60*/  LOP3.LUT R26, R51, 0xffff, RZ, 0xc0, !PT ;  /* 0x0000ffff331a7812 */ /* 0x000fe400078ec0ff */
[----:B------:R-:W-:Y:S02]  /*a0e70*/  PRMT R24, R29, 0x3340, R0 ;  /* 0x000033401d187816 */ /* 0x000fe40000000000 */
[----:B------:R-:W-:Y:S01]  /*a0e80*/  PRMT R25, R27, 0x3340, R26 ;  /* 0x000033401b197816 */ /* 0x000fe2000000001a */
[----:B------:R0:W-:Y:S04]  /*a0e90*/  STL [R1+0x1ec], R18 ;  /* 0x0001ec1201007387 */ /* 0x0001e80000100800 */
[----:B------:R-:W4:Y:S01]  /*a0ea0*/  LDL.LU R51, [R1+0x184] ;  /* 0x0001840001337983 */ /* 0x000f220000300800 */
[----:B0-----:R-:W-:-:S05]  /*a0eb0*/  PRMT R18, R25, 0x5410, R24 ;  /* 0x0000541019127816 */ /* 0x001fca0000000018 */
[----:B------:R0:W-:Y:S04]  /*a0ec0*/  STL [R1+0x36c], R18 ;  /* 0x00036c1201007387 */ /* 0x0001e80000100800 */
[----:B------:R-:W4:Y:S01]  /*a0ed0*/  LDL.LU R61, [R1+0xa8] ;  /* 0x0000a800013d7983 */ /* 0x000f220000300800 */
[----:B------:R-:W-:Y:S02]  /*a0ee0*/  SHF.R.S32.HI R24, RZ, 0x1f, R22 ;  /* 0x0000001fff187819 */ /* 0x000fe40000011416 */
[----:B------:R-:W-:Y:S02]  /*a0ef0*/  IADD3 R20, P6, PT, R22, R0, RZ ;  /* 0x0000000016147210 */ /* 0x000fe40007fde0ff */
[----:B------:R-:W-:Y:S02]  /*a0f00*/  SHF.R.U32.HI R25, RZ, 0x8, R28 ;  /* 0x00000008ff197819 */ /* 0x000fe4000001161c */
[----:B------:R-:W-:Y:S01]  /*a0f10*/  SHF.R.U32.HI R27, RZ, 0x8, R27 ;  /* 0x00000008ff1b7819 */ /* 0x000fe2000001161b */
[----:B------:R-:W-:Y:S01]  /*a0f20*/  IMAD.X R21, R24, 0x1, R3, P6 ;  /* 0x0000000118157824 */ /* 0x000fe200030e0603 */
[----:B------:R-:W-:-:S02]  /*a0f30*/  SHF.R.U32.HI R26, RZ, 0x8, R26 ;  /* 0x00000008ff1a7819 */ /* 0x000fc4000001161a */
[----:B------:R-:W-:Y:S02]  /*a0f40*/  LOP3.LUT R25, R25, 0xffff, RZ, 0xc0, !PT ;  /* 0x0000ffff19197812 */ /* 0x000fe400078ec0ff */
[----:B------:R-:W-:Y:S02]  /*a0f50*/  LOP3.LUT R27, R27, 0xffff, RZ, 0xc0, !PT ;  /* 0x0000ffff1b1b7812 */ /* 0x000fe400078ec0ff */
[----:B------:R-:W-:Y:S01]  /*a0f60*/  LOP3.LUT R26, R26, 0xffff, RZ, 0xc0, !PT ;  /* 0x0000ffff1a1a7812 */ /* 0x000fe200078ec0ff */
[----:B------:R1:W-:Y:S01]  /*a0f70*/  STL.64 [R1+0x9b0], R20 ;  /* 0x0009b01401007387 */ /* 0x0003e20000100a00 */
[----:B------:R-:W-:Y:S02]  /*a0f80*/  LOP3.LUT R48, R48, 0xffff, RZ, 0xc0, !PT ;  /* 0x0000ffff30307812 */ /* 0x000fe400078ec0ff */
[----:B0-----:R-:W-:Y:S02]  /*a0f90*/  PRMT R18, R27, 0x3340, R26 ;  /* 0x000033401b127816 */ /* 0x001fe4000000001a */
[----:B-1----:R-:W-:-:S02]  /*a0fa0*/  PRMT R20, R25, 0x3340, R0 ;  /* 0x0000334019147816 */ /* 0x002fc40000000000 */
[----:B------:R-:W-:-:S03]  /*a0fb0*/  PRMT R25, R48, 0x3340, R0 ;  /* 0x0000334030197816 */ /* 0x000fc60000000000 */
[----:B------:R0:W-:Y:S02]  /*a0fc0*/  STL [R1+0xb0], R20 ;  /* 0x0000b01401007387 */ /* 0x0001e40000100800 */
[----:B0-----:R-:W-:Y:S02]  /*a0fd0*/  IADD3 R20, P6, PT, R22, R2, RZ ;  /* 0x0000000216147210 */ /* 0x001fe40007fde0ff */
[----:B------:R-:W-:Y:S03]  /*a0fe0*/  STL [R1+0x1e8], R18 ;  /* 0x0001e81201007387 */ /* 0x000fe60000100800 */
[----:B------:R-:W-:Y:S01]  /*a0ff0*/  IMAD.X R21, R24, 0x1, R4, P6 ;  /* 0x0000000118157824 */ /* 0x000fe200030e0604 */
[----:B------:R-:W-:-:S05]  /*a1000*/  IADD3 R30, P6, PT, R22, R5, RZ ;  /* 0x00000005161e7210 */ /* 0x000fca0007fde0ff */
[----:B------:R-:W-:Y:S01]  /*a1010*/  IMAD.X R31, R24, 0x1, R6, P6 ;  /* 0x00000001181f7824 */ /* 0x000fe200030e0606 */
[----:B--2---:R-:W-:Y:S02]  /*a1020*/  LOP3.LUT R28, R16, 0xffff, RZ, 0xc0, !PT ;  /* 0x0000ffff101c7812 */ /* 0x004fe400078ec0ff */
[----:B---3--:R-:W-:-:S04]  /*a1030*/  LOP3.LUT R27, R50, 0xffff, RZ, 0xc0, !PT ;  /* 0x0000ffff321b7812 */ /* 0x008fc800078ec0ff */
[----:B------:R-:W-:-:S04]  /*a1040*/  PRMT R26, R28, 0x3340, R27 ;  /* 0x000033401c1a7816 */ /* 0x000fc8000000001b */
[----:B------:R-:W-:Y:S02]  /*a1050*/  PRMT R16, R26, 0x5410, R25 ;  /* 0x000054101a107816 */ /* 0x000fe40000000019 */
[----:B------:R-:W-:-:S03]  /*a1060*/  SHF.R.U32.HI R25, RZ, 0x8, R27 ;  /* 0x00000008ff197819 */ /* 0x000fc6000001161b */
[----:B------:R-:W-:Y:S01]  /*a1070*/  STL [R1+0x35c], R16 ;  /* 0x00035c1001007387 */ /* 0x000fe20000100800 */
[----:B------:R-:W-:-:S03]  /*a1080*/  SHF.R.U32.HI R27, RZ, 0x8, R48 ;  /* 0x00000008ff1b7819 */ /* 0x000fc60000011630 */
[----:B------:R0:W-:Y:S01]  /*a1090*/  STL.64 [R1+0x9c0], R20 ;  /* 0x0009c01401007387 */ /* 0x0001e20000100a00 */
[----:B------:R-:W-:Y:S02]  /*a10a0*/  SHF.R.U32.HI R26, RZ, 0x8, R28 ;  /* 0x00000008ff1a7819 */ /* 0x000fe4000001161c */
[----:B------:R-:W-:Y:S02]  /*a10b0*/  LOP3.LUT R27, R27, 0xffff, RZ, 0xc0, !PT ;  /* 0x0000ffff1b1b7812 */ /* 0x000fe400078ec0ff */
[----:B------:R-:W-:Y:S01]  /*a10c0*/  LOP3.LUT R26, R26, 0xffff, RZ, 0xc0, !PT ;  /* 0x0000ffff1a1a7812 */ /* 0x000fe200078ec0ff */
[----:B0-----:R-:W2:Y:S04]  /*a10d0*/  LDL.LU R20, [R1+0x330] ;  /* 0x0003300001147983 */ /* 0x001ea80000300800 */
[----:B------:R-:W3:Y:S04]  /*a10e0*/  LDL.LU R21, [R1+0x278] ;  /* 0x0002780001157983 */ /* 0x000ee80000300800 */
[----:B------:R-:W3:Y:S01]  /*a10f0*/  LDL.LU R56, [R1+0x2d0] ;  /* 0x0002d00001387983 */ /* 0x000ee20000300800 */
[----:B------:R-:W-:-:S02]  /*a1100*/  LOP3.LUT R25, R25, 0xffff, RZ, 0xc0, !PT ;  /* 0x0000ffff19197812 */ /* 0x000fc400078ec0ff */
[--C-:B------:R-:W-:Y:S02]  /*a1110*/  PRMT R16, R27, 0x3340, R0.reuse ;  /* 0x000033401b107816 */ /* 0x100fe40000000000 */
[----:B------:R-:W-:Y:S02]  /*a1120*/  PRMT R18, R26, 0x3340, R25 ;  /* 0x000033401a127816 */ /* 0x000fe40000000019 */
[----:B----4-:R-:W-:Y:S02]  /*a1130*/  LOP3.LUT R28, R51, 0xffff, RZ, 0xc0, !PT ;  /* 0x0000ffff331c7812 */ /* 0x010fe400078ec0ff */
[----:B------:R-:W-:Y:S01]  /*a1140*/  LOP3.LUT R51, R49, 0xffff, RZ, 0xc0, !PT ;  /* 0x0000ffff31337812 */ /* 0x000fe200078ec0ff */
[----:B------:R-:W-:Y:S03]  /*a1150*/  STL [R1+0x1e4], R18 ;  /* 0x0001e41201007387 */ /* 0x000fe60000100800 */
[----:B------:R-:W-:Y:S01]  /*a1160*/  PRMT R25, R51, 0x3340, R0 ;  /* 0x0000334033197816 */ /* 0x000fe20000000000 */
[----:B------:R0:W-:Y:S01]  /*a1170*/  STL [R1+0xa4], R16 ;  /* 0x0000a41001007387 */ /* 0x0001e20000100800 */
[----:B------:R-:W-:-:S04]  /*a1180*/  LOP3.LUT R27, R61, 0xffff, RZ, 0xc0, !PT ;  /* 0x0000ffff3d1b7812 */ /* 0x000fc800078ec0ff */
[----:B------:R-:W-:-:S04]  /*a1190*/  PRMT R26, R28, 0x3340, R27 ;  /* 0x000033401c1a7816 */ /* 0x000fc8000000001b */
[----:B0-----:R-:W-:-:S05]  /*a11a0*/  PRMT R16, R26, 0x5410, R25 ;  /* 0x000054101a107816 */ /* 0x001fca0000000019 */
[----:B------:R0:W-:Y:S04]  /*a11b0*/  STL [R1+0xcc0], R16 ;  /* 0x000cc01001007387 */ /* 0x0001e80000100800 */
[----:B------:R-:W4:Y:S04]  /*a11c0*/  LDL.LU R35, [R1+0x33c] ;  /* 0x00033c0001237983 */ /* 0x000f280000300800 */
[----:B------:R-:W4:Y:S04]  /*a11d0*/  LDL.LU R23, [R1+0x27c] ;  /* 0x00027c0001177983 */ /* 0x000f280000300800 */
[----:B------:R-:W4:Y:S04]  /*a11e0*/  LDL.LU R47, [R1+0x2d4] ;  /* 0x0002d400012f7983 */ /* 0x000f280000300800 */
[----:B------:R-:W-:Y:S04]  /*a11f0*/  STL.64 [R1+0x9a8], R30 ;  /* 0x0009a81e01007387 */ /* 0x000fe80000100a00 */
[----:B0-----:R-:W4:Y:S04]  /*a1200*/  LDL.LU R16, [R1+0x31c] ;  /* 0x00031c0001107983 */ /* 0x001f280000300800 */
[----:B------:R-:W4:Y:S04]  /*a1210*/  LDL.LU R50, [R1+0x218] ;  /* 0x0002180001327983 */ /* 0x000f280000300800 */
[----:B------:R-:W4:Y:S01]  /*a1220*/  LDL.LU R61, [R1+0x2b0] ;  /* 0x0002b000013d7983 */ /* 0x000f220000300800 */
[----:B------:R-:W-:-:S02]  /*a1230*/  SHF.R.U32.HI R28, RZ, 0x8, R28 ;  /* 0x00000008ff1c7819 */ /* 0x000fc4000001161c */
[----:B------:R-:W-:Y:S02]  /*a1240*/  SHF.R.U32.HI R26, RZ, 0x8, R27 ;  /* 0x00000008ff1a7819 */ /* 0x000fe4000001161b */
[----:B------:R-:W-:Y:S02]  /*a1250*/  SHF.R.U32.HI R25, RZ, 0x8, R29 ;  /* 0x00000008ff197819 */ /* 0x000fe4000001161d */
[----:B------:R-:W-:Y:S02]  /*a1260*/  LOP3.LUT R27, R28, 0xffff, RZ, 0xc0, !PT ;  /* 0x0000ffff1c1b7812 */ /* 0x000fe400078ec0ff */
[----:B------:R-:W-:Y:S02]  /*a1270*/  LOP3.LUT R26, R26, 0xffff, RZ, 0xc0, !PT ;  /* 0x0000ffff1a1a7812 */ /* 0x000fe400078ec0ff */
[----:B------:R-:W-:Y:S02]  /*a1280*/  LOP3.LUT R25, R25, 0xffff, RZ, 0xc0, !PT ;  /* 0x0000ffff19197812 */ /* 0x000fe400078ec0ff */
[----:B------:R-:W-:-:S02]  /*a1290*/  PRMT R46, R27, 0x3340, R26 ;  /* 0x000033401b2e7816 */ /* 0x000fc4000000001a */
[----:B------:R-:W-:-:S03]  /*a12a0*/  PRMT R18, R25, 0x3340, R0 ;  /* 0x0000334019127816 */ /* 0x000fc60000000000 */
[----:B------:R-:W-:Y:S04]  /*a12b0*/  STL [R1+0x3b4c], R46 ;  /* 0x003b4c2e01007387 */ /* 0x000fe80000100800 */
[----:B------:R0:W-:Y:S01]  /*a12c0*/  STL [R1+0xa8], R18 ;  /* 0x0000a81201007387 */ /* 0x0001e20000100800 */
[----:B--2---:R-:W-:Y:S02]  /*a12d0*/  LOP3.LUT R29, R20, 0xffff, RZ, 0xc0, !PT ;  /* 0x0000ffff141d7812 */ /* 0x004fe400078ec0ff */
[----:B---3--:R-:W-:Y:S02]  /*a12e0*/  LOP3.LUT R27, R21, 0xffff, RZ, 0xc0, !PT ;  /* 0x0000ffff151b7812 */ /* 0x008fe400078ec0ff */
[----:B------:R-:W-:Y:S02]  /*a12f0*/  LOP3.LUT R28, R56, 0xffff, RZ, 0xc0, !PT ;  /* 0x0000ffff381c7812 */ /* 0x000fe400078ec0ff */
[----:B------:R-:W-:-:S02]  /*a1300*/  PRMT R25, R27, 0x3340, R0 ;  /* 0x000033401b197816 */ /* 0x000fc40000000000 */
[--C-:B------:R-:W-:Y:S02]  /*a1310*/  PRMT R26, R29, 0x3340, R28.reuse ;  /* 0x000033401d1a7816 */ /* 0x100fe4000000001c */
[----:B------:R-:W-:Y:S02]  /*a1320*/  IADD3 R20, P6, PT, R22, R7, RZ ;  /* 0x0000000716147210 */ /* 0x000fe40007fde0ff */
[----:B0-----:R-:W-:Y:S02]  /*a1330*/  PRMT R18, R26, 0x5410, R25 ;  /* 0x000054101a127816 */ /* 0x001fe40000000019 */
[----:B------:R-:W-:Y:S02]  /*a1340*/  SHF.R.U32.HI R26, RZ, 0x8, R29 ;  /* 0x00000008ff1a7819 */ /* 0x000fe4000001161d */
[----:B------:R-:W-:Y:S01]  /*a1350*/  SHF.R.U32.HI R25, RZ, 0x8, R28 ;  /* 0x00000008ff197819 */ /* 0x000fe2000001161c */
[----:B------:R-:W-:Y:S01]  /*a1360*/  IMAD.X R21, R24, 0x1, R8, P6 ;  /* 0x0000000118157824 */ /* 0x000fe200030e0608 */
[----:B------:R-:W-:-:S02]  /*a1370*/  SHF.R.U32.HI R27, RZ, 0x8, R27 ;  /* 0x00000008ff1b7819 */ /* 0x000fc4000001161b */
[----:B------:R-:W-:Y:S02]  /*a1380*/  LOP3.LUT R26, R26, 0xffff, RZ, 0xc0, !PT ;  /* 0x0000ffff1a1a7812 */ /* 0x000fe400078ec0ff */
[----:B------:R-:W-:Y:S01]  /*a1390*/  LOP3.LUT R25, R25, 0xffff, RZ, 0xc0, !PT ;  /* 0x0000ffff19197812 */ /* 0x000fe200078ec0ff */
[----:B------:R0:W-:Y:S01]  /*a13a0*/  STL [R1+0x344], R18 ;  /* 0x0003441201007387 */ /* 0x0001e20000100800 */
[----:B------:R-:W-:-:S03]  /*a13b0*/  LOP3.LUT R27, R27, 0xffff, RZ, 0xc0, !PT ;  /* 0x0000ffff1b1b7812 */ /* 0x000fc600078ec0ff */
[----:B------:R1:W-:Y:S01]  /*a13c0*/  STL.64 [R1+0x990], R20 ;  /* 0x0009901401007387 */ /* 0x0003e20000100a00 */
[----:B0-----:R-:W-:Y:S02]  /*a13d0*/  PRMT R18, R27, 0x3340, R0 ;  /* 0x000033401b127816 */ /* 0x001fe40000000000 */
[----:B-1----:R-:W-:-:S05]  /*a13e0*/  PRMT R20, R26, 0x3340, R25 ;  /* 0x000033401a147816 */ /* 0x002fca0000000019 */
[----:B------:R0:W-:Y:S01]  /*a13f0*/  STL [R1+0x1e0], R20 ;  /* 0x0001e01401007387 */ /* 0x0001e20000100800 */
[----:B----4-:R-:W-:-:S03]  /*a1400*/  LOP3.LUT R30, R35, 0xffff, RZ, 0xc0, !PT ;  /* 0x0000ffff231e7812 */ /* 0x010fc600078ec0ff */
[----:B------:R-:W-:Y:S01]  /*a1410*/  STL [R1+0xa0], R18 ;  /* 0x0000a01201007387 */ /* 0x000fe20000100800 */
[----:B------:R-:W-:-:S03]  /*a1420*/  LOP3.LUT R32, R23, 0xffff, RZ, 0xc0, !PT ;  /* 0x0000ffff17207812 */ /* 0x000fc600078ec0ff */
[----:B------:R-:W2:Y:S01]  /*a1430*/  LDL.LU R35, [R1+0x1bc] ;  /* 0x0001bc0001237983 */ /* 0x000ea20000300800 */
[----:B------:R-:W-:-:S03]  /*a1440*/  LOP3.LUT R28, R47, 0xffff, RZ, 0xc0, !PT ;  /* 0x0000ffff2f1c7812 */ /* 0x000fc600078ec0ff */
[----:B------:R-:W3:Y:S01]  /*a1450*/  LDL.LU R23, [R1+0x88] ;  /* 0x0000880001177983 */ /* 0x000ee20000300800 */
[----:B------:R-:W-:-:S03]  /*a1460*/  PRMT R25, R32, 0x3340, R0 ;  /* 0x0000334020197816 */ /* 0x000fc60000000000 */
[----:B------:R-:W4:Y:S01]  /*a1470*/  LDL.LU R47, [R1+0x144] ;  /* 0x00014400012f7983 */ /* 0x000f220000300800 */
[----:B------:R-:W-:Y:S02]  /*a1480*/  PRMT R26, R30, 0x3340, R28 ;  /* 0x000033401e1a7816 */ /* 0x000fe4000000001c */
[----:B------:R-:W-:Y:S02]  /*a1490*/  LOP3.LUT R29, R16, 0xffff, RZ, 0xc0, !PT ;  /* 0x0000ffff101d7812 */ /* 0x000fe400078ec0ff */
[----:B------:R-:W-:Y:S02]  /*a14a0*/  PRMT R16, R26, 0x5410, R25 ;  /* 0x000054101a107816 */ /* 0x000fe40000000019 */
[----:B------:R-:W-:Y:S02]  /*a14b0*/  LOP3.LUT R31, R50, 0xffff, RZ, 0xc0, !PT ;  /* 0x0000ffff321f7812 */ /* 0x000fe400078ec0ff */
[----:B------:R-:W-:Y:S02]  /*a14c0*/  LOP3.LUT R27, R61, 0xffff, RZ, 0xc0, !PT ;  /* 0x0000ffff3d1b7812 */ /* 0x000fe400078ec0ff */
[----:B------:R-:W-:-:S02]  /*a14d0*/  PRMT R25, R31, 0x3340, R0 ;  /* 0x000033401f197816 */ /* 0x000fc40000000000 */
[----:B------:R-:W-:Y:S01]  /*a14e0*/  PRMT R26, R29, 0x3340, R27 ;  /* 0x000033401d1a7816 */ /* 0x000fe2000000001b */
[----:B------:R1:W-:Y:S01]  /*a14f0*/  STL [R1+0x330], R16 ;  /* 0x0003301001007387 */ /* 0x0003e20000100800 */
[----:B0-----:R-:W-:Y:S02]  /*a1500*/  IADD3 R20, P6, PT, R22, R9, RZ ;  /* 0x0000000916147210 */ /* 0x001fe40007fde0ff */
[----:B-1----:R-:W-:Y:S02]  /*a1510*/  PRMT R16, R26, 0x5410, R25 ;  /* 0x000054101a107816 */ /* 0x002fe40000000019 */
[----:B------:R-:W-:Y:S02]  /*a1520*/  SHF.R.U32.HI R26, RZ, 0x8, R29 ;  /* 0x00000008ff1a7819 */ /* 0x000fe4000001161d */
[----:B------:R-:W-:Y:S01]  /*a1530*/  SHF.R.U32.HI R25, RZ, 0x8, R27 ;  /* 0x00000008ff197819 */ /* 0x000fe2000001161b */
[----:B------:R-:W-:Y:S01]  /*a1540*/  IMAD.X R21, R24, 0x1, R10, P6 ;  /* 0x0000000118157824 */ /* 0x000fe200030e060a */
[----:B------:R-:W-:-:S02]  /*a1550*/  LOP3.LUT R26, R26, 0xffff, RZ, 0xc0, !PT ;  /* 0x0000ffff1a1a7812 */ /* 0x000fc400078ec0ff */
[----:B------:R-:W-:Y:S01]  /*a1560*/  LOP3.LUT R25, R25, 0xffff, RZ, 0xc0, !PT ;  /* 0x0000ffff19197812 */ /* 0x000fe200078ec0ff */
[----:B------:R0:W-:Y:S03]  /*a1570*/  STL [R1+0x33c], R16 ;  /* 0x00033c1001007387 */ /* 0x0001e60000100800 */
[----:B------:R-:W-:Y:S01]  /*a1580*/  PRMT R18, R26, 0x3340, R25 ;  /* 0x000033401a127816 */ /* 0x000fe20000000019 */
[----:B------:R1:W-:Y:S04]  /*a1590*/  STL.64 [R1+0x9a0], R20 ;  /* 0x0009a01401007387 */ /* 0x0003e80000100a00 */
[----:B0-----:R-:W4:Y:S04]  /*a15a0*/  LDL.LU R16, [R1+0x1c0] ;  /* 0x0001c00001107983 */ /* 0x001f280000300800 */
[----:B------:R-:W4:Y:S04]  /*a15b0*/  LDL.LU R50, [R1+0x100] ;  /* 0x0001000001327983 */ /* 0x000f280000300800 */
[----:B------:R0:W-:Y:S04]  /*a15c0*/  STL [R1+0x1d4], R18 ;  /* 0x0001d41201007387 */ /* 0x0001e80000100800 */
[----:B------:R-:W4:Y:S01]  /*a15d0*/  LDL.LU R61, [R1+0x158] ;  /* 0x00015800013d7983 */ /* 0x000f220000300800 */
[----:B------:R-:W-:-:S02]  /*a15e0*/  SHF.R.U32.HI R30, RZ, 0x8, R30 ;  /* 0x00000008ff1e7819 */ /* 0x000fc4000001161e */
[----:B------:R-:W-:Y:S02]  /*a15f0*/  SHF.R.U32.HI R27, RZ, 0x8, R28 ;  /* 0x00000008ff1b7819 */ /* 0x000fe4000001161c */
[----:B------:R-:W-:Y:S02]  /*a1600*/  LOP3.LUT R28, R30, 0xffff, RZ, 0xc0, !PT ;  /* 0x0000ffff1e1c7812 */ /* 0x000fe400078ec0ff */
[----:B------:R-:W-:Y:S02]  /*a1610*/  LOP3.LUT R27, R27, 0xffff, RZ, 0xc0, !PT ;  /* 0x0000ffff1b1b7812 */ /* 0x000fe400078ec0ff */
[----:B-1----:R-:W-:Y:S02]  /*a1620*/  IADD3 R20, P6, PT, R22, R11, RZ ;  /* 0x0000000b16147210 */ /* 0x002fe40007fde0ff */
[----:B------:R-:W-:Y:S02]  /*a1630*/  SHF.R.U32.HI R25, RZ, 0x8, R32 ;  /* 0x00000008ff197819 */ /* 0x000fe40000011620 */
[----:B0-----:R-:W-:Y:S01]  /*a1640*/  PRMT R18, R28, 0x3340, R27 ;  /* 0x000033401c127816 */ /* 0x001fe2000000001b */
[----:B------:R-:W-:Y:S01]  /*a1650*/  IMAD.X R21, R24, 0x1, R12, P6 ;  /* 0x0000000118157824 */ /* 0x000fe200030e060c */
[----:B------:R-:W-:-:S02]  /*a1660*/  SHF.R.U32.HI R26, RZ, 0x8, R31 ;  /* 0x00000008ff1a7819 */ /* 0x000fc4000001161f */
[----:B------:R-:W-:Y:S01]  /*a1670*/  LOP3.LUT R25, R25, 0xffff, RZ, 0xc0, !PT ;  /* 0x0000ffff19197812 */ /* 0x000fe200078ec0ff */
[----:B------:R0:W-:Y:S01]  /*a1680*/  STL [R1+0x1b0], R18 ;  /* 0x0001b01201007387 */ /* 0x0001e20000100800 */
[----:B------:R-:W-:-:S03]  /*a1690*/  LOP3.LUT R26, R26, 0xffff, RZ, 0xc0, !PT ;  /* 0x0000ffff1a1a7812 */ /* 0x000fc600078ec0ff */
[----:B------:R1:W-:Y:S01]  /*a16a0*/  STL.64 [R1+0x998], R20 ;  /* 0x0009981401007387 */ /* 0x0003e20000100a00 */
[--C-:B0-----:R-:W-:Y:S02]  /*a16b0*/  PRMT R18, R26, 0x3340, R0.reuse ;  /* 0x000033401a127816 */ /* 0x101fe40000000000 */
[----:B-1----:R-:W-:-:S05]  /*a16c0*/  PRMT R20, R25, 0x3340, R0 ;  /* 0x0000334019147816 */ /* 0x002fca0000000000 */
[----:B------:R0:W-:Y:S04]  /*a16d0*/  STL [R1+0x8c], R20 ;  /* 0x00008c1401007387 */ /* 0x0001e80000100800 */
[----:B------:R1:W-:Y:S01]  /*a16e0*/  STL [R1+0x98], R18 ;  /* 0x0000981201007387 */ /* 0x0003e20000100800 */
[----:B0-----:R-:W-:-:S05]  /*a16f0*/  IADD3 R20, P6, PT, R22, R13, RZ ;  /* 0x0000000d16147210 */ /* 0x001fca0007fde0ff */
[----:B------:R-:W-:Y:S01]  /*a1700*/  IMAD.X R21, R24, 0x1, R14, P6 ;  /* 0x0000000118157824 */ /* 0x000fe200030e060e */
[----:B--2---:R-:W-:Y:S02]  /*a1710*/  LOP3.LUT R28, R35, 0xffff, RZ, 0xc0, !PT ;  /* 0x0000ffff231c7812 */ /* 0x004fe400078ec0ff */
[----:B---3--:R-:W-:Y:S02]  /*a1720*/  LOP3.LUT R29, R23, 0xffff, RZ, 0xc0, !PT ;  /* 0x0000ffff171d7812 */ /* 0x008fe400078ec0ff */
[----:B------:R-:W2:Y:S01]  /*a1730*/  LDL.LU R23, [R1+0x19c] ;  /* 0x00019c0001177983 */ /* 0x000ea20000300800 */
[----:B----4-:R-:W-:Y:S02]  /*a1740*/  LOP3.LUT R27, R47, 0xffff, RZ, 0xc0, !PT ;  /* 0x0000ffff2f1b7812 */ /* 0x010fe400078ec0ff */
[----:B------:R-:W-:Y:S01]  /*a1750*/  PRMT R25, R29, 0x3340, R0 ;  /* 0x000033401d197816 */ /* 0x000fe20000000000 */
[----:B------:R-:W3:Y:S01]  /*a1760*/  LDL.LU R47, [R1+0x124] ;  /* 0x00012400012f7983 */ /* 0x000ee20000300800 */
[----:B------:R-:W-:-:S03]  /*a1770*/  PRMT R26, R28, 0x3340, R27 ;  /* 0x000033401c1a7816 */ /* 0x000fc6000000001b */
[----:B------:R-:W4:Y:S01]  /*a1780*/  LDL.LU R56, [R1+0x34] ;  /* 0x0000340001387983 */ /* 0x000f220000300800 */
[----:B-1----:R-:W-:-:S05]  /*a1790*/  PRMT R18, R26, 0x5410, R25 ;  /* 0x000054101a127816 */ /* 0x002fca0000000019 */
[----:B------:R-:W-:Y:S04]  /*a17a0*/  STL [R1+0x31c], R18 ;  /* 0x00031c1201007387 */ /* 0x000fe80000100800 */
[----:B------:R0:W-:Y:S01]  /*a17b0*/  STL.64 [R1+0x980], R20 ;  /* 0x0009801401007387 */ /* 0x0001e20000100a00 */
[----:B------:R-:W-:Y:S02]  /*a17c0*/  SHF.R.U32.HI R25, RZ, 0x8, R28 ;  /* 0x00000008ff197819 */ /* 0x000fe4000001161c */
[----:B0-----:R-:W-:-:S05]  /*a17d0*/  IADD3 R20, P6, PT, R22, R15, RZ ;  /* 0x0000000f16147210 */ /* 0x001fca0007fde0ff */
[----:B------:R-:W-:Y:S01]  /*a17e0*/  IMAD.X R21, R24, 0x1, R57, P6 ;  /* 0x0000000118157824 */ /* 0x000fe200030e0639 */
[----:B------:R-:W-:Y:S02]  /*a17f0*/  SHF.R.U32.HI R24, RZ, 0x8, R27 ;  /* 0x00000008ff187819 */ /* 0x000fe4000001161b */
[----:B------:R-:W-:Y:S02]  /*a1800*/  LOP3.LUT R25, R25, 0xffff, RZ, 0xc0, !PT ;  /* 0x0000ffff19197812 */ /* 0x000fe400078ec0ff */
[----:B------:R-:W-:-:S04]  /*a1810*/  LOP3.LUT R24, R24, 0xffff, RZ, 0xc0, !PT ;  /* 0x0000ffff18187812 */ /* 0x000fc800078ec0ff */
[----:B------:R-:W-:Y:S02]  /*a1820*/  PRMT R18, R25, 0x3340, R24 ;  /* 0x0000334019127816 */ /* 0x000fe40000000018 */
[----:B------:R-:W-:Y:S02]  /*a1830*/  LOP3.LUT R28, R16, 0xffff, RZ, 0xc0, !PT ;  /* 0x0000ffff101c7812 */ /* 0x000fe400078ec0ff */
[----:B------:R-:W-:Y:S01]  /*a1840*/  LOP3.LUT R27, R50, 0xffff, RZ, 0xc0, !PT ;  /* 0x0000ffff321b7812 */ /* 0x000fe200078ec0ff */
[----:B------:R-:W-:Y:S03]  /*a1850*/  STL.64 [R1+0x950], R20 ;  /* 0x0009501401007387 */ /* 0x000fe60000100a00 */
[----:B------:R-:W-:Y:S02]  /*a1860*/  PRMT R24, R27, 0x3340, R0 ;  /* 0x000033401b187816 */ /* 0x000fe40000000000 */
[----:B------:R-:W-:Y:S01]  /*a1870*/  LOP3.LUT R26, R61, 0xffff, RZ, 0xc0, !PT ;  /* 0x0000ffff3d1a7812 */ /* 0x000fe200078ec0ff */
[----:B------:R0:W-:Y:S03]  /*a1880*/  STL [R1+0x1ac], R18 ;  /* 0x0001ac1201007387 */ /* 0x0001e60000100800 */
[----:B------:R-:W-:Y:S01]  /*a1890*/  PRMT R25, R28, 0x3340, R26 ;  /* 0x000033401c197816 */ /* 0x000fe2000000001a */
[----:B------:R-:W4:Y:S04]  /*a18a0*/  LDL.LU R16, [R1+0x358] ;  /* 0x0003580001107983 */ /* 0x000f280000300800 */
[----:B------:R-:W4:Y:S01]  /*a18b0*/  LDL.LU R50, [R1+0x2b4] ;  /* 0x0002b40001327983 */ /* 0x000f220000300800 */
[----:B0-----:R-:W-:-:S05]  /*a18c0*/  PRMT R18, R25, 0x5410, R24 ;  /* 0x0000541019127816 */ /* 0x001fca0000000018 */
[----:B------:R0:W-:Y:S04]  /*a18d0*/  STL [R1+0x314], R18 ;  /* 0x0003141201007387 */ /* 0x0001e80000100800 */
[----:B------:R-:W4:Y:S01]  /*a18e0*/  LDL.LU R61, [R1+0x300] ;  /* 0x00030000013d7983 */ /* 0x000f220000300800 */
[----:B------:R-:W-:Y:S02]  /*a18f0*/  SHF.R.U32.HI R24, RZ, 0x8, R26 ;  /* 0x00000008ff187819 */ /* 0x000fe4000001161a */
[----:B------:R-:W-:Y:S02]  /*a1900*/  SHF.R.U32.HI R26, RZ, 0x8, R27 ;  /* 0x00000008ff1a7819 */ /* 0x000fe4000001161b */
[----:B------:R-:W-:Y:S02]  /*a1910*/  SHF.R.U32.HI R25, RZ, 0x8, R28 ;  /* 0x00000008ff197819 */ /* 0x000fe4000001161c */
[----:B------:R-:W-:-:S02]  /*a1920*/  LOP3.LUT R26, R26, 0xffff, RZ, 0xc0, !PT ;  /* 0x0000ffff1a1a7812 */ /* 0x000fc400078ec0ff */
[----:B------:R-:W-:Y:S02]  /*a1930*/  LOP3.LUT R25, R25, 0xffff, RZ, 0xc0, !PT ;  /* 0x0000ffff19197812 */ /* 0x000fe400078ec0ff */
[----:B------:R-:W-:Y:S02]  /*a1940*/  LOP3.LUT R24, R24, 0xffff, RZ, 0xc0, !PT ;  /* 0x0000ffff18187812 */ /* 0x000fe400078ec0ff */
[----:B0-----:R-:W-:Y:S02]  /*a1950*/  PRMT R18, R26, 0x3340, R0 ;  /* 0x000033401a127816 */ /* 0x001fe40000000000 */
[----:B------:R-:W-:Y:S02]  /*a1960*/  LOP3.LUT R55, R55, 0xffff, RZ, 0xc0, !PT ;  /* 0x0000ffff37377812 */ /* 0x000fe400078ec0ff */
[----:B------:R-:W-:Y:S02]  /*a1970*/  PRMT R20, R25, 0x3340, R24 ;  /* 0x0000334019147816 */ /* 0x000fe40000000018 */
[----:B------:R-:W-:-:S03]  /*a1980*/  PRMT R24, R55, 0x3340, R0 ;  /* 0x0000334037187816 */ /* 0x000fc60000000000 */
[----:B------:R4:W-:Y:S04]  /*a1990*/  STL [R1+0x198], R20 ;  /* 0x0001981401007387 */ /* 0x0009e80000100800 */
[----:B------:R0:W-:Y:S01]  /*a19a0*/  STL [R1+0x88], R18 ;  /* 0x0000881201007387 */ /* 0x0001e20000100800 */
[----:B--2---:R-:W-:Y:S02]  /*a19b0*/  LOP3.LUT R27, R23, 0xffff, RZ, 0xc0, !PT ;  /* 0x0000ffff171b7812 */ /* 0x004fe400078ec0ff */
[----:B---3--:R-:W-:-:S04]  /*a19c0*/  LOP3.LUT R26, R47, 0xffff, RZ, 0xc0, !PT ;  /* 0x0000ffff2f1a7812 */ /* 0x008fc800078ec0ff */
[----:B------:R-:W-:Y:S02]  /*a19d0*/  PRMT R25, R27, 0x3340, R26 ;  /* 0x000033401b197816 */ /* 0x000fe4000000001a */
[----:B----4-:R-:W-:Y:S02]  /*a19e0*/  IADD3 R20, P6, PT, R56, R0, RZ ;  /* 0x0000000038147210 */ /* 0x010fe40007fde0ff */
[----:B0-----:R-:W-:Y:S02]  /*a19f0*/  PRMT R18, R25, 0x5410, R24 ;  /* 0x0000541019127816 */ /* 0x001fe40000000018 */
[----:B------:R-:W-:-:S05]  /*a1a00*/  SHF.R.S32.HI R24, RZ, 0x1f, R56 ;  /* 0x0000001fff187819 */ /* 0x000fca0000011438 */
[----:B------:R-:W-:Y:S01]  /*a1a10*/  IMAD.X R21, R24, 0x1, R3, P6 ;  /* 0x0000000118157824 */ /* 0x000fe200030e0603 */
[----:B------:R-:W-:Y:S01]  /*a1a20*/  STL [R1+0x304], R18 ;  /* 0x0003041201007387 */ /* 0x000fe20000100800 */
[----:B------:R-:W-:Y:S02]  /*a1a30*/  SHF.R.U32.HI R27, RZ, 0x8, R27 ;  /* 0x00000008ff1b7819 */ /* 0x000fe4000001161b */
[----:B------:R-:W-:Y:S01]  /*a1a40*/  SHF.R.U32.HI R26, RZ, 0x8, R26 ;  /* 0x00000008ff1a7819 */ /* 0x000fe2000001161a */
[----:B------:R0:W-:Y:S01]  /*a1a50*/  STL.64 [R1+0x938], R20 ;  /* 0x0009381401007387 */ /* 0x0001e20000100a00 */
[----:B------:R-:W-:Y:S02]  /*a1a60*/  SHF.R.U32.HI R25, RZ, 0x8, R29 ;  /* 0x00000008ff197819 */ /* 0x000fe4000001161d */
[----:B------:R-:W-:Y:S02]  /*a1a70*/  LOP3.LUT R27, R27, 0xffff, RZ, 0xc0, !PT ;  /* 0x0000ffff1b1b7812 */ /* 0x000fe400078ec0ff */
[----:B------:R-:W-:Y:S01]  /*a1a80*/  LOP3.LUT R26, R26, 0xffff, RZ, 0xc0, !PT ;  /* 0x0000ffff1a1a7812 */ /* 0x000fe200078ec0ff */
[----:B0-----:R-:W2:Y:S04]  /*a1a90*/  LDL.LU R21, [R1+0x1a0] ;  /* 0x0001a00001157983 */ /* 0x001ea80000300800 */
[----:B------:R-:W3:Y:S01]  /*a1aa0*/  LDL.LU R35, [R1+0x128] ;  /* 0x0001280001237983 */ /* 0x000ee20000300800 */
[----:B------:R-:W-:-:S02]  /*a1ab0*/  LOP3.LUT R25, R25, 0xffff, RZ, 0xc0, !PT ;  /* 0x0000ffff19197812 */ /* 0x000fc400078ec0ff */
[----:B------:R-:W-:Y:S02]  /*a1ac0*/  PRMT R18, R27, 0x3340, R26 ;  /* 0x000033401b127816 */ /* 0x000fe4000000001a */
[----:B------:R-:W-:Y:S02]  /*a1ad0*/  PRMT R20, R25, 0x3340, R0 ;  /* 0x0000334019147816 */ /* 0x000fe40000000000 */
[----:B------:R-:W-:-:S03]  /*a1ae0*/  IADD3 R22, P6, PT, R56, R2, RZ ;  /* 0x0000000238167210 */ /* 0x000fc60007fde0ff */
[----:B------:R-:W-:Y:S02]  /*a1af0*/  STL [R1+0x84], R20 ;  /* 0x0000841401007387 */ /* 0x000fe40000100800 */
[----:B------:R-:W-:Y:S01]  /*a1b00*/  IMAD.X R23, R24, 0x1, R4, P6 ;  /* 0x0000000118177824 */ /* 0x000fe200030e0604 */
[----:B------:R-:W-:Y:S02]  /*a1b10*/  LOP3.LUT R28, R16, 0xffff, RZ, 0xc0, !PT ;  /* 0x0000ffff101c7812 */ /* 0x000fe400078ec0ff */
[----:B------:R-:W-:-:S04]  /*a1b20*/  LOP3.LUT R29, R50, 0xffff, RZ, 0xc0, !PT ;  /* 0x0000ffff321d7812 */ /* 0x000fc800078ec0ff */
[----:B------:R-:W-:Y:S02]  /*a1b30*/  PRMT R25, R29, 0x3340, R0 ;  /* 0x000033401d197816 */ /* 0x000fe40000000000 */
[----:B------:R-:W-:-:S04]  /*a1b40*/  LOP3.LUT R27, R61, 0xffff, RZ, 0xc0, !PT ;  /* 0x0000ffff3d1b7812 */ /* 0x000fc800078ec0ff */
[----:B------:R-:W-:-:S04]  /*a1b50*/  PRMT R26, R28, 0x3340, R27 ;  /* 0x000033401c1a7816 */ /* 0x000fc8000000001b */
[----:B------:R-:W-:Y:S01]  /*a1b60*/  PRMT R16, R26, 0x5410, R25 ;  /* 0x000054101a107816 */ /* 0x000fe20000000019 */
[----:B------:R-:W-:Y:S04]  /*a1b70*/  STL [R1+0x194], R18 ;  /* 0x0001941201007387 */ /* 0x000fe80000100800 */
[----:B------:R-:W-:Y:S04]  /*a1b80*/  STL [R1+0x300], R16 ;  /* 0x0003001001007387 */ /* 0x000fe80000100800 */
[----:B------:R0:W-:Y:S04]  /*a1b90*/  STL.64 [R1+0x918], R22 ;  /* 0x0009181601007387 */ /* 0x0001e80000100a00 */
[----:B0-----:R-:W4:Y:S04]  /*a1ba0*/  LDL.LU R22, [R1+0x450] ;  /* 0x0004500001167983 */ /* 0x001f280000300800 */
[----:B------:R-:W4:Y:S04]  /*a1bb0*/  LDL.LU R23, [R1+0x2c8] ;  /* 0x0002c80001177983 */ /* 0x000f280000300800 */
[----:B------:R-:W4:Y:S04]  /*a1bc0*/  LDL.LU R47, [R1+0x328] ;  /* 0x00032800012f7983 */ /* 0x000f280000300800 */
[----:B------:R-:W4:Y:S04]  /*a1bd0*/  LDL.LU R16, [R1+0x438] ;  /* 0x0004380001107983 */ /* 0x000f280000300800 */
        /* <DEDUP_REMOVED lines=9> */
[----:B------:R-:W-:Y:S02]  /*a1c70*/  LOP3.LUT R48, R58, 0xffff, RZ, 0xc0, !PT ;  /* 0x0000ffff3a307812 */ /* 0x000fe400078ec0ff */
[--C-:B------:R-:W-:Y:S02]  /*a1c80*/  PRMT R20, R25, 0x3340, R0.reuse ;  /* 0x0000334019147816 */ /* 0x100fe40000000000 */
[----:B------:R-:W-:-:S03]  /*a1c90*/  PRMT R25, R48, 0x3340, R0 ;  /* 0x0000334030197816 */ /* 0x000fc60000000000 */
[----:B------:R0:W-:Y:S04]  /*a1ca0*/  STL [R1+0x7c], R20 ;  /* 0x00007c1401007387 */ /* 0x0001e80000100800 */
[----:B------:R1:W-:Y:S01]  /*a1cb0*/  STL [R1+0x184], R18 ;  /* 0x0001841201007387 */ /* 0x0003e20000100800 */
[----:B0-----:R-:W-:Y:S02]  /*a1cc0*/  IADD3 R20, P6, PT, R56, R5, RZ ;  /* 0x0000000538147210 */ /* 0x001fe40007fde0ff */
[----:B--2---:R-:W-:Y:S02]  /*a1cd0*/  LOP3.LUT R28, R21, 0xffff, RZ, 0xc0, !PT ;  /* 0x0000ffff151c7812 */ /* 0x004fe400078ec0ff */
[----:B---3--:R-:W-:-:S04]  /*a1ce0*/  LOP3.LUT R27, R35, 0xffff, RZ, 0xc0, !PT ;  /* 0x0000ffff231b7812 */ /* 0x008fc800078ec0ff */
[----:B------:R-:W-:Y:S02]  /*a1cf0*/  PRMT R26, R28, 0x3340, R27 ;  /* 0x000033401c1a7816 */ /* 0x000fe4000000001b */
[----:B------:R-:W-:Y:S02]  /*a1d00*/  SHF.R.U32.HI R28, RZ, 0x8, R28 ;  /* 0x00000008ff1c7819 */ /* 0x000fe4000001161c */
[----:B-1----:R-:W-:Y:S02]  /*a1d10*/  PRMT R18, R26, 0x5410, R25 ;  /* 0x000054101a127816 */ /* 0x002fe40000000019 */
[----:B------:R-:W-:Y:S02]  /*a1d20*/  SHF.R.U32.HI R26, RZ, 0x8, R27 ;  /* 0x00000008ff1a7819 */ /* 0x000fe4000001161b */
[----:B------:R-:W-:Y:S02]  /*a1d30*/  SHF.R.U32.HI R25, RZ, 0x8, R29 ;  /* 0x00000008ff197819 */ /* 0x000fe4000001161d */
[----:B------:R-:W-:-:S02]  /*a1d40*/  LOP3.LUT R27, R28, 0xffff, RZ, 0xc0, !PT ;  /* 0x0000ffff1c1b7812 */ /* 0x000fc400078ec0ff */
[----:B------:R-:W-:Y:S02]  /*a1d50*/  LOP3.LUT R26, R26, 0xffff, RZ, 0xc0, !PT ;  /* 0x0000ffff1a1a7812 */ /* 0x000fe400078ec0ff */
[----:B------:R-:W-:Y:S01]  /*a1d60*/  LOP3.LUT R25, R25, 0xffff, RZ, 0xc0, !PT ;  /* 0x0000ffff19197812 */ /* 0x000fe200078ec0ff */
[----:B------:R-:W-:Y:S01]  /*a1d70*/  IMAD.X R21, R24, 0x1, R6, P6 ;  /* 0x0000000118157824 */ /* 0x000fe200030e0606 */
[----:B------:R0:W-:Y:S01]  /*a1d80*/  STL [R1+0x358], R18 ;  /* 0x0003581201007387 */ /* 0x0001e20000100800 */
[----:B------:R-:W-:-:S03]  /*a1d90*/  PRMT R42, R27, 0x3340, R26 ;  /* 0x000033401b2a7816 */ /* 0x000fc6000000001a */
[----:B------:R-:W-:Y:S01]  /*a1da0*/  STL.64 [R1+0x910], R20 ;  /* 0x0009101401007387 */ /* 0x000fe20000100a00 */
[----:B0-----:R-:W-:-:S03]  /*a1db0*/  PRMT R18, R25, 0x3340, R0 ;  /* 0x0000334019127816 */ /* 0x001fc60000000000 */
[----:B------:R-:W-:Y:S04]  /*a1dc0*/  STL [R1+0x3b50], R42 ;  /* 0x003b502a01007387 */ /* 0x000fe80000100800 */
[----:B------:R0:W-:Y:S01]  /*a1dd0*/  STL [R1+0x78], R18 ;  /* 0x0000781201007387 */ /* 0x0001e20000100800 */
[----:B----4-:R-:W-:-:S03]  /*a1de0*/  LOP3.LUT R30, R22, 0xffff, RZ, 0xc0, !PT ;  /* 0x0000ffff161e7812 */ /* 0x010fc600078ec0ff */
[----:B------:R-:W2:Y:S01]  /*a1df0*/  LDL.LU R22, [R1+0x440] ;  /* 0x0004400001167983 */ /* 0x000ea20000300800 */
[----:B------:R-:W-:Y:S02]  /*a1e00*/  LOP3.LUT R32, R23, 0xffff, RZ, 0xc0, !PT ;  /* 0x0000ffff17207812 */ /* 0x000fe400078ec0ff */
[----:B------:R-:W-:Y:S02]  /*a1e10*/  LOP3.LUT R28, R47, 0xffff, RZ, 0xc0, !PT ;  /* 0x0000ffff2f1c7812 */ /* 0x000fe400078ec0ff */
[----:B------:R-:W3:Y:S04]  /*a1e20*/  LDL.LU R47, [R1+0x2a4] ;  /* 0x0002a400012f7983 */ /* 0x000ee80000300800 */
[----:B------:R-:W4:Y:S01]  /*a1e30*/  LDL.LU R23, [R1+0x2f8] ;  /* 0x0002f80001177983 */ /* 0x000f220000300800 */
[----:B------:R-:W-:-:S03]  /*a1e40*/  LOP3.LUT R29, R16, 0xffff, RZ, 0xc0, !PT ;  /* 0x0000ffff101d7812 */ /* 0x000fc600078ec0ff */
[----:B------:R-:W4:Y:S01]  /*a1e50*/  LDL.LU R16, [R1+0x1cc] ;  /* 0x0001cc0001107983 */ /* 0x000f220000300800 */
[----:B------:R-:W-:Y:S02]  /*a1e60*/  LOP3.LUT R31, R50, 0xffff, RZ, 0xc0, !PT ;  /* 0x0000ffff321f7812 */ /* 0x000fe400078ec0ff */
[----:B------:R-:W-:Y:S01]  /*a1e70*/  LOP3.LUT R27, R61, 0xffff, RZ, 0xc0, !PT ;  /* 0x0000ffff3d1b7812 */ /* 0x000fe200078ec0ff */
[----:B------:R-:W4:Y:S04]  /*a1e80*/  LDL.LU R50, [R1+0x10c] ;  /* 0x00010c0001327983 */ /* 0x000f280000300800 */
[----:B------:R-:W4:Y:S01]  /*a1e90*/  LDL.LU R61, [R1+0x16c] ;  /* 0x00016c00013d7983 */ /* 0x000f220000300800 */
[----:B------:R-:W-:Y:S02]  /*a1ea0*/  PRMT R25, R32, 0x3340, R0 ;  /* 0x0000334020197816 */ /* 0x000fe40000000000 */
[----:B------:R-:W-:-:S04]  /*a1eb0*/  PRMT R26, R30, 0x3340, R28 ;  /* 0x000033401e1a7816 */ /* 0x000fc8000000001c */
[----:B0-----:R-:W-:Y:S02]  /*a1ec0*/  PRMT R18, R26, 0x5410, R25 ;  /* 0x000054101a127816 */ /* 0x001fe40000000019 */
[----:B------:R-:W-:Y:S02]  /*a1ed0*/  PRMT R25, R31, 0x3340, R0 ;  /* 0x000033401f197816 */ /* 0x000fe40000000000 */
[----:B------:R-:W-:Y:S01]  /*a1ee0*/  PRMT R26, R29, 0x3340, R27 ;  /* 0x000033401d1a7816 */ /* 0x000fe2000000001b */
[----:B------:R0:W-:Y:S01]  /*a1ef0*/  STL [R1+0x29c], R18 ;  /* 0x00029c1201007387 */ /* 0x0001e20000100800 */
[----:B------:R-:W-:Y:S02]  /*a1f00*/  IADD3 R20, P6, PT, R56, R7, RZ ;  /* 0x0000000738147210 */ /* 0x000fe40007fde0ff */
[----:B0-----:R-:W-:Y:S02]  /*a1f10*/  PRMT R18, R26, 0x5410, R25 ;  /* 0x000054101a127816 */ /* 0x001fe40000000019 */
[----:B------:R-:W-:-:S02]  /*a1f20*/  SHF.R.U32.HI R26, RZ, 0x8, R30 ;  /* 0x00000008ff1a7819 */ /* 0x000fc4000001161e */
[----:B------:R-:W-:Y:S01]  /*a1f30*/  SHF.R.U32.HI R25, RZ, 0x8, R28 ;  /* 0x00000008ff197819 */ /* 0x000fe2000001161c */
[----:B------:R-:W-:Y:S01]  /*a1f40*/  IMAD.X R21, R24, 0x1, R8, P6 ;  /* 0x0000000118157824 */ /* 0x000fe200030e0608 */
[----:B------:R-:W-:Y:S02]  /*a1f50*/  LOP3.LUT R26, R26, 0xffff, RZ, 0xc0, !PT ;  /* 0x0000ffff1a1a7812 */ /* 0x000fe400078ec0ff */
[----:B------:R-:W-:Y:S02]  /*a1f60*/  LOP3.LUT R25, R25, 0xffff, RZ, 0xc0, !PT ;  /* 0x0000ffff19197812 */ /* 0x000fe400078ec0ff */
[----:B------:R-:W-:Y:S02]  /*a1f70*/  SHF.R.U32.HI R29, RZ, 0x8, R29 ;  /* 0x00000008ff1d7819 */ /* 0x000fe4000001161d */
[----:B------:R-:W-:Y:S01]  /*a1f80*/  SHF.R.U32.HI R27, RZ, 0x8, R27 ;  /* 0x00000008ff1b7819 */ /* 0x000fe2000001161b */
[----:B------:R0:W-:Y:S01]  /*a1f90*/  STL [R1+0x2dc], R18 ;  /* 0x0002dc1201007387 */ /* 0x0001e20000100800 */
[----:B------:R-:W-:-:S02]  /*a1fa0*/  PRMT R25, R26, 0x3340, R25 ;  /* 0x000033401a197816 */ /* 0x000fc40000000019 */
[----:B------:R-:W-:Y:S01]  /*a1fb0*/  LOP3.LUT R28, R29, 0xffff, RZ, 0xc0, !PT ;  /* 0x0000ffff1d1c7812 */ /* 0x000fe200078ec0ff */
[----:B------:R1:W-:Y:S01]  /*a1fc0*/  STL.64 [R1+0x8e0], R20 ;  /* 0x0008e01401007387 */ /* 0x0003e20000100a00 */
[----:B------:R-:W-:Y:S02]  /*a1fd0*/  LOP3.LUT R27, R27, 0xffff, RZ, 0xc0, !PT ;  /* 0x0000ffff1b1b7812 */ /* 0x000fe400078ec0ff */
[----:B------:R-:W-:Y:S01]  /*a1fe0*/  SHF.R.U32.HI R26, RZ, 0x8, R32 ;  /* 0x00000008ff1a7819 */ /* 0x000fe20000011620 */
[----:B------:R1:W-:Y:S01]  /*a1ff0*/  STL [R1+0x17c], R25 ;  /* 0x00017c1901007387 */ /* 0x0003e20000100800 */
[----:B0-----:R-:W-:Y:S02]  /*a2000*/  PRMT R18, R28, 0x3340, R27 ;  /* 0x000033401c127816 */ /* 0x001fe4000000001b */
[----:B-1----:R-:W-:Y:S02]  /*a2010*/  IADD3 R20, P6, PT, R56, R9, RZ ;  /* 0x0000000938147210 */ /* 0x002fe40007fde0ff */
[----:B------:R-:W-:-:S03]  /*a2020*/  SHF.R.U32.HI R25, RZ, 0x8, R31 ;  /* 0x00000008ff197819 */ /* 0x000fc6000001161f */
[----:B------:R-:W-:Y:S01]  /*a2030*/  IMAD.X R21, R24, 0x1, R10, P6 ;  /* 0x0000000118157824 */ /* 0x000fe200030e060a */
[----:B------:R-:W-:Y:S02]  /*a2040*/  LOP3.LUT R25, R25, 0xffff, RZ, 0xc0, !PT ;  /* 0x0000ffff19197812 */ /* 0x000fe400078ec0ff */
[----:B------:R-:W-:Y:S01]  /*a2050*/  LOP3.LUT R26, R26, 0xffff, RZ, 0xc0, !PT ;  /* 0x0000ffff1a1a7812 */ /* 0x000fe200078ec0ff */
[----:B------:R0:W-:Y:S04]  /*a2060*/  STL [R1+0x178], R18 ;  /* 0x0001781201007387 */ /* 0x0001e80000100800 */
[----:B------:R1:W-:Y:S01]  /*a2070*/  STL.64 [R1+0x908], R20 ;  /* 0x0009081401007387 */ /* 0x0003e20000100a00 */
[--C-:B0-----:R-:W-:Y:S02]  /*a2080*/  PRMT R18, R26, 0x3340, R0.reuse ;  /* 0x000033401a127816 */ /* 0x101fe40000000000 */
[----:B-1----:R-:W-:-:S05]  /*a2090*/  PRMT R20, R25, 0x3340, R0 ;  /* 0x0000334019147816 */ /* 0x002fca0000000000 */
[----:B------:R0:W-:Y:S04]  /*a20a0*/  STL [R1+0x64], R20 ;  /* 0x0000641401007387 */ /* 0x0001e80000100800 */
[----:B------:R-:W-:Y:S04]  /*a20b0*/  STL [R1+0x68], R18 ;  /* 0x0000681201007387 */ /* 0x000fe80000100800 */
[----:B------:R-:W4:Y:S01]  /*a20c0*/  LDL.LU R35, [R1+0x1d0] ;  /* 0x0001d00001237983 */ /* 0x000f220000300800 */
[----:B0-----:R-:W-:-:S05]  /*a20d0*/  IADD3 R20, P6, PT, R56, R11, RZ ;  /* 0x0000000b38147210 */ /* 0x001fca0007fde0ff */
[----:B------:R-:W-:Y:S01]  /*a20e0*/  IMAD.X R21, R24, 0x1, R12, P6 ;  /* 0x0000000118157824 */ /* 0x000fe200030e060c */
[----:B--2---:R-:W-:Y:S02]  /*a20f0*/  LOP3.LUT R30, R22, 0xffff, RZ, 0xc0, !PT ;  /* 0x0000ffff161e7812 */ /* 0x004fe400078ec0ff */
[----:B------:R-:W2:Y:S01]  /*a2100*/  LDL.LU R22, [R1+0x110] ;  /* 0x0001100001167983 */ /* 0x000ea20000300800 */
[----:B---3--:R-:W-:Y:S02]  /*a2110*/  LOP3.LUT R47, R47, 0xffff, RZ, 0xc0, !PT ;  /* 0x0000ffff2f2f7812 */ /* 0x008fe400078ec0ff */
[----:B----4-:R-:W-:Y:S02]  /*a2120*/  LOP3.LUT R29, R23, 0xffff, RZ, 0xc0, !PT ;  /* 0x0000ffff171d7812 */ /* 0x010fe400078ec0ff */
[----:B------:R-:W-:Y:S02]  /*a2130*/  PRMT R25, R47, 0x3340, R0 ;  /* 0x000033402f197816 */ /* 0x000fe40000000000 */
[----:B------:R-:W-:-:S02]  /*a2140*/  PRMT R26, R30, 0x3340, R29 ;  /* 0x000033401e1a7816 */ /* 0x000fc4000000001d */
[----:B------:R-:W-:Y:S02]  /*a2150*/  LOP3.LUT R28, R16, 0xffff, RZ, 0xc0, !PT ;  /* 0x0000ffff101c7812 */ /* 0x000fe400078ec0ff */
[----:B------:R-:W-:-:S05]  /*a2160*/  PRMT R16, R26, 0x5410, R25 ;  /* 0x000054101a107816 */ /* 0x000fca0000000019 */
[----:B------:R0:W-:Y:S04]  /*a2170*/  STL [R1+0x328], R16 ;  /* 0x0003281001007387 */ /* 0x0001e80000100800 */
[----:B------:R-:W3:Y:S04]  /*a2180*/  LDL.LU R23, [R1+0x174] ;  /* 0x0001740001177983 */ /* 0x000ee80000300800 */
[----:B0-----:R-:W4:Y:S01]  /*a2190*/  LDL.LU R16, [R1+0x1b4] ;  /* 0x0001b40001107983 */ /* 0x001f220000300800 */
[----:B------:R-:W-:Y:S02]  /*a21a0*/  LOP3.LUT R31, R50, 0xffff, RZ, 0xc0, !PT ;  /* 0x0000ffff321f7812 */ /* 0x000fe400078ec0ff */
[----:B------:R-:W-:Y:S01]  /*a21b0*/  LOP3.LUT R27, R61, 0xffff, RZ, 0xc0, !PT ;  /* 0x0000ffff3d1b7812 */ /* 0x000fe200078ec0ff */
[----:B------:R-:W4:Y:S04]  /*a21c0*/  LDL.LU R50, [R1+0xf8] ;  /* 0x0000f80001327983 */ /* 0x000f280000300800 */
[----:B------:R-:W4:Y:S01]  /*a21d0*/  LDL.LU R61, [R1+0x13c] ;  /* 0x00013c00013d7983 */ /* 0x000f220000300800 */
[----:B------:R-:W-:-:S02]  /*a21e0*/  PRMT R25, R31, 0x3340, R0 ;  /* 0x000033401f197816 */ /* 0x000fc40000000000 */
[----:B------:R-:W-:-:S04]  /*a21f0*/  PRMT R26, R28, 0x3340, R27 ;  /* 0x000033401c1a7816 */ /* 0x000fc8000000001b */
[----:B------:R-:W-:-:S05]  /*a2200*/  PRMT R18, R26, 0x5410, R25 ;  /* 0x000054101a127816 */ /* 0x000fca0000000019 */
[----:B------:R-:W-:Y:S04]  /*a2210*/  STL [R1+0x26c], R18 ;  /* 0x00026c1201007387 */ /* 0x000fe80000100800 */
[----:B------:R0:W-:Y:S04]  /*a2220*/  STL.64 [R1+0x8d8], R20 ;  /* 0x0008d81401007387 */ /* 0x0001e80000100a00 */
[----:B0-----:R-:W4:Y:S01]  /*a2230*/  LDL.LU R21, [R1+0x30] ;  /* 0x0000300001157983 */ /* 0x001f220000300800 */
[----:B------:R-:W-:Y:S02]  /*a2240*/  SHF.R.U32.HI R26, RZ, 0x8, R30 ;  /* 0x00000008ff1a7819 */ /* 0x000fe4000001161e */
[----:B------:R-:W-:-:S02]  /*a2250*/  SHF.R.U32.HI R25, RZ, 0x8, R29 ;  /* 0x00000008ff197819 */ /* 0x000fc4000001161d */
[----:B------:R-:W-:Y:S02]  /*a2260*/  IADD3 R32, P6, PT, R56, R13, RZ ;  /* 0x0000000d38207210 */ /* 0x000fe40007fde0ff */
[----:B------:R-:W-:Y:S02]  /*a2270*/  LOP3.LUT R26, R26, 0xffff, RZ, 0xc0, !PT ;  /* 0x0000ffff1a1a7812 */ /* 0x000fe400078ec0ff */
[----:B------:R-:W-:Y:S02]  /*a2280*/  LOP3.LUT R25, R25, 0xffff, RZ, 0xc0, !PT ;  /* 0x0000ffff19197812 */ /* 0x000fe400078ec0ff */
[----:B------:R-:W-:Y:S02]  /*a2290*/  SHF.R.U32.HI R28, RZ, 0x8, R28 ;  /* 0x00000008ff1c7819 */ /* 0x000fe4000001161c */
[----:B------:R-:W-:Y:S01]  /*a22a0*/  SHF.R.U32.HI R27, RZ, 0x8, R27 ;  /* 0x00000008ff1b7819 */ /* 0x000fe2000001161b */
[----:B------:R-:W-:Y:S01]  /*a22b0*/  IMAD.X R33, R24, 0x1, R14, P6 ;  /* 0x0000000118217824 */ /* 0x000fe200030e060e */
[----:B------:R-:W-:-:S02]  /*a22c0*/  PRMT R46, R26, 0x3340, R25 ;  /* 0x000033401a2e7816 */ /* 0x000fc40000000019 */
[----:B------:R-:W-:Y:S02]  /*a22d0*/  LOP3.LUT R28, R28, 0xffff, RZ, 0xc0, !PT ;  /* 0x0000ffff1c1c7812 */ /* 0x000fe400078ec0ff */
[----:B------:R-:W-:Y:S02]  /*a22e0*/  LOP3.LUT R27, R27, 0xffff, RZ, 0xc0, !PT ;  /* 0x0000ffff1b1b7812 */ /* 0x000fe400078ec0ff */
[----:B------:R-:W-:Y:S02]  /*a22f0*/  IADD3 R26, P6, PT, R56, R15, RZ ;  /* 0x0000000f381a7210 */ /* 0x000fe40007fde0ff */
[----:B------:R-:W-:-:S03]  /*a2300*/  PRMT R18, R28, 0x3340, R27 ;  /* 0x000033401c127816 */ /* 0x000fc6000000001b */
[----:B------:R-:W-:Y:S01]  /*a2310*/  IMAD.X R27, R24, 0x1, R57, P6 ;  /* 0x00000001181b7824 */ /* 0x000fe200030e0639 */
[----:B------:R-:W-:Y:S01]  /*a2320*/  SHF.R.U32.HI R24, RZ, 0x8, R31 ;  /* 0x00000008ff187819 */ /* 0x000fe2000001161f */
[----:B------:R-:W-:Y:S03]  /*a2330*/  STL [R1+0x3b54], R46 ;  /* 0x003b542e01007387 */ /* 0x000fe60000100800 */
[----:B------:R-:W-:Y:S01]  /*a2340*/  LOP3.LUT R24, R24, 0xffff, RZ, 0xc0, !PT ;  /* 0x0000ffff18187812 */ /* 0x000fe200078ec0ff */
[----:B------:R0:W-:Y:S04]  /*a2350*/  STL [R1+0x170], R18 ;  /* 0x0001701201007387 */ /* 0x0001e80000100800 */
[----:B------:R-:W-:Y:S01]  /*a2360*/  STL.64 [R1+0x8d0], R32 ;  /* 0x0008d02001007387 */ /* 0x000fe20000100a00 */
[----:B------:R-:W-:-:S02]  /*a2370*/  LOP3.LUT R29, R35, 0xffff, RZ, 0xc0, !PT ;  /* 0x0000ffff231d7812 */ /* 0x000fc400078ec0ff */
[----:B0-----:R-:W-:Y:S01]  /*a2380*/  PRMT R18, R24, 0x3340, R0 ;  /* 0x0000334018127816 */ /* 0x001fe20000000000 */
[----:B------:R4:W-:Y:S04]  /*a2390*/  STL.64 [R1+0x8f0], R26 ;  /* 0x0008f01a01007387 */ /* 0x0009e80000100a00 */
[----:B------:R-:W-:Y:S04]  /*a23a0*/  STL [R1+0x48], R18 ;  /* 0x0000481201007387 */ /* 0x000fe80000100800 */
[----:B------:R-:W4:Y:S01]  /*a23b0*/  LDL.LU R35, [R1+0x468] ;  /* 0x0004680001237983 */ /* 0x000f220000300800 */
[----:B--2---:R-:W-:-:S03]  /*a23c0*/  LOP3.LUT R31, R22, 0xffff, RZ, 0xc0, !PT ;  /* 0x0000ffff161f7812 */ /* 0x004fc600078ec0ff */
[----:B------:R-:W2:Y:S01]  /*a23d0*/  LDL.LU R22, [R1+0x340] ;  /* 0x0003400001167983 */ /* 0x000ea20000300800 */
[----:B------:R-:W-:Y:S02]  /*a23e0*/  PRMT R24, R31, 0x3340, R0 ;  /* 0x000033401f187816 */ /* 0x000fe40000000000 */
[----:B---3--:R-:W-:-:S04]  /*a23f0*/  LOP3.LUT R28, R23, 0xffff, RZ, 0xc0, !PT ;  /* 0x0000ffff171c7812 */ /* 0x008fc800078ec0ff */
[----:B------:R-:W-:Y:S02]  /*a2400*/  PRMT R25, R29, 0x3340, R28 ;  /* 0x000033401d197816 */ /* 0x000fe4000000001c */
[----:B----4-:R-:W-:Y:S02]  /*a2410*/  LOP3.LUT R27, R16, 0xffff, RZ, 0xc0, !PT ;  /* 0x0000ffff101b7812 */ /* 0x010fe400078ec0ff */
[----:B------:R-:W-:-:S05]  /*a2420*/  PRMT R16, R25, 0x5410, R24 ;  /* 0x0000541019107816 */ /* 0x000fca0000000018 */
[----:B------:R0:W-:Y:S04]  /*a2430*/  STL [R1+0x23c], R16 ;  /* 0x00023c1001007387 */ /* 0x0001e80000100800 */
[----:B------:R-:W3:Y:S01]  /*a2440*/  LDL.LU R23, [R1+0x410] ;  /* 0x0004100001177983 */ /* 0x000ee20000300800 */
[----:B------:R-:W-:Y:S02]  /*a2450*/  LOP3.LUT R30, R50, 0xffff, RZ, 0xc0, !PT ;  /* 0x0000ffff321e7812 */ /* 0x000fe400078ec0ff */
[----:B------:R-:W-:Y:S02]  /*a2460*/  LOP3.LUT R26, R61, 0xffff, RZ, 0xc0, !PT ;  /* 0x0000ffff3d1a7812 */ /* 0x000fe400078ec0ff */
[----:B------:R-:W-:Y:S02]  /*a2470*/  PRMT R24, R30, 0x3340, R0 ;  /* 0x000033401e187816 */ /* 0x000fe40000000000 */
[----:B------:R-:W-:-:S04]  /*a2480*/  PRMT R25, R27, 0x3340, R26 ;  /* 0x000033401b197816 */ /* 0x000fc8000000001a */
[----:B0-----:R-:W-:Y:S02]  /*a2490*/  PRMT R16, R25, 0x5410, R24 ;  /* 0x0000541019107816 */ /* 0x001fe40000000018 */
[----:B------:R-:W-:Y:S02]  /*a24a0*/  SHF.R.U32.HI R25, RZ, 0x8, R29 ;  /* 0x00000008ff197819 */ /* 0x000fe4000001161d */
[----:B------:R-:W-:Y:S02]  /*a24b0*/  SHF.R.U32.HI R24, RZ, 0x8, R28 ;  /* 0x00000008ff187819 */ /* 0x000fe4000001161c */
[----:B------:R-:W-:Y:S02]  /*a24c0*/  SHF.R.U32.HI R27, RZ, 0x8, R27 ;  /* 0x00000008ff1b7819 */ /* 0x000fe4000001161b */
[----:B------:R-:W-:Y:S02]  /*a24d0*/  SHF.R.U32.HI R26, RZ, 0x8, R26 ;  /* 0x00000008ff1a7819 */ /* 0x000fe4000001161a */
[----:B------:R-:W-:-:S02]  /*a24e0*/  LOP3.LUT R25, R25, 0xffff, RZ, 0xc0, !PT ;  /* 0x0000ffff19197812 */ /* 0x000fc400078ec0ff */
[----:B------:R-:W-:Y:S02]  /*a24f0*/  LOP3.LUT R24, R24, 0xffff, RZ, 0xc0, !PT ;  /* 0x0000ffff18187812 */ /* 0x000fe400078ec0ff */
[----:B------:R-:W-:Y:S02]  /*a2500*/  LOP3.LUT R27, R27, 0xffff, RZ, 0xc0, !PT ;  /* 0x0000ffff1b1b7812 */ /* 0x000fe400078ec0ff */
[----:B------:R-:W-:Y:S02]  /*a2510*/  LOP3.LUT R26, R26, 0xffff, RZ, 0xc0, !PT ;  /* 0x0000ffff1a1a7812 */ /* 0x000fe400078ec0ff */
[----:B------:R-:W-:Y:S01]  /*a2520*/  PRMT R18, R25, 0x3340, R24 ;  /* 0x0000334019127816 */ /* 0x000fe20000000018 */
[----:B------:R0:W-:Y:S01]  /*a2530*/  STL [R1+0x22c], R16 ;  /* 0x00022c1001007387 */ /* 0x0001e20000100800 */
[----:B------:R-:W-:Y:S02]  /*a2540*/  SHF.R.S32.HI R24, RZ, 0x1f, R21 ;  /* 0x0000001fff187819 */ /* 0x000fe40000011415 */
[----:B------:R-:W-:Y:S01]  /*a2550*/  IADD3 R28, P6, PT, R21, R0, RZ ;  /* 0x00000000151c7210 */ /* 0x000fe20007fde0ff */
[----:B------:R-:W-:Y:S01]  /*a2560*/  STL [R1+0x16c], R18 ;  /* 0x00016c1201007387 */ /* 0x000fe20000100800 */
[----:B0-----:R-:W-:-:S03]  /*a2570*/  PRMT R16, R27, 0x3340, R26 ;  /* 0x000033401b107816 */ /* 0x001fc6000000001a */
[----:B------:R-:W-:Y:S02]  /*a2580*/  IMAD.X R29, R24, 0x1, R3, P6 ;  /* 0x00000001181d7824 */ /* 0x000fe400030e0603 */
[----:B------:R0:W-:Y:S04]  /*a2590*/  STL [R1+0x168], R16 ;  /* 0x0001681001007387 */ /* 0x0001e80000100800 */
[----:B------:R-:W4:Y:S04]  /*a25a0*/  LDL.LU R33, [R1+0x1b8] ;  /* 0x0001b80001217983 */ /* 0x000f280000300800 */
[----:B------:R-:W4:Y:S04]  /*a25b0*/  LDL.LU R20, [R1+0xfc] ;  /* 0x0000fc0001147983 */ /* 0x000f280000300800 */
[----:B------:R1:W-:Y:S04]  /*a25c0*/  STL.64 [R1+0x858], R28 ;  /* 0x0008581c01007387 */ /* 0x0003e80000100a00 */
[----:B------:R-:W4:Y:S04]  /*a25d0*/  LDL.LU R56, [R1+0x140] ;  /* 0x0001400001387983 */ /* 0x000f280000300800 */
[----:B0-----:R-:W4:Y:S04]  /*a25e0*/  LDL.LU R16, [R1+0x46c] ;  /* 0x00046c0001107983 */ /* 0x001f280000300800 */
[----:B------:R-:W4:Y:S04]  /*a25f0*/  LDL.LU R50, [R1+0x354] ;  /* 0x0003540001327983 */ /* 0x000f280000300800 */
[----:B------:R-:W4:Y:S01]  /*a2600*/  LDL.LU R61, [R1+0x418] ;  /* 0x00041800013d7983 */ /* 0x000f220000300800 */
[----:B------:R-:W-:-:S02]  /*a2610*/  SHF.R.U32.HI R25, RZ, 0x8, R30 ;  /* 0x00000008ff197819 */ /* 0x000fc4000001161e */
[----:B------:R-:W-:Y:S02]  /*a2620*/  SHF.R.U32.HI R26, RZ, 0x8, R31 ;  /* 0x00000008ff1a7819 */ /* 0x000fe4000001161f */
[----:B------:R-:W-:Y:S02]  /*a2630*/  LOP3.LUT R25, R25, 0xffff, RZ, 0xc0, !PT ;  /* 0x0000ffff19197812 */ /* 0x000fe400078ec0ff */
[----:B------:R-:W-:Y:S02]  /*a2640*/  LOP3.LUT R26, R26, 0xffff, RZ, 0xc0, !PT ;  /* 0x0000ffff1a1a7812 */ /* 0x000fe400078ec0ff */
[--C-:B------:R-:W-:Y:S02]  /*a2650*/  PRMT R25, R25, 0x3340, R0.reuse ;  /* 0x0000334019197816 */ /* 0x100fe40000000000 */
[----:B-1----:R-:W-:Y:S02]  /*a2660*/  LOP3.LUT R29, R35, 0xffff, RZ, 0xc0, !PT ;  /* 0x0000ffff231d7812 */ /* 0x002fe400078ec0ff */
[----:B------:R-:W-:Y:S01]  /*a2670*/  PRMT R18, R26, 0x3340, R0 ;  /* 0x000033401a127816 */ /* 0x000fe20000000000 */
[----:B------:R0:W-:Y:S04]  /*a2680*/  STL [R1+0x44], R25 ;  /* 0x0000441901007387 */ /* 0x0001e80000100800 */
[----:B------:R1:W-:Y:S01]  /*a2690*/  STL [R1+0x40], R18 ;  /* 0x0000401201007387 */ /* 0x0003e20000100800 */
[----:B--2---:R-:W-:-:S02]  /*a26a0*/  LOP3.LUT R27, R22, 0xffff, RZ, 0xc0, !PT ;  /* 0x0000ffff161b7812 */ /* 0x004fc400078ec0ff */
[----:B------:R-:W-:Y:S02]  /*a26b0*/  IADD3 R22, P6, PT, R21, R2, RZ ;  /* 0x0000000215167210 */ /* 0x000fe40007fde0ff */
[----:B0-----:R-:W-:Y:S02]  /*a26c0*/  PRMT R25, R27, 0x3340, R0 ;  /* 0x000033401b197816 */ /* 0x001fe40000000000 */
[----:B------:R-:W-:-:S04]  /*a26d0*/  SHF.R.U32.HI R27, RZ, 0x8, R27 ;  /* 0x00000008ff1b7819 */ /* 0x000fc8000001161b */
[----:B------:R-:W-:Y:S02]  /*a26e0*/  LOP3.LUT R27, R27, 0xffff, RZ, 0xc0, !PT ;  /* 0x0000ffff1b1b7812 */ /* 0x000fe400078ec0ff */
[----:B---3--:R-:W-:-:S04]  /*a26f0*/  LOP3.LUT R28, R23, 0xffff, RZ, 0xc0, !PT ;  /* 0x0000ffff171c7812 */ /* 0x008fc800078ec0ff */
[----:B------:R-:W-:Y:S01]  /*a2700*/  PRMT R26, R29, 0x3340, R28 ;  /* 0x000033401d1a7816 */ /* 0x000fe2000000001c */
[----:B------:R-:W-:-:S03]  /*a2710*/  IMAD.X R23, R24, 0x1, R4, P6 ;  /* 0x0000000118177824 */ /* 0x000fc600030e0604 */
[----:B-1----:R-:W-:Y:S02]  /*a2720*/  PRMT R18, R26, 0x5410, R25 ;  /* 0x000054101a127816 */ /* 0x002fe40000000019 */
[----:B------:R-:W-:Y:S02]  /*a2730*/  SHF.R.U32.HI R26, RZ, 0x8, R29 ;  /* 0x00000008ff1a7819 */ /* 0x000fe4000001161d */
[----:B------:R-:W-:Y:S02]  /*a2740*/  SHF.R.U32.HI R25, RZ, 0x8, R28 ;  /* 0x00000008ff197819 */ /* 0x000fe4000001161c */
[----:B------:R-:W-:Y:S02]  /*a2750*/  LOP3.LUT R26, R26, 0xffff, RZ, 0xc0, !PT ;  /* 0x0000ffff1a1a7812 */ /* 0x000fe400078ec0ff */
[----:B------:R-:W-:Y:S01]  /*a2760*/  LOP3.LUT R25, R25, 0xffff, RZ, 0xc0, !PT ;  /* 0x0000ffff19197812 */ /* 0x000fe200078ec0ff */
[----:B------:R0:W-:Y:S04]  /*a2770*/  STL [R1+0x21c], R18 ;  /* 0x00021c1201007387 */ /* 0x0001e80000100800 */
[----:B------:R1:W-:Y:S04]  /*a2780*/  STL.64 [R1+0x808], R22 ;  /* 0x0008081601007387 */ /* 0x0003e80000100a00 */
[----:B------:R-:W2:Y:S01]  /*a2790*/  LDL.LU R35, [R1+0x460] ;  /* 0x0004600001237983 */ /* 0x000ea20000300800 */
[----:B0-----:R-:W-:-:S02]  /*a27a0*/  PRMT R18, R27, 0x3340, R0 ;  /* 0x000033401b127816 */ /* 0x001fc40000000000 */
[----:B-1----:R-:W-:-:S05]  /*a27b0*/  PRMT R22, R26, 0x3340, R25 ;  /* 0x000033401a167816 */ /* 0x002fca0000000019 */
[----:B------:R0:W-:Y:S04]  /*a27c0*/  STL [R1+0x160], R22 ;  /* 0x0001601601007387 */ /* 0x0001e80000100800 */
[----:B0-----:R-:W3:Y:S04]  /*a27d0*/  LDL.LU R22, [R1+0x2ec] ;  /* 0x0002ec0001167983 */ /* 0x001ee80000300800 */
[----:B------:R-:W-:Y:S04]  /*a27e0*/  STL [R1+0x3c], R18 ;  /* 0x00003c1201007387 */ /* 0x000fe80000100800 */
[----:B------:R-:W3:Y:S01]  /*a27f0*/  LDL.LU R23, [R1+0x3f8] ;  /* 0x0003f80001177983 */ /* 0x000ee20000300800 */
[----:B----4-:R-:W-:-:S02]  /*a2800*/  LOP3.LUT R30, R33, 0xffff, RZ, 0xc0, !PT ;  /* 0x0000ffff211e7812 */ /* 0x010fc400078ec0ff */
[----:B------:R-:W-:Y:S02]  /*a2810*/  LOP3.LUT R36, R20, 0xffff, RZ, 0xc0, !PT ;  /* 0x0000ffff14247812 */ /* 0x000fe400078ec0ff */
[----:B------:R-:W-:Y:S02]  /*a2820*/  LOP3.LUT R28, R56, 0xffff, RZ, 0xc0, !PT ;  /* 0x0000ffff381c7812 */ /* 0x000fe400078ec0ff */
[----:B------:R-:W-:Y:S02]  /*a2830*/  PRMT R25, R36, 0x3340, R0 ;  /* 0x0000334024197816 */ /* 0x000fe40000000000 */
[----:B------:R-:W-:Y:S02]  /*a2840*/  PRMT R26, R30, 0x3340, R28 ;  /* 0x000033401e1a7816 */ /* 0x000fe4000000001c */
[----:B------:R-:W-:Y:S02]  /*a2850*/  LOP3.LUT R29, R16, 0xffff, RZ, 0xc0, !PT ;  /* 0x0000ffff101d7812 */ /* 0x000fe400078ec0ff */
[----:B------:R-:W-:-:S02]  /*a2860*/  LOP3.LUT R31, R50, 0xffff, RZ, 0xc0, !PT ;  /* 0x0000ffff321f7812 */ /* 0x000fc400078ec0ff */
[----:B------:R-:W-:Y:S02]  /*a2870*/  PRMT R16, R26, 0x5410, R25 ;  /* 0x000054101a107816 */ /* 0x000fe40000000019 */
[----:B------:R-:W-:Y:S02]  /*a2880*/  LOP3.LUT R27, R61, 0xffff, RZ, 0xc0, !PT ;  /* 0x0000ffff3d1b7812 */ /* 0x000fe400078ec0ff */
[----:B------:R-:W-:Y:S02]  /*a2890*/  PRMT R25, R31, 0x3340, R0 ;  /* 0x000033401f197816 */ /* 0x000fe40000000000 */
[----:B------:R-:W-:Y:S01]  /*a28a0*/  PRMT R26, R29, 0x3340, R27 ;  /* 0x000033401d1a7816 */ /* 0x000fe2000000001b */
[----:B------:R0:W-:Y:S03]  /*a28b0*/  STL [R1+0x27c], R16 ;  /* 0x00027c1001007387 */ /* 0x0001e60000100800 */
[----:B0-----:R-:W-:-:S05]  /*a28c0*/  PRMT R16, R26, 0x5410, R25 ;  /* 0x000054101a107816 */ /* 0x001fca0000000019 */
[----:B------:R0:W-:Y:S04]  /*a28d0*/  STL [R1+0x1fc], R16 ;  /* 0x0001fc1001007387 */ /* 0x0001e80000100800 */
[----:B0-----:R-:W4:Y:S04]  /*a28e0*/  LDL.LU R16, [R1+0x464] ;  /* 0x0004640001107983 */ /* 0x001f280000300800 */
[----:B------:R-:W4:Y:S04]  /*a28f0*/  LDL.LU R50, [R1+0x2f4] ;  /* 0x0002f40001327983 */ /* 0x000f280000300800 */
[----:B------:R-:W4:Y:S01]  /*a2900*/  LDL.LU R61, [R1+0x3fc] ;  /* 0x0003fc00013d7983 */ /* 0x000f220000300800 */
[----:B------:R-:W-:-:S02]  /*a2910*/  SHF.R.U32.HI R25, RZ, 0x8, R28 ;  /* 0x00000008ff197819 */ /* 0x000fc4000001161c */
[----:B------:R-:W-:Y:S02]  /*a2920*/  SHF.R.U32.HI R28, RZ, 0x8, R29 ;  /* 0x00000008ff1c7819 */ /* 0x000fe4000001161d */
[----:B------:R-:W-:Y:S02]  /*a2930*/  SHF.R.U32.HI R27, RZ, 0x8, R27 ;  /* 0x00000008ff1b7819 */ /* 0x000fe4000001161b */
[----:B------:R-:W-:Y:S02]  /*a2940*/  SHF.R.U32.HI R26, RZ, 0x8, R30 ;  /* 0x00000008ff1a7819 */ /* 0x000fe4000001161e */
[----:B------:R-:W-:Y:S02]  /*a2950*/  IADD3 R32, P6, PT, R21, R5, RZ ;  /* 0x0000000515207210 */ /* 0x000fe40007fde0ff */
[----:B------:R-:W-:Y:S02]  /*a2960*/  LOP3.LUT R28, R28, 0xffff, RZ, 0xc0, !PT ;  /* 0x0000ffff1c1c7812 */ /* 0x000fe400078ec0ff */
[----:B------:R-:W-:-:S02]  /*a2970*/  LOP3.LUT R27, R27, 0xffff, RZ, 0xc0, !PT ;  /* 0x0000ffff1b1b7812 */ /* 0x000fc400078ec0ff */
[----:B------:R-:W-:Y:S02]  /*a2980*/  LOP3.LUT R26, R26, 0xffff, RZ, 0xc0, !PT ;  /* 0x0000ffff1a1a7812 */ /* 0x000fe400078ec0ff */
[----:B------:R-:W-:Y:S01]  /*a2990*/  LOP3.LUT R25, R25, 0xffff, RZ, 0xc0, !PT ;  /* 0x0000ffff19197812 */ /* 0x000fe200078ec0ff */
[----:B------:R-:W-:Y:S01]  /*a29a0*/  IMAD.X R33, R24, 0x1, R6, P6 ;  /* 0x0000000118217824 */ /* 0x000fe200030e0606 */
[----:B------:R-:W-:Y:S02]  /*a29b0*/  PRMT R18, R28, 0x3340, R27 ;  /* 0x000033401c127816 */ /* 0x000fe4000000001b */
[----:B------:R-:W-:Y:S02]  /*a29c0*/  PRMT R20, R26, 0x3340, R25 ;  /* 0x000033401a147816 */ /* 0x000fe40000000019 */
[----:B------:R-:W-:Y:S04]  /*a29d0*/  STL.64 [R1+0x750], R32 ;  /* 0x0007502001007387 */ /* 0x000fe80000100a00 */
[----:B------:R-:W-:Y:S04]  /*a29e0*/  STL [R1+0x19c], R20 ;  /* 0x00019c1401007387 */ /* 0x000fe80000100800 */
[----:B------:R0:W-:Y:S01]  /*a29f0*/  STL [R1+0x158], R18 ;  /* 0x0001581201007387 */ /* 0x0001e20000100800 */
[----:B--2---:R-:W-:-:S02]  /*a2a00*/  LOP3.LUT R29, R35, 0xffff, RZ, 0xc0, !PT ;  /* 0x0000ffff231d7812 */ /* 0x004fc400078ec0ff */
[----:B---3--:R-:W-:Y:S02]  /*a2a10*/  LOP3.LUT R27, R22, 0xffff, RZ, 0xc0, !PT ;  /* 0x0000ffff161b7812 */ /* 0x008fe400078ec0ff */
[----:B------:R-:W-:Y:S02]  /*a2a20*/  IADD3 R22, P6, PT, R21, R7, RZ ;  /* 0x0000000715167210 */ /* 0x000fe40007fde0ff */
[----:B------:R-:W-:Y:S02]  /*a2a30*/  PRMT R25, R27, 0x3340, R0 ;  /* 0x000033401b197816 */ /* 0x000fe40000000000 */
[----:B------:R-:W-:-:S04]  /*a2a40*/  LOP3.LUT R28, R23, 0xffff, RZ, 0xc0, !PT ;  /* 0x0000ffff171c7812 */ /* 0x000fc800078ec0ff */
[----:B------:R-:W-:Y:S01]  /*a2a50*/  PRMT R26, R29, 0x3340, R28 ;  /* 0x000033401d1a7816 */ /* 0x000fe2000000001c */
[----:B------:R-:W-:-:S03]  /*a2a60*/  IMAD.X R23, R24, 0x1, R8, P6 ;  /* 0x0000000118177824 */ /* 0x000fc600030e0608 */
[----:B0-----:R-:W-:-:S05]  /*a2a70*/  PRMT R18, R26, 0x5410, R25 ;  /* 0x000054101a127816 */ /* 0x001fca0000000019 */
[----:B------:R-:W-:Y:S04]  /*a2a80*/  STL [R1+0x20c], R18 ;  /* 0x00020c1201007387 */ /* 0x000fe80000100800 */
[----:B------:R-:W2:Y:S04]  /*a2a90*/  LDL.LU R56, [R1+0x1d8] ;  /* 0x0001d80001387983 */ /* 0x000ea80000300800 */
[----:B------:R0:W-:Y:S01]  /*a2aa0*/  STL.64 [R1+0x7b0], R22 ;  /* 0x0007b01601007387 */ /* 0x0001e20000100a00 */
[----:B------:R-:W-:-:S03]  /*a2ab0*/  SHF.R.U32.HI R27, RZ, 0x8, R27 ;  /* 0x00000008ff1b7819 */ /* 0x000fc6000001161b */
[----:B0-----:R-:W3:Y:S04]  /*a2ac0*/  LDL.LU R22, [R1+0x11c] ;  /* 0x00011c0001167983 */ /* 0x001ee80000300800 */
[----:B------:R-:W3:Y:S01]  /*a2ad0*/  LDL.LU R23, [R1+0x18c] ;  /* 0x00018c0001177983 */ /* 0x000ee20000300800 */
[----:B------:R-:W-:Y:S02]  /*a2ae0*/  SHF.R.U32.HI R26, RZ, 0x8, R29 ;  /* 0x00000008ff1a7819 */ /* 0x000fe4000001161d */
[----:B------:R-:W-:Y:S02]  /*a2af0*/  SHF.R.U32.HI R25, RZ, 0x8, R28 ;  /* 0x00000008ff197819 */ /* 0x000fe4000001161c */
[----:B------:R-:W-:Y:S02]  /*a2b00*/  LOP3.LUT R27, R27, 0xffff, RZ, 0xc0, !PT ;  /* 0x0000ffff1b1b7812 */ /* 0x000fe400078ec0ff */
[----:B------:R-:W-:-:S02]  /*a2b10*/  LOP3.LUT R26, R26, 0xffff, RZ, 0xc0, !PT ;  /* 0x0000ffff1a1a7812 */ /* 0x000fc400078ec0ff */
[----:B------:R-:W-:Y:S02]  /*a2b20*/  LOP3.LUT R25, R25, 0xffff, RZ, 0xc0, !PT ;  /* 0x0000ffff19197812 */ /* 0x000fe400078ec0ff */
[----:B------:R-:W-:Y:S02]  /*a2b30*/  PRMT R18, R27, 0x3340, R0 ;  /* 0x000033401b127816 */ /* 0x000fe40000000000 */
[----:B----4-:R-:W-:Y:S02]  /*a2b40*/  LOP3.LUT R28, R16, 0xffff, RZ, 0xc0, !PT ;  /* 0x0000ffff101c7812 */ /* 0x010fe400078ec0ff */
[----:B------:R-:W-:Y:S02]  /*a2b50*/  LOP3.LUT R35, R50, 0xffff, RZ, 0xc0, !PT ;  /* 0x0000ffff32237812 */ /* 0x000fe400078ec0ff */
[----:B------:R-:W-:Y:S02]  /*a2b60*/  LOP3.LUT R27, R61, 0xffff, RZ, 0xc0, !PT ;  /* 0x0000ffff3d1b7812 */ /* 0x000fe400078ec0ff */
[----:B------:R-:W-:-:S02]  /*a2b70*/  PRMT R20, R26, 0x3340, R25 ;  /* 0x000033401a147816 */ /* 0x000fc40000000019 */
[----:B------:R-:W-:Y:S02]  /*a2b80*/  PRMT R25, R35, 0x3340, R0 ;  /* 0x0000334023197816 */ /* 0x000fe40000000000 */
[----:B------:R-:W-:Y:S01]  /*a2b90*/  PRMT R26, R28, 0x3340, R27 ;  /* 0x000033401c1a7816 */ /* 0x000fe2000000001b */
[----:B------:R-:W-:Y:S03]  /*a2ba0*/  STL [R1+0x144], R20 ;  /* 0x0001441401007387 */ /* 0x000fe60000100800 */
[----:B------:R-:W-:Y:S01]  /*a2bb0*/  PRMT R16, R26, 0x5410, R25 ;  /* 0x000054101a107816 */ /* 0x000fe20000000019 */
[----:B------:R-:W-:Y:S04]  /*a2bc0*/  STL [R1+0x34], R18 ;  /* 0x0000341201007387 */ /* 0x000fe80000100800 */
[----:B------:R0:W-:Y:S04]  /*a2bd0*/  STL [R1+0x25c], R16 ;  /* 0x00025c1001007387 */ /* 0x0001e80000100800 */
[----:B0-----:R-:W4:Y:S04]  /*a2be0*/  LDL.LU R16, [R1+0x1dc] ;  /* 0x0001dc0001107983 */ /* 0x001f280000300800 */
[----:B------:R-:W4:Y:S04]  /*a2bf0*/  LDL.LU R50, [R1+0x120] ;  /* 0x0001200001327983 */ /* 0x000f280000300800 */
[----:B------:R-:W4:Y:S01]  /*a2c00*/  LDL.LU R61, [R1+0x190] ;  /* 0x00019000013d7983 */ /* 0x000f220000300800 */
[----:B------:R-:W-:-:S02]  /*a2c10*/  SHF.R.U32.HI R28, RZ, 0x8, R28 ;  /* 0x00000008ff1c7819 */ /* 0x000fc4000001161c */
[----:B------:R-:W-:Y:S02]  /*a2c20*/  SHF.R.U32.HI R26, RZ, 0x8, R27 ;  /* 0x00000008ff1a7819 */ /* 0x000fe4000001161b */
[----:B------:R-:W-:Y:S02]  /*a2c30*/  SHF.R.U32.HI R25, RZ, 0x8, R31 ;  /* 0x00000008ff197819 */ /* 0x000fe4000001161f */
[----:B------:R-:W-:Y:S02]  /*a2c40*/  IADD3 R32, P6, PT, R21, R9, RZ ;  /* 0x0000000915207210 */ /* 0x000fe40007fde0ff */
[----:B------:R-:W-:Y:S02]  /*a2c50*/  LOP3.LUT R27, R28, 0xffff, RZ, 0xc0, !PT ;  /* 0x0000ffff1c1b7812 */ /* 0x000fe400078ec0ff */
[----:B------:R-:W-:Y:S02]  /*a2c60*/  LOP3.LUT R26, R26, 0xffff, RZ, 0xc0, !PT ;  /* 0x0000ffff1a1a7812 */ /* 0x000fe400078ec0ff */
[----:B------:R-:W-:Y:S01]  /*a2c70*/  LOP3.LUT R25, R25, 0xffff, RZ, 0xc0, !PT ;  /* 0x0000ffff19197812 */ /* 0x000fe200078ec0ff */
[----:B------:R-:W-:Y:S01]  /*a2c80*/  IMAD.X R33, R24, 0x1, R10, P6 ;  /* 0x0000000118217824 */ /* 0x000fe200030e060a */
[----:B------:R-:W-:-:S02]  /*a2c90*/  PRMT R42, R27, 0x3340, R26 ;  /* 0x000033401b2a7816 */ /* 0x000fc4000000001a */
[----:B------:R-:W-:Y:S02]  /*a2ca0*/  PRMT R18, R25, 0x3340, R0 ;  /* 0x0000334019127816 */ /* 0x000fe40000000000 */
[----:B------:R-:W-:Y:S04]  /*a2cb0*/  STL.64 [R1+0x748], R32 ;  /* 0x0007482001007387 */ /* 0x000fe80000100a00 */
[----:B------:R-:W-:Y:S04]  /*a2cc0*/  STL [R1+0x3b58], R42 ;  /* 0x003b582a01007387 */ /* 0x000fe80000100800 */
[----:B------:R0:W-:Y:S01]  /*a2cd0*/  STL [R1+0x38], R18 ;  /* 0x0000381201007387 */ /* 0x0001e20000100800 */
[----:B--2---:R-:W-:-:S02]  /*a2ce0*/  LOP3.LUT R29, R56, 0xffff, RZ, 0xc0, !PT ;  /* 0x0000ffff381d7812 */ /* 0x004fc400078ec0ff */
[----:B---3--:R-:W-:Y:S02]  /*a2cf0*/  LOP3.LUT R28, R22, 0xffff, RZ, 0xc0, !PT ;  /* 0x0000ffff161c7812 */ /* 0x008fe400078ec0ff */
[----:B------:R-:W-:Y:S02]  /*a2d00*/  LOP3.LUT R27, R23, 0xffff, RZ, 0xc0, !PT ;  /* 0x0000ffff171b7812 */ /* 0x000fe400078ec0ff */
[----:B------:R-:W-:Y:S02]  /*a2d10*/  PRMT R25, R28, 0x3340, R0 ;  /* 0x000033401c197816 */ /* 0x000fe40000000000 */
[----:B------:R-:W-:Y:S02]  /*a2d20*/  PRMT R26, R29, 0x3340, R27 ;  /* 0x000033401d1a7816 */ /* 0x000fe4000000001b */
[----:B------:R-:W-:Y:S02]  /*a2d30*/  IADD3 R22, P6, PT, R21, R11, RZ ;  /* 0x0000000b15167210 */ /* 0x000fe40007fde0ff */
[----:B0-----:R-:W-:-:S03]  /*a2d40*/  PRMT R18, R26, 0x5410, R25 ;  /* 0x000054101a127816 */ /* 0x001fc60000000019 */
[----:B------:R-:W-:Y:S02]  /*a2d50*/  IMAD.X R23, R24, 0x1, R12, P6 ;  /* 0x0000000118177824 */ /* 0x000fe400030e060c */
[----:B------:R-:W-:Y:S04]  /*a2d60*/  STL [R1+0x1d0], R18 ;  /* 0x0001d01201007387 */ /* 0x000fe80000100800 */
[----:B------:R-:W2:Y:S04]  /*a2d70*/  LDL.LU R56, [R1+0x1c4] ;  /* 0x0001c40001387983 */ /* 0x000ea80000300800 */
[----:B------:R0:W-:Y:S01]  /*a2d80*/  STL.64 [R1+0x740], R22 ;  /* 0x0007401601007387 */ /* 0x0001e20000100a00 */
[----:B------:R-:W-:-:S02]  /*a2d90*/  SHF.R.U32.HI R26, RZ, 0x8, R29 ;  /* 0x00000008ff1a7819 */ /* 0x000fc4000001161d */
[----:B------:R-:W-:Y:S02]  /*a2da0*/  SHF.R.U32.HI R25, RZ, 0x8, R27 ;  /* 0x00000008ff197819 */ /* 0x000fe4000001161b */
[----:B------:R-:W-:Y:S01]  /*a2db0*/  SHF.R.U32.HI R27, RZ, 0x8, R28 ;  /* 0x00000008ff1b7819 */ /* 0x000fe2000001161c */
[----:B0-----:R-:W3:Y:S04]  /*a2dc0*/  LDL.LU R22, [R1+0x104] ;  /* 0x0001040001167983 */ /* 0x001ee80000300800 */
[----:B------:R-:W3:Y:S01]  /*a2dd0*/  LDL.LU R23, [R1+0x15c] ;  /* 0x00015c0001177983 */ /* 0x000ee20000300800 */
[----:B------:R-:W-:Y:S02]  /*a2de0*/  LOP3.LUT R26, R26, 0xffff, RZ, 0xc0, !PT ;  /* 0x0000ffff1a1a7812 */ /* 0x000fe400078ec0ff */
[----:B------:R-:W-:-:S02]  /*a2df0*/  LOP3.LUT R25, R25, 0xffff, RZ, 0xc0, !PT ;  /* 0x0000ffff19197812 */ /* 0x000fc400078ec0ff */
[----:B------:R-:W-:Y:S02]  /*a2e00*/  LOP3.LUT R27, R27, 0xffff, RZ, 0xc0, !PT ;  /* 0x0000ffff1b1b7812 */ /* 0x000fe400078ec0ff */
[----:B------:R-:W-:Y:S02]  /*a2e10*/  PRMT R20, R26, 0x3340, R25 ;  /* 0x000033401a147816 */ /* 0x000fe40000000019 */
[----:B------:R-:W-:Y:S02]  /*a2e20*/  PRMT R18, R27, 0x3340, R0 ;  /* 0x000033401b127816 */ /* 0x000fe40000000000 */
[----:B----4-:R-:W-:Y:S01]  /*a2e30*/  LOP3.LUT R28, R16, 0xffff, RZ, 0xc0, !PT ;  /* 0x0000ffff101c7812 */ /* 0x010fe200078ec0ff */
[----:B------:R0:W-:Y:S01]  /*a2e40*/  STL [R1+0x140], R20 ;  /* 0x0001401401007387 */ /* 0x0001e20000100800 */
[----:B------:R-:W-:-:S03]  /*a2e50*/  LOP3.LUT R30, R50, 0xffff, RZ, 0xc0, !PT ;  /* 0x0000ffff321e7812 */ /* 0x000fc600078ec0ff */
[----:B------:R1:W-:Y:S01]  /*a2e60*/  STL [R1+0xc], R18 ;  /* 0x00000c1201007387 */ /* 0x0003e20000100800 */
[----:B------:R-:W-:-:S03]  /*a2e70*/  LOP3.LUT R27, R61, 0xffff, RZ, 0xc0, !PT ;  /* 0x0000ffff3d1b7812 */ /* 0x000fc600078ec0ff */
[----:B------:R-:W4:Y:S04]  /*a2e80*/  LDL.LU R16, [R1+0x4a4] ;  /* 0x0004a40001107983 */ /* 0x000f280000300800 */
[----:B------:R-:W4:Y:S04]  /*a2e90*/  LDL.LU R50, [R1+0x400] ;  /* 0x0004000001327983 */ /* 0x000f280000300800 */
[----:B------:R-:W4:Y:S04]  /*a2ea0*/  LDL.LU R61, [R1+0x448] ;  /* 0x00044800013d7983 */ /* 0x000f280000300800 */
[----:B------:R-:W4:Y:S01]  /*a2eb0*/  LDL.LU R34, [R1+0x2c] ;  /* 0x00002c0001227983 */ /* 0x000f220000300800 */
[----:B------:R-:W-:-:S02]  /*a2ec0*/  IADD3 R32, P6, PT, R21, R13, RZ ;  /* 0x0000000d15207210 */ /* 0x000fc40007fde0ff */
[----:B------:R-:W-:-:S03]  /*a2ed0*/  PRMT R25, R30, 0x3340, R0 ;  /* 0x000033401e197816 */ /* 0x000fc60000000000 */
[----:B------:R-:W-:Y:S01]  /*a2ee0*/  IMAD.X R33, R24, 0x1, R14, P6 ;  /* 0x0000000118217824 */ /* 0x000fe200030e060e */
[----:B0-----:R-:W-:Y:S02]  /*a2ef0*/  IADD3 R20, P6, PT, R21, R15, RZ ;  /* 0x0000000f15147210 */ /* 0x001fe40007fde0ff */
[----:B------:R-:W-:-:S03]  /*a2f00*/  PRMT R26, R28, 0x3340, R27 ;  /* 0x000033401c1a7816 */ /* 0x000fc6000000001b */
[----:B------:R-:W-:Y:S01]  /*a2f10*/  IMAD.X R21, R24, 0x1, R57, P6 ;  /* 0x0000000118157824 */ /* 0x000fe200030e0639 */
[----:B-1----:R-:W-:Y:S02]  /*a2f20*/  PRMT R18, R26, 0x5410, R25 ;  /* 0x000054101a127816 */ /* 0x002fe40000000019 */
[----:B------:R-:W-:Y:S02]  /*a2f30*/  SHF.R.U32.HI R25, RZ, 0x8, R28 ;  /* 0x00000008ff197819 */ /* 0x000fe4000001161c */
[----:B------:R-:W-:Y:S02]  /*a2f40*/  SHF.R.U32.HI R24, RZ, 0x8, R27 ;  /* 0x00000008ff187819 */ /* 0x000fe4000001161b */
[----:B------:R-:W-:Y:S02]  /*a2f50*/  LOP3.LUT R25, R25, 0xffff, RZ, 0xc0, !PT ;  /* 0x0000ffff19197812 */ /* 0x000fe400078ec0ff */
[----:B------:R-:W-:Y:S01]  /*a2f60*/  LOP3.LUT R24, R24, 0xffff, RZ, 0xc0, !PT ;  /* 0x0000ffff18187812 */ /* 0x000fe200078ec0ff */
[----:B------:R0:W-:Y:S04]  /*a2f70*/  STL [R1+0x1cc], R18 ;  /* 0x0001cc1201007387 */ /* 0x0001e80000100800 */
[----:B------:R1:W-:Y:S01]  /*a2f80*/  STL.64 [R1+0x6d0], R32 ;  /* 0x0006d02001007387 */ /* 0x0003e20000100a00 */
[----:B0-----:R-:W-:-:S03]  /*a2f90*/  PRMT R18, R25, 0x3340, R24 ;  /* 0x0000334019127816 */ /* 0x001fc60000000018 */
[----:B------:R-:W-:Y:S04]  /*a2fa0*/  STL.64 [R1+0x6f8], R20 ;  /* 0x0006f81401007387 */ /* 0x000fe80000100a00 */
[----:B------:R0:W-:Y:S04]  /*a2fb0*/  STL [R1+0x13c], R18 ;  /* 0x00013c1201007387 */ /* 0x0001e80000100800 */
[----:B------:R-:W4:Y:S04]  /*a2fc0*/  LDL.LU R38, [R1+0x1c8] ;  /* 0x0001c80001267983 */ /* 0x000f280000300800 */
[----:B-1----:R-:W4:Y:S01]  /*a2fd0*/  LDL.LU R33, [R1+0x108] ;  /* 0x0001080001217983 */ /* 0x002f220000300800 */
[----:B--2---:R-:W-:-:S02]  /*a2fe0*/  LOP3.LUT R28, R56, 0xffff, RZ, 0xc0, !PT ;  /* 0x0000ffff381c7812 */ /* 0x004fc400078ec0ff */
[----:B---3--:R-:W-:Y:S02]  /*a2ff0*/  LOP3.LUT R27, R22, 0xffff, RZ, 0xc0, !PT ;  /* 0x0000ffff161b7812 */ /* 0x008fe400078ec0ff */
[----:B------:R-:W-:Y:S02]  /*a3000*/  LOP3.LUT R26, R23, 0xffff, RZ, 0xc0, !PT ;  /* 0x0000ffff171a7812 */ /* 0x000fe400078ec0ff */
[----:B------:R-:W-:Y:S02]  /*a3010*/  PRMT R24, R27, 0x3340, R0 ;  /* 0x000033401b187816 */ /* 0x000fe40000000000 */
[----:B------:R-:W-:-:S04]  /*a3020*/  PRMT R25, R28, 0x3340, R26 ;  /* 0x000033401c197816 */ /* 0x000fc8000000001a */
[----:B0-----:R-:W-:Y:S02]  /*a3030*/  PRMT R18, R25, 0x5410, R24 ;  /* 0x0000541019127816 */ /* 0x001fe40000000018 */
[----:B------:R-:W-:Y:S02]  /*a3040*/  SHF.R.U32.HI R24, RZ, 0x8, R26 ;  /* 0x00000008ff187819 */ /* 0x000fe4000001161a */
[----:B------:R-:W-:Y:S02]  /*a3050*/  SHF.R.U32.HI R26, RZ, 0x8, R27 ;  /* 0x00000008ff1a7819 */ /* 0x000fe4000001161b */
[----:B------:R-:W-:Y:S02]  /*a3060*/  SHF.R.U32.HI R25, RZ, 0x8, R28 ;  /* 0x00000008ff197819 */ /* 0x000fe4000001161c */
[----:B------:R-:W-:Y:S01]  /*a3070*/  LOP3.LUT R26, R26, 0xffff, RZ, 0xc0, !PT ;  /* 0x0000ffff1a1a7812 */ /* 0x000fe200078ec0ff */
[----:B------:R0:W-:Y:S01]  /*a3080*/  STL [R1+0x1c4], R18 ;  /* 0x0001c41201007387 */ /* 0x0001e20000100800 */
[----:B------:R-:W-:-:S02]  /*a3090*/  LOP3.LUT R25, R25, 0xffff, RZ, 0xc0, !PT ;  /* 0x0000ffff19197812 */ /* 0x000fc400078ec0ff */
[----:B------:R-:W-:Y:S01]  /*a30a0*/  LOP3.LUT R24, R24, 0xffff, RZ, 0xc0, !PT ;  /* 0x0000ffff18187812 */ /* 0x000fe200078ec0ff */
[----:B------:R-:W2:Y:S01]  /*a30b0*/  LDL.LU R20, [R1+0x164] ;  /* 0x0001640001147983 */ /* 0x000ea20000300800 */
[----:B----4-:R-:W-:Y:S02]  /*a30c0*/  LOP3.LUT R27, R16, 0xffff, RZ, 0xc0, !PT ;  /* 0x0000ffff101b7812 */ /* 0x010fe400078ec0ff */
[----:B------:R-:W-:Y:S02]  /*a30d0*/  LOP3.LUT R29, R50, 0xffff, RZ, 0xc0, !PT ;  /* 0x0000ffff321d7812 */ /* 0x000fe400078ec0ff */
[----:B0-----:R-:W-:Y:S02]  /*a30e0*/  PRMT R18, R26, 0x3340, R0 ;  /* 0x000033401a127816 */ /* 0x001fe40000000000 */
[----:B------:R-:W-:Y:S02]  /*a30f0*/  LOP3.LUT R26, R61, 0xffff, RZ, 0xc0, !PT ;  /* 0x0000ffff3d1a7812 */ /* 0x000fe400078ec0ff */
[----:B------:R-:W-:-:S02]  /*a3100*/  PRMT R21, R25, 0x3340, R24 ;  /* 0x0000334019157816 */ /* 0x000fc40000000018 */
[----:B------:R-:W-:Y:S02]  /*a3110*/  PRMT R24, R29, 0x3340, R0 ;  /* 0x000033401d187816 */ /* 0x000fe40000000000 */
[----:B------:R-:W-:Y:S02]  /*a3120*/  PRMT R25, R27, 0x3340, R26 ;  /* 0x000033401b197816 */ /* 0x000fe4000000001a */
[----:B------:R-:W-:Y:S02]  /*a3130*/  IADD3 R22, P6, PT, R34, R0, RZ ;  /* 0x0000000022167210 */ /* 0x000fe40007fde0ff */
[----:B------:R-:W-:Y:S02]  /*a3140*/  PRMT R16, R25, 0x5410, R24 ;  /* 0x0000541019107816 */ /* 0x000fe40000000018 */
[----:B------:R-:W-:Y:S01]  /*a3150*/  SHF.R.S32.HI R24, RZ, 0x1f, R34 ;  /* 0x0000001fff187819 */ /* 0x000fe20000011422 */
[----:B------:R0:W-:Y:S04]  /*a3160*/  STL [R1+0x134], R21 ;  /* 0x0001341501007387 */ /* 0x0001e80000100800 */
[----:B------:R-:W-:Y:S01]  /*a3170*/  IMAD.X R23, R24, 0x1, R3, P6 ;  /* 0x0000000118177824 */ /* 0x000fe200030e0603 */
[----:B------:R-:W-:Y:S04]  /*a3180*/  STL [R1], R18 ;  /* 0x0000001201007387 */ /* 0x000fe80000100800 */
[----:B------:R-:W-:Y:S04]  /*a3190*/  STL [R1+0x1c0], R16 ;  /* 0x0001c01001007387 */ /* 0x000fe80000100800 */
[----:B0-----:R-:W3:Y:S04]  /*a31a0*/  LDL.LU R21, [R1+0x4e0] ;  /* 0x0004e00001157983 */ /* 0x001ee80000300800 */
[----:B------:R-:W4:Y:S04]  /*a31b0*/  LDL.LU R56, [R1+0x420] ;  /* 0x0004200001387983 */ /* 0x000f280000300800 */
[----:B------:R0:W-:Y:S04]  /*a31c0*/  STL.64 [R1+0x628], R22 ;  /* 0x0006281601007387 */ /* 0x0001e80000100a00 */
[----:B0-----:R-:W4:Y:S04]  /*a31d0*/  LDL.LU R22, [R1+0x454] ;  /* 0x0004540001167983 */ /* 0x001f280000300800 */
[----:B------:R-:W4:Y:S04]  /*a31e0*/  LDL.LU R23, [R1+0x49c] ;  /* 0x00049c0001177983 */ /* 0x000f280000300800 */
[----:B------:R-:W4:Y:S01]  /*a31f0*/  LDL.LU R16, [R1+0x398] ;  /* 0x0003980001107983 */ /* 0x000f220000300800 */
[----:B------:R-:W-:-:S02]  /*a3200*/  SHF.R.U32.HI R61, RZ, 0x8, R30 ;  /* 0x00000008ff3d7819 */ /* 0x000fc4000001161e */
[----:B------:R-:W-:Y:S01]  /*a3210*/  SHF.R.U32.HI R27, RZ, 0x8, R27 ;  /* 0x00000008ff1b7819 */ /* 0x000fe2000001161b */
[----:B------:R-:W4:Y:S01]  /*a3220*/  LDL.LU R50, [R1+0x43c] ;  /* 0x00043c0001327983 */ /* 0x000f220000300800 */
[----:B------:R-:W-:Y:S02]  /*a3230*/  SHF.R.U32.HI R25, RZ, 0x8, R26 ;  /* 0x00000008ff197819 */ /* 0x000fe4000001161a */
[----:B------:R-:W-:Y:S02]  /*a3240*/  LOP3.LUT R61, R61, 0xffff, RZ, 0xc0, !PT ;  /* 0x0000ffff3d3d7812 */ /* 0x000fe400078ec0ff */
[----:B------:R-:W-:Y:S02]  /*a3250*/  LOP3.LUT R26, R27, 0xffff, RZ, 0xc0, !PT ;  /* 0x0000ffff1b1a7812 */ /* 0x000fe400078ec0ff */
[----:B------:R-:W-:Y:S02]  /*a3260*/  LOP3.LUT R25, R25, 0xffff, RZ, 0xc0, !PT ;  /* 0x0000ffff19197812 */ /* 0x000fe400078ec0ff */
[----:B------:R-:W-:-:S02]  /*a3270*/  LOP3.LUT R28, R38, 0xffff, RZ, 0xc0, !PT ;  /* 0x0000ffff261c7812 */ /* 0x000fc400078ec0ff */
[----:B------:R-:W-:Y:S02]  /*a3280*/  LOP3.LUT R33, R33, 0xffff, RZ, 0xc0, !PT ;  /* 0x0000ffff21217812 */ /* 0x000fe400078ec0ff */
[--C-:B------:R-:W-:Y:S02]  /*a3290*/  PRMT R61, R61, 0x3340, R0.reuse ;  /* 0x000033403d3d7816 */ /* 0x100fe40000000000 */
[----:B------:R-:W-:Y:S02]  /*a32a0*/  PRMT R18, R26, 0x3340, R25 ;  /* 0x000033401a127816 */ /* 0x000fe40000000019 */
[----:B------:R-:W-:Y:S02]  /*a32b0*/  PRMT R25, R33, 0x3340, R0 ;  /* 0x0000334021197816 */ /* 0x000fe40000000000 */
[----:B------:R-:W-:Y:S01]  /*a32c0*/  IADD3 R30, P6, PT, R34, R2, RZ ;  /* 0x00000002221e7210 */ /* 0x000fe20007fde0ff */
[----:B------:R-:W-:Y:S04]  /*a32d0*/  STL [R1+0x3b90], R61 ;  /* 0x003b903d01007387 */ /* 0x000fe80000100800 */
[----:B------:R0:W-:Y:S01]  /*a32e0*/  STL [R1+0x138], R18 ;  /* 0x0001381201007387 */ /* 0x0001e20000100800 */
[----:B------:R-:W-:Y:S01]  /*a32f0*/  IMAD.X R31, R24, 0x1, R4, P6 ;  /* 0x00000001181f7824 */ /* 0x000fe200030e0604 */
[----:B--2---:R-:W-:-:S04]  /*a3300*/  LOP3.LUT R27, R20, 0xffff, RZ, 0xc0, !PT ;  /* 0x0000ffff141b7812 */ /* 0x004fc800078ec0ff */
[----:B------:R-:W-:-:S04]  /*a3310*/  PRMT R26, R28, 0x3340, R27 ;  /* 0x000033401c1a7816 */ /* 0x000fc8000000001b */
[----:B0-----:R-:W-:Y:S02]  /*a3320*/  PRMT R18, R26, 0x5410, R25 ;  /* 0x000054101a127816 */ /* 0x001fe40000000019 */
[----:B------:R-:W-:Y:S02]  /*a3330*/  SHF.R.U32.HI R26, RZ, 0x8, R28 ;  /* 0x00000008ff1a7819 */ /* 0x000fe4000001161c */
[----:B------:R-:W-:Y:S01]  /*a3340*/  SHF.R.U32.HI R25, RZ, 0x8, R27 ;  /* 0x00000008ff197819 */ /* 0x000fe2000001161b */
[----:B------:R-:W-:Y:S01]  /*a3350*/  STL [R1+0x1d8], R18 ;  /* 0x0001d81201007387 */ /* 0x000fe20000100800 */
[----:B------:R-:W-:Y:S02]  /*a3360*/  LOP3.LUT R26, R26, 0xffff, RZ, 0xc0, !PT ;  /* 0x0000ffff1a1a7812 */ /* 0x000fe400078ec0ff */
[----:B------:R-:W-:Y:S01]  /*a3370*/  LOP3.LUT R25, R25, 0xffff, RZ, 0xc0, !PT ;  /* 0x0000ffff19197812 */ /* 0x000fe200078ec0ff */
[----:B------:R3:W-:Y:S03]  /*a3380*/  STL.64 [R1+0x620], R30 ;  /* 0x0006201e01007387 */ /* 0x0007e60000100a00 */
[----:B------:R-:W-:-:S02]  /*a3390*/  PRMT R46, R26, 0x3340, R25 ;  /* 0x000033401a2e7816 */ /* 0x000fc40000000019 */
[----:B---3--:R-:W-:Y:S02]  /*a33a0*/  LOP3.LUT R30, R21, 0xffff, RZ, 0xc0, !PT ;  /* 0x0000ffff151e7812 */ /* 0x008fe400078ec0ff */
[----:B----4-:R-:W-:-:S04]  /*a33b0*/  LOP3.LUT R32, R56, 0xffff, RZ, 0xc0, !PT ;  /* 0x0000ffff38207812 */ /* 0x010fc800078ec0ff */
[----:B------:R-:W-:Y:S01]  /*a33c0*/  PRMT R25, R32, 0x3340, R0 ;  /* 0x0000334020197816 */ /* 0x000fe20000000000 */
[----:B------:R-:W-:Y:S04]  /*a33d0*/  STL [R1+0x3b5c], R46 ;  /* 0x003b5c2e01007387 */ /* 0x000fe80000100800 */
[----:B------:R-:W2:Y:S01]  /*a33e0*/  LDL.LU R37, [R1+0x2e0] ;  /* 0x0002e00001257983 */ /* 0x000ea20000300800 */
[----:B------:R-:W-:-:S04]  /*a33f0*/  LOP3.LUT R28, R22, 0xffff, RZ, 0xc0, !PT ;  /* 0x0000ffff161c7812 */ /* 0x000fc800078ec0ff */
[----:B------:R-:W-:Y:S02]  /*a3400*/  PRMT R26, R30, 0x3340, R28 ;  /* 0x000033401e1a7816 */ /* 0x000fe4000000001c */
[----:B------:R-:W-:Y:S02]  /*a3410*/  LOP3.LUT R31, R16, 0xffff, RZ, 0xc0, !PT ;  /* 0x0000ffff101f7812 */ /* 0x000fe400078ec0ff */
[----:B------:R-:W-:-:S05]  /*a3420*/  PRMT R16, R26, 0x5410, R25 ;  /* 0x000054101a107816 */ /* 0x000fca0000000019 */
[----:B------:R0:W-:Y:S04]  /*a3430*/  STL [R1+0x1b8], R16 ;  /* 0x0001b81001007387 */ /* 0x0001e80000100800 */
[----:B------:R-:W3:Y:S04]  /*a3440*/  LDL.LU R52, [R1+0x12c] ;  /* 0x00012c0001347983 */ /* 0x000ee80000300800 */
[----:B------:R-:W4:Y:S04]  /*a3450*/  LDL.LU R18, [R1+0x1a4] ;  /* 0x0001a40001127983 */ /* 0x000f280000300800 */
[----:B------:R-:W4:Y:S04]  /*a3460*/  LDL.LU R39, [R1+0x4a0] ;  /* 0x0004a00001277983 */ /* 0x000f280000300800 */
[----:B------:R-:W4:Y:S04]  /*a3470*/  LDL.LU R38, [R1+0x404] ;  /* 0x0004040001267983 */ /* 0x000f280000300800 */
[----:B------:R-:W4:Y:S01]  /*a3480*/  LDL.LU R22, [R1+0x44c] ;  /* 0x00044c0001167983 */ /* 0x000f220000300800 */
[----:B------:R-:W-:-:S02]  /*a3490*/  SHF.R.U32.HI R58, RZ, 0x8, R29 ;  /* 0x00000008ff3a7819 */ /* 0x000fc4000001161d */
[----:B------:R-:W-:Y:S02]  /*a34a0*/  LOP3.LUT R29, R23, 0xffff, RZ, 0xc0, !PT ;  /* 0x0000ffff171d7812 */ /* 0x000fe400078ec0ff */
[----:B------:R-:W-:Y:S02]  /*a34b0*/  LOP3.LUT R27, R50, 0xffff, RZ, 0xc0, !PT ;  /* 0x0000ffff321b7812 */ /* 0x000fe400078ec0ff */
[----:B------:R-:W-:Y:S02]  /*a34c0*/  PRMT R25, R31, 0x3340, R0 ;  /* 0x000033401f197816 */ /* 0x000fe40000000000 */
[----:B------:R-:W-:Y:S02]  /*a34d0*/  PRMT R26, R29, 0x3340, R27 ;  /* 0x000033401d1a7816 */ /* 0x000fe4000000001b */
[----:B------:R-:W-:Y:S02]  /*a34e0*/  IADD3 R20, P6, PT, R34, R5, RZ ;  /* 0x0000000522147210 */ /* 0x000fe40007fde0ff */
[----:B0-----:R-:W-:-:S02]  /*a34f0*/  PRMT R16, R26, 0x5410, R25 ;  /* 0x000054101a107816 */ /* 0x001fc40000000019 */
[----:B------:R-:W-:Y:S02]  /*a3500*/  SHF.R.U32.HI R26, RZ, 0x8, R30 ;  /* 0x00000008ff1a7819 */ /* 0x000fe4000001161e */
[----:B------:R-:W-:Y:S02]  /*a3510*/  SHF.R.U32.HI R25, RZ, 0x8, R28 ;  /* 0x00000008ff197819 */ /* 0x000fe4000001161c */
[----:B------:R-:W-:Y:S02]  /*a3520*/  SHF.R.U32.HI R29, RZ, 0x8, R29 ;  /* 0x00000008ff1d7819 */ /* 0x000fe4000001161d */
[----:B------:R-:W-:Y:S02]  /*a3530*/  SHF.R.U32.HI R27, RZ, 0x8, R27 ;  /* 0x00000008ff1b7819 */ /* 0x000fe4000001161b */
[----:B------:R-:W-:Y:S02]  /*a3540*/  LOP3.LUT R26, R26, 0xffff, RZ, 0xc0, !PT ;  /* 0x0000ffff1a1a7812 */ /* 0x000fe400078ec0ff */
[----:B------:R-:W-:Y:S01]  /*a3550*/  LOP3.LUT R25, R25, 0xffff, RZ, 0xc0, !PT ;  /* 0x0000ffff19197812 */ /* 0x000fe200078ec0ff */
[----:B------:R-:W-:Y:S01]  /*a3560*/  IMAD.X R21, R24, 0x1, R6, P6 ;  /* 0x0000000118157824 */ /* 0x000fe200030e0606 */
[----:B------:R-:W-:-:S02]  /*a3570*/  LOP3.LUT R28, R29, 0xffff, RZ, 0xc0, !PT ;  /* 0x0000ffff1d1c7812 */ /* 0x000fc400078ec0ff */
[----:B------:R-:W-:Y:S01]  /*a3580*/  LOP3.LUT R27, R27, 0xffff, RZ, 0xc0, !PT ;  /* 0x0000ffff1b1b7812 */ /* 0x000fe200078ec0ff */
[----:B------:R0:W-:Y:S01]  /*a3590*/  STL [R1+0x1b4], R16 ;  /* 0x0001b41001007387 */ /* 0x0001e20000100800 */
[----:B------:R-:W-:-:S03]  /*a35a0*/  PRMT R23, R26, 0x3340, R25 ;  /* 0x000033401a177816 */ /* 0x000fc60000000019 */
[----:B------:R1:W-:Y:S01]  /*a35b0*/  STL.64 [R1+0x578], R20 ;  /* 0x0005781401007387 */ /* 0x0003e20000100a00 */
[----:B0-----:R-:W-:Y:S02]  /*a35c0*/  PRMT R16, R28, 0x3340, R27 ;  /* 0x000033401c107816 */ /* 0x001fe4000000001b */
[----:B------:R-:W-:Y:S01]  /*a35d0*/  IADD3 R26, P6, PT, R34, R7, RZ ;  /* 0x00000007221a7210 */ /* 0x000fe20007fde0ff */
[----:B-1----:R-:W4:Y:S04]  /*a35e0*/  LDL.LU.64 R20, [R1+0x3bd8] ;  /* 0x003bd80001147983 */ /* 0x002f280000300a00 */
[----:B------:R0:W-:Y:S04]  /*a35f0*/  STL [R1+0x124], R23 ;  /* 0x0001241701007387 */ /* 0x0001e80000100800 */
[----:B------:R1:W-:Y:S01]  /*a3600*/  STL [R1+0x120], R16 ;  /* 0x0001201001007387 */ /* 0x0003e20000100800 */
[----:B------:R-:W-:-:S03]  /*a3610*/  IMAD.X R27, R24, 0x1, R8, P6 ;  /* 0x00000001181b7824 */ /* 0x000fc600030e0608 */
[----:B0-----:R-:W4:Y:S04]  /*a3620*/  LDL.LU R23, [R1+0x2e4] ;  /* 0x0002e40001177983 */ /* 0x001f280000300800 */
[----:B-1----:R-:W4:Y:S04]  /*a3630*/  LDL.LU R16, [R1+0x130] ;  /* 0x0001300001107983 */ /* 0x002f280000300800 */
[----:B------:R-:W4:Y:S01]  /*a3640*/  LDL.LU R50, [R1+0x1a8] ;  /* 0x0001a80001327983 */ /* 0x000f220000300800 */
[----:B------:R-:W-:-:S03]  /*a3650*/  SHF.R.U32.HI R56, RZ, 0x8, R31 ;  /* 0x00000008ff387819 */ /* 0x000fc6000001161f */
[----:B------:R0:W-:Y:S01]  /*a3660*/  STL.64 [R1+0x5f0], R26 ;  /* 0x0005f01a01007387 */ /* 0x0001e20000100a00 */
[----:B------:R-:W-:Y:S02]  /*a3670*/  SHF.R.U32.HI R55, RZ, 0x8, R32 ;  /* 0x00000008ff377819 */ /* 0x000fe40000011620 */
[----:B--2---:R-:W-:Y:S02]  /*a3680*/  LOP3.LUT R30, R37, 0xffff, RZ, 0xc0, !PT ;  /* 0x0000ffff251e7812 */ /* 0x004fe400078ec0ff */
[----:B---3--:R-:W-:Y:S02]  /*a3690*/  LOP3.LUT R31, R52, 0xffff, RZ, 0xc0, !PT ;  /* 0x0000ffff341f7812 */ /* 0x008fe400078ec0ff */
[----:B----4-:R-:W-:Y:S02]  /*a36a0*/  LOP3.LUT R28, R18, 0xffff, RZ, 0xc0, !PT ;  /* 0x0000ffff121c7812 */ /* 0x010fe400078ec0ff */
[----:B------:R-:W-:Y:S02]  /*a36b0*/  PRMT R25, R31, 0x3340, R0 ;  /* 0x000033401f197816 */ /* 0x000fe40000000000 */
[----:B0-----:R-:W-:-:S02]  /*a36c0*/  PRMT R26, R30, 0x3340, R28 ;  /* 0x000033401e1a7816 */ /* 0x001fc4000000001c */
[----:B------:R-:W-:Y:S02]  /*a36d0*/  LOP3.LUT R29, R39, 0xffff, RZ, 0xc0, !PT ;  /* 0x0000ffff271d7812 */ /* 0x000fe400078ec0ff */
[----:B------:R-:W-:Y:S02]  /*a36e0*/  LOP3.LUT R32, R38, 0xffff, RZ, 0xc0, !PT ;  /* 0x0000ffff26207812 */ /* 0x000fe400078ec0ff */
[----:B------:R-:W-:Y:S02]  /*a36f0*/  PRMT R18, R26, 0x5410, R25 ;  /* 0x000054101a127816 */ /* 0x000fe40000000019 */
[----:B------:R-:W-:Y:S02]  /*a3700*/  LOP3.LUT R27, R22, 0xffff, RZ, 0xc0, !PT ;  /* 0x0000ffff161b7812 */ /* 0x000fe400078ec0ff */
[----:B------:R-:W-:Y:S02]  /*a3710*/  PRMT R25, R32, 0x3340, R0 ;  /* 0x0000334020197816 */ /* 0x000fe40000000000 */
[----:B------:R-:W-:Y:S01]  /*a3720*/  PRMT R26, R29, 0x3340, R27 ;  /* 0x000033401d1a7816 */ /* 0x000fe2000000001b */
[----:B------:R0:W-:Y:S01]  /*a3730*/  STL [R1+0x190], R18 ;  /* 0x0001901201007387 */ /* 0x0001e20000100800 */
[----:B------:R-:W-:-:S02]  /*a3740*/  IADD3 R38, P6, PT, R34, R9, RZ ;  /* 0x0000000922267210 */ /* 0x000fc40007fde0ff */
[----:B------:R-:W-:Y:S02]  /*a3750*/  SHF.R.U32.HI R30, RZ, 0x8, R30 ;  /* 0x00000008ff1e7819 */ /* 0x000fe4000001161e */
[----:B0-----:R-:W-:Y:S02]  /*a3760*/  PRMT R18, R26, 0x5410, R25 ;  /* 0x000054101a127816 */ /* 0x001fe40000000019 */
[----:B------:R-:W-:Y:S02]  /*a3770*/  SHF.R.U32.HI R26, RZ, 0x8, R29 ;  /* 0x00000008ff1a7819 */ /* 0x000fe4000001161d */
[----:B------:R-:W-:Y:S02]  /*a3780*/  SHF.R.U32.HI R25, RZ, 0x8, R27 ;  /* 0x00000008ff197819 */ /* 0x000fe4000001161b */
[----:B------:R-:W-:Y:S02]  /*a3790*/  SHF.R.U32.HI R27, RZ, 0x8, R28 ;  /* 0x00000008ff1b7819 */ /* 0x000fe4000001161c */
[----:B------:R-:W-:-:S02]  /*a37a0*/  LOP3.LUT R26, R26, 0xffff, RZ, 0xc0, !PT ;  /* 0x0000ffff1a1a7812 */ /* 0x000fc400078ec0ff */
[----:B------:R-:W-:Y:S01]  /*a37b0*/  LOP3.LUT R25, R25, 0xffff, RZ, 0xc0, !PT ;  /* 0x0000ffff19197812 */ /* 0x000fe200078ec0ff */
[----:B------:R-:W-:Y:S01]  /*a37c0*/  IMAD.X R39, R24, 0x1, R10, P6 ;  /* 0x0000000118277824 */ /* 0x000fe200030e060a */
[----:B------:R-:W-:Y:S02]  /*a37d0*/  LOP3.LUT R28, R30, 0xffff, RZ, 0xc0, !PT ;  /* 0x0000ffff1e1c7812 */ /* 0x000fe400078ec0ff */
[----:B------:R-:W-:Y:S01]  /*a37e0*/  LOP3.LUT R27, R27, 0xffff, RZ, 0xc0, !PT ;  /* 0x0000ffff1b1b7812 */ /* 0x000fe200078ec0ff */
[----:B------:R0:W-:Y:S01]  /*a37f0*/  STL [R1+0x1c8], R18 ;  /* 0x0001c81201007387 */ /* 0x0001e20000100800 */
[----:B------:R-:W-:-:S03]  /*a3800*/  PRMT R22, R26, 0x3340, R25 ;  /* 0x000033401a167816 */ /* 0x000fc60000000019 */
[----:B------:R-:W-:Y:S04]  /*a3810*/  STL.64 [R1+0x570], R38 ;  /* 0x0005702601007387 */ /* 0x000fe80000100a00 */
[----:B------:R-:W2:Y:S01]  /*a3820*/  LDL.LU R49, [R1+0x2cc] ;  /* 0x0002cc0001317983 */ /* 0x000ea20000300800 */
[----:B0-----:R-:W-:-:S03]  /*a3830*/  PRMT R18, R28, 0x3340, R27 ;  /* 0x000033401c127816 */ /* 0x001fc6000000001b */
[----:B------:R0:W-:Y:S04]  /*a3840*/  STL [R1+0x12c], R22 ;  /* 0x00012c1601007387 */ /* 0x0001e80000100800 */
[----:B------:R-:W3:Y:S04]  /*a3850*/  LDL.LU R37, [R1+0x114] ;  /* 0x0001140001257983 */ /* 0x000ee80000300800 */
[----:B------:R1:W-:Y:S04]  /*a3860*/  STL [R1+0x11c], R18 ;  /* 0x00011c1201007387 */ /* 0x0003e80000100800 */
[----:B------:R-:W4:Y:S01]  /*a3870*/  LDL.LU R52, [R1+0x180] ;  /* 0x0001800001347983 */ /* 0x000f220000300800 */
[----:B0-----:R-:W-:-:S02]  /*a3880*/  IADD3 R22, P6, PT, R34, R11, RZ ;  /* 0x0000000b22167210 */ /* 0x001fc40007fde0ff */
[----:B------:R-:W-:Y:S01]  /*a3890*/  LOP3.LUT R29, R23, 0xffff, RZ, 0xc0, !PT ;  /* 0x0000ffff171d7812 */ /* 0x000fe200078ec0ff */
[----:B-1----:R-:W4:Y:S01]  /*a38a0*/  LDL.LU R18, [R1+0x4e8] ;  /* 0x0004e80001127983 */ /* 0x002f220000300800 */
[----:B------:R-:W-:-:S03]  /*a38b0*/  LOP3.LUT R28, R16, 0xffff, RZ, 0xc0, !PT ;  /* 0x0000ffff101c7812 */ /* 0x000fc600078ec0ff */
[----:B------:R-:W4:Y:S01]  /*a38c0*/  LDL.LU R38, [R1+0x4e4] ;  /* 0x0004e40001267983 */ /* 0x000f220000300800 */
[----:B------:R-:W-:Y:S02]  /*a38d0*/  LOP3.LUT R27, R50, 0xffff, RZ, 0xc0, !PT ;  /* 0x0000ffff321b7812 */ /* 0x000fe400078ec0ff */
[----:B------:R-:W-:Y:S02]  /*a38e0*/  PRMT R25, R28, 0x3340, R0 ;  /* 0x000033401c197816 */ /* 0x000fe40000000000 */
[----:B------:R-:W-:Y:S01]  /*a38f0*/  PRMT R26, R29, 0x3340, R27 ;  /* 0x000033401d1a7816 */ /* 0x000fe2000000001b */
[----:B------:R-:W-:-:S03]  /*a3900*/  IMAD.X R23, R24, 0x1, R12, P6 ;  /* 0x0000000118177824 */ /* 0x000fc600030e060c */
[----:B------:R-:W-:Y:S02]  /*a3910*/  PRMT R16, R26, 0x5410, R25 ;  /* 0x000054101a107816 */ /* 0x000fe40000000019 */
[----:B------:R-:W-:Y:S02]  /*a3920*/  SHF.R.U32.HI R26, RZ, 0x8, R29 ;  /* 0x00000008ff1a7819 */ /* 0x000fe4000001161d */
[----:B------:R-:W-:Y:S01]  /*a3930*/  SHF.R.U32.HI R25, RZ, 0x8, R27 ;  /* 0x00000008ff197819 */ /* 0x000fe2000001161b */
[----:B------:R-:W-:Y:S01]  /*a3940*/  STL [R1+0x18c], R16 ;  /* 0x00018c1001007387 */ /* 0x000fe20000100800 */
[----:B------:R-:W-:-:S03]  /*a3950*/  SHF.R.U32.HI R50, RZ, 0x8, R28 ;  /* 0x00000008ff327819 */ /* 0x000fc6000001161c */
[----:B------:R0:W-:Y:S01]  /*a3960*/  STL.64 [R1+0x528], R22 ;  /* 0x0005281601007387 */ /* 0x0001e20000100a00 */
[----:B------:R-:W-:Y:S02]  /*a3970*/  IADD3 R28, P6, PT, R34, R13, RZ ;  /* 0x0000000d221c7210 */ /* 0x000fe40007fde0ff */
[----:B------:R-:W-:Y:S02]  /*a3980*/  LOP3.LUT R26, R26, 0xffff, RZ, 0xc0, !PT ;  /* 0x0000ffff1a1a7812 */ /* 0x000fe400078ec0ff */
[----:B------:R-:W-:Y:S01]  /*a3990*/  LOP3.LUT R25, R25, 0xffff, RZ, 0xc0, !PT ;  /* 0x0000ffff19197812 */ /* 0x000fe200078ec0ff */
[----:B0-----:R-:W4:Y:S04]  /*a39a0*/  LDL.LU.64 R22, [R1+0x3bd0] ;  /* 0x003bd00001167983 */ /* 0x001f280000300a00 */
[----:B------:R-:W4:Y:S01]  /*a39b0*/  LDL.LU R16, [R1+0x28] ;  /* 0x0000280001107983 */ /* 0x000f220000300800 */
[----:B------:R-:W-:Y:S01]  /*a39c0*/  PRMT R25, R26, 0x3340, R25 ;  /* 0x000033401a197816 */ /* 0x000fe20000000019 */
[----:B------:R-:W-:Y:S01]  /*a39d0*/  IMAD.X R29, R24, 0x1, R14, P6 ;  /* 0x00000001181d7824 */ /* 0x000fe200030e060e */
[----:B------:R-:W-:-:S03]  /*a39e0*/  IADD3 R26, P6, PT, R34, R15, RZ ;  /* 0x0000000f221a7210 */ /* 0x000fc60007fde0ff */
[----:B------:R-:W-:Y:S02]  /*a39f0*/  STL [R1+0xfc], R25 ;  /* 0x0000fc1901007387 */ /* 0x000fe40000100800 */
[----:B------:R-:W-:Y:S02]  /*a3a00*/  IMAD.X R27, R24, 0x1, R57, P6 ;  /* 0x00000001181b7824 */ /* 0x000fe400030e0639 */
[----:B------:R-:W4:Y:S04]  /*a3a10*/  LDL.LU R34, [R1+0x5ac] ;  /* 0x0005ac0001227983 */ /* 0x000f280000300800 */
[----:B------:R-:W-:Y:S04]  /*a3a20*/  STL.64 [R1+0x568], R28 ;  /* 0x0005681c01007387 */ /* 0x000fe80000100a00 */
[----:B------:R2:W-:Y:S04]  /*a3a30*/  STL.64 [R1+0x520], R26 ;  /* 0x0005201a01007387 */ /* 0x0005e80000100a00 */
[----:B------:R-:W4:Y:S01]  /*a3a40*/  LDL.LU R61, [R1+0x2d8] ;  /* 0x0002d800013d7983 */ /* 0x000f220000300800 */
[----:B--2---:R-:W-:-:S03]  /*a3a50*/  LOP3.LUT R27, R49, 0xffff, RZ, 0xc0, !PT ;  /* 0x0000ffff311b7812 */ /* 0x004fc600078ec0ff */
[----:B------:R-:W2:Y:S01]  /*a3a60*/  LDL.LU R49, [R1+0x118] ;  /* 0x0001180001317983 */ /* 0x000ea20000300800 */
[----:B---3--:R-:W-:-:S03]  /*a3a70*/  LOP3.LUT R28, R37, 0xffff, RZ, 0xc0, !PT ;  /* 0x0000ffff251c7812 */ /* 0x008fc600078ec0ff */
[----:B------:R-:W3:Y:S01]  /*a3a80*/  LDL.LU R37, [R1+0x188] ;  /* 0x0001880001257983 */ /* 0x000ee20000300800 */
[----:B------:R-:W-:Y:S02]  /*a3a90*/  PRMT R24, R28, 0x3340, R0 ;  /* 0x000033401c187816 */ /* 0x000fe40000000000 */
[----:B----4-:R-:W-:-:S04]  /*a3aa0*/  LOP3.LUT R26, R52, 0xffff, RZ, 0xc0, !PT ;  /* 0x0000ffff341a7812 */ /* 0x010fc800078ec0ff */
[----:B------:R-:W-:-:S04]  /*a3ab0*/  PRMT R25, R27, 0x3340, R26 ;  /* 0x000033401b197816 */ /* 0x000fc8000000001a */
[----:B------:R-:W-:-:S05]  /*a3ac0*/  PRMT R29, R25, 0x5410, R24 ;  /* 0x00005410191d7816 */ /* 0x000fca0000000018 */
[----:B------:R-:W-:Y:S04]  /*a3ad0*/  STL [R1+0x164], R29 ;  /* 0x0001641d01007387 */ /* 0x000fe80000100800 */
[----:B------:R-:W4:Y:S01]  /*a3ae0*/  LDL.LU R52, [R1+0x5a8] ;  /* 0x0005a80001347983 */ /* 0x000f220000300800 */
[----:B------:R-:W-:Y:S02]  /*a3af0*/  SHF.R.U32.HI R25, RZ, 0x8, R18 ;  /* 0x00000008ff197819 */ /* 0x000fe40000011612 */
[----:B------:R-:W-:Y:S01]  /*a3b00*/  SHF.R.U32.HI R24, RZ, 0x8, R38 ;  /* 0x00000008ff187819 */ /* 0x000fe20000011626 */
[----:B------:R-:W4:Y:S01]  /*a3b10*/  LDL.LU R42, [R1+0x4ec] ;  /* 0x0004ec00012a7983 */ /* 0x000f220000300800 */
[----:B------:R-:W-:Y:S02]  /*a3b20*/  LOP3.LUT R25, R25, 0xffff, RZ, 0xc0, !PT ;  /* 0x0000ffff19197812 */ /* 0x000fe400078ec0ff */
[----:B------:R-:W-:-:S04]  /*a3b30*/  LOP3.LUT R24, R24, 0xffff, RZ, 0xc0, !PT ;  /* 0x0000ffff18187812 */ /* 0x000fc800078ec0ff */
[----:B------:R-:W-:-:S05]  /*a3b40*/  PRMT R24, R25, 0x3340, R24 ;  /* 0x0000334019187816 */ /* 0x000fca0000000018 */
[----:B------:R0:W-:Y:S01]  /*a3b50*/  STL [R1+0x104], R24 ;  /* 0x0001041801007387 */ /* 0x0001e20000100800 */
[----:B------:R-:W-:Y:S02]  /*a3b60*/  SHF.R.U32.HI R39, RZ, 0x8, R31 ;  /* 0x00000008ff277819 */ /* 0x000fe4000001161f */
[----:B------:R-:W-:Y:S02]  /*a3b70*/  SHF.R.U32.HI R38, RZ, 0x8, R28 ;  /* 0x00000008ff267819 */ /* 0x000fe4000001161c */
[----:B0-----:R-:W-:Y:S02]  /*a3b80*/  SHF.R.S32.HI R24, RZ, 0x1f, R16 ;  /* 0x0000001fff187819 */ /* 0x001fe40000011410 */
[----:B------:R-:W-:-:S05]  /*a3b90*/  IADD3 R30, P6, PT, R16, R0, RZ ;  /* 0x00000000101e7210 */ /* 0x000fca0007fde0ff */
[----:B------:R-:W-:Y:S01]  /*a3ba0*/  IMAD.X R31, R24, 0x1, R3, P6 ;  /* 0x00000001181f7824 */ /* 0x000fe200030e0603 */
[----:B------:R-:W-:Y:S02]  /*a3bb0*/  SHF.R.U32.HI R27, RZ, 0x8, R27 ;  /* 0x00000008ff1b7819 */ /* 0x000fe4000001161b */
[----:B------:R-:W-:Y:S02]  /*a3bc0*/  SHF.R.U32.HI R26, RZ, 0x8, R26 ;  /* 0x00000008ff1a7819 */ /* 0x000fe4000001161a */
[----:B------:R0:W-:Y:S01]  /*a3bd0*/  STL.64 [R1+0x4f0], R30 ;  /* 0x0004f01e01007387 */ /* 0x0001e20000100a00 */
[----:B------:R-:W-:Y:S02]  /*a3be0*/  LOP3.LUT R39, R39, 0xffff, RZ, 0xc0, !PT ;  /* 0x0000ffff27277812 */ /* 0x000fe400078ec0ff */
[----:B------:R-:W-:Y:S02]  /*a3bf0*/  LOP3.LUT R38, R38, 0xffff, RZ, 0xc0, !PT ;  /* 0x0000ffff26267812 */ /* 0x000fe400078ec0ff */
[----:B------:R-:W-:-:S02]  /*a3c00*/  LOP3.LUT R27, R27, 0xffff, RZ, 0xc0, !PT ;  /* 0x0000ffff1b1b7812 */ /* 0x000fc400078ec0ff */
[----:B------:R-:W-:Y:S01]  /*a3c10*/  LOP3.LUT R26, R26, 0xffff, RZ, 0xc0, !PT ;  /* 0x0000ffff1a1a7812 */ /* 0x000fe200078ec0ff */
[----:B0-----:R-:W4:Y:S04]  /*a3c20*/  LDL.LU R31, [R1+0x77c] ;  /* 0x00077c00011f7983 */ /* 0x001f280000300800 */
[----:B------:R-:W4:Y:S01]  /*a3c30*/  LDL.LU R30, [R1+0x61c] ;  /* 0x00061c00011e7983 */ /* 0x000f220000300800 */
[--C-:B------:R-:W-:Y:S01]  /*a3c40*/  PRMT R39, R39, 0x3340, R0.reuse ;  /* 0x0000334027277816 */ /* 0x100fe20000000000 */
[----:B------:R-:W-:Y:S01]  /*a3c50*/  IMAD.MOV.U32 R18, RZ, RZ, R17 ;  /* 0x000000ffff127224 */ /* 0x000fe200078e0011 */
[----:B------:R-:W-:Y:S01]  /*a3c60*/  PRMT R38, R38, 0x3340, R0 ;  /* 0x0000334026267816 */ /* 0x000fe20000000000 */
[----:B------:R-:W4:Y:S01]  /*a3c70*/  LDL.LU R46, [R1+0x840] ;  /* 0x00084000012e7983 */ /* 0x000f220000300800 */
[----:B------:R-:W-:-:S02]  /*a3c80*/  PRMT R17, R27, 0x3340, R26 ;  /* 0x000033401b117816 */ /* 0x000fc4000000001a */
[----:B------:R-:W-:Y:S01]  /*a3c90*/  LOP3.LUT R28, R61, 0xffff, RZ, 0xc0, !PT ;  /* 0x0000ffff3d1c7812 */ /* 0x000fe200078ec0ff */
[----:B------:R0:W-:Y:S04]  /*a3ca0*/  STL.64 [R1+0x3b78], R38 ;  /* 0x003b782601007387 */ /* 0x0001e80000100a00 */
[----:B------:R-:W4:Y:S01]  /*a3cb0*/  LDL.LU R61, [R1+0x618] ;  /* 0x00061800013d7983 */ /* 0x000f220000300800 */
[----:B0-----:R-:W-:-:S05]  /*a3cc0*/  IADD3 R38, P6, PT, R16, R2, RZ ;  /* 0x0000000210267210 */ /* 0x001fca0007fde0ff */
[----:B------:R-:W-:Y:S01]  /*a3cd0*/  IMAD.X R39, R24, 0x1, R4, P6 ;  /* 0x0000000118277824 */ /* 0x000fe200030e0604 */
[----:B--2---:R-:W-:Y:S02]  /*a3ce0*/  LOP3.LUT R29, R49, 0xffff, RZ, 0xc0, !PT ;  /* 0x0000ffff311d7812 */ /* 0x004fe400078ec0ff */
[----:B------:R-:W2:Y:S02]  /*a3cf0*/  LDL.LU R49, [R1+0x848] ;  /* 0x0008480001317983 */ /* 0x000ea40000300800 */
[----:B------:R-:W-:Y:S02]  /*a3d00*/  PRMT R25, R29, 0x3340, R0 ;  /* 0x000033401d197816 */ /* 0x000fe40000000000 */
[----:B---3--:R-:W-:Y:S02]  /*a3d10*/  LOP3.LUT R27, R37, 0xffff, RZ, 0xc0, !PT ;  /* 0x0000ffff251b7812 */ /* 0x008fe400078ec0ff */
[----:B------:R-:W3:Y:S02]  /*a3d20*/  LDL.LU R37, [R1+0x844] ;  /* 0x0008440001257983 */ /* 0x000ee40000300800 */
[----:B------:R-:W-:-:S04]  /*a3d30*/  PRMT R26, R28, 0x3340, R27 ;  /* 0x000033401c1a7816 */ /* 0x000fc8000000001b */
[----:B------:R-:W-:Y:S02]  /*a3d40*/  PRMT R25, R26, 0x5410, R25 ;  /* 0x000054101a197816 */ /* 0x000fe40000000019 */
[----:B------:R-:W-:-:S03]  /*a3d50*/  SHF.R.U32.HI R26, RZ, 0x8, R28 ;  /* 0x00000008ff1a7819 */ /* 0x000fc6000001161c */
[----:B------:R0:W-:Y:S04]  /*a3d60*/  STL [R1+0x180], R25 ;  /* 0x0001801901007387 */ /* 0x0001e80000100800 */
[----:B------:R1:W-:Y:S01]  /*a3d70*/  STL.64 [R1+0x450], R38 ;  /* 0x0004502601007387 */ /* 0x0003e20000100a00 */
[----:B----4-:R-:W-:-:S03]  /*a3d80*/  SHF.R.U32.HI R28, RZ, 0x8, R52 ;  /* 0x00000008ff1c7819 */ /* 0x010fc60000011634 */
[----:B------:R-:W4:Y:S01]  /*a3d90*/  LDL.LU R52, [R1+0x84c] ;  /* 0x00084c0001347983 */ /* 0x000f220000300800 */
[----:B0-----:R-:W-:Y:S02]  /*a3da0*/  SHF.R.U32.HI R25, RZ, 0x8, R27 ;  /* 0x00000008ff197819 */ /* 0x001fe4000001161b */
[----:B------:R-:W-:Y:S02]  /*a3db0*/  SHF.R.U32.HI R27, RZ, 0x8, R42 ;  /* 0x00000008ff1b7819 */ /* 0x000fe4000001162a */
[----:B------:R-:W-:Y:S02]  /*a3dc0*/  LOP3.LUT R26, R26, 0xffff, RZ, 0xc0, !PT ;  /* 0x0000ffff1a1a7812 */ /* 0x000fe400078ec0ff */
[----:B------:R-:W-:Y:S02]  /*a3dd0*/  LOP3.LUT R25, R25, 0xffff, RZ, 0xc0, !PT ;  /* 0x0000ffff19197812 */ /* 0x000fe400078ec0ff */
[----:B------:R-:W-:Y:S02]  /*a3de0*/  LOP3.LUT R28, R28, 0xffff, RZ, 0xc0, !PT ;  /* 0x0000ffff1c1c7812 */ /* 0x000fe400078ec0ff */
[----:B------:R-:W-:-:S02]  /*a3df0*/  LOP3.LUT R27, R27, 0xffff, RZ, 0xc0, !PT ;  /* 0x0000ffff1b1b7812 */ /* 0x000fc400078ec0ff */
[----:B------:R-:W-:Y:S02]  /*a3e00*/  PRMT R42, R26, 0x3340, R25 ;  /* 0x000033401a2a7816 */ /* 0x000fe40000000019 */
[----:B------:R-:W-:Y:S02]  /*a3e10*/  PRMT R25, R28, 0x3340, R27 ;  /* 0x000033401c197816 */ /* 0x000fe4000000001b */
[----:B-1----:R-:W-:-:S03]  /*a3e20*/  IADD3 R38, P6, PT, R16, R5, RZ ;  /* 0x0000000510267210 */ /* 0x002fc60007fde0ff */
[----:B------:R-:W-:Y:S02]  /*a3e30*/  STL [R1+0x108], R25 ;  /* 0x0001081901007387 */ /* 0x000fe40000100800 */
[----:B------:R-:W-:-:S05]  /*a3e40*/  IMAD.X R39, R24, 0x1, R6, P6 ;  /* 0x0000000118277824 */ /* 0x000fca00030e0606 */
[----:B------:R0:W-:Y:S02]  /*a3e50*/  STL.64 [R1+0x4e8], R38 ;  /* 0x0004e82601007387 */ /* 0x0001e40000100a00 */
[----:B0-----:R-:W-:Y:S02]  /*a3e60*/  IADD3 R38, P6, PT, R16, R7, RZ ;  /* 0x0000000710267210 */ /* 0x001fe40007fde0ff */
[----:B------:R-:W-:Y:S02]  /*a3e70*/  SHF.R.U32.HI R26, RZ, 0x8, R31 ;  /* 0x00000008ff1a7819 */ /* 0x000fe4000001161f */
[----:B------:R-:W-:Y:S02]  /*a3e80*/  SHF.R.U32.HI R25, RZ, 0x8, R30 ;  /* 0x00000008ff197819 */ /* 0x000fe4000001161e */
[----:B------:R-:W-:Y:S02]  /*a3e90*/  LOP3.LUT R26, R26, 0xffff, RZ, 0xc0, !PT ;  /* 0x0000ffff1a1a7812 */ /* 0x000fe400078ec0ff */
[----:B------:R-:W-:-:S04]  /*a3ea0*/  LOP3.LUT R25, R25, 0xffff, RZ, 0xc0, !PT ;  /* 0x0000ffff19197812 */ /* 0x000fc800078ec0ff */
[----:B------:R-:W-:Y:S01]  /*a3eb0*/  PRMT R25, R26, 0x3340, R25 ;  /* 0x000033401a197816 */ /* 0x000fe20000000019 */
[----:B------:R-:W-:-:S04]  /*a3ec0*/  IMAD.X R39, R24, 0x1, R8, P6 ;  /* 0x0000000118277824 */ /* 0x000fc800030e0608 */
[----:B------:R-:W-:Y:S01]  /*a3ed0*/  STL [R1+0x100], R25 ;  /* 0x0001001901007387 */ /* 0x000fe20000100800 */
[----:B------:R-:W-:-:S03]  /*a3ee0*/  SHF.R.U32.HI R30, RZ, 0x8, R46 ;  /* 0x00000008ff1e7819 */ /* 0x000fc6000001162e */
[----:B------:R0:W-:Y:S01]  /*a3ef0*/  STL.64 [R1+0x4a0], R38 ;  /* 0x0004a02601007387 */ /* 0x0001e20000100a00 */
[----:B------:R-:W-:Y:S02]  /*a3f00*/  SHF.R.U32.HI R28, RZ, 0x8, R61 ;  /* 0x00000008ff1c7819 */ /* 0x000fe4000001163d */
[----:B------:R-:W-:Y:S02]  /*a3f10*/  SHF.R.U32.HI R27, RZ, 0x8, R29 ;  /* 0x00000008ff1b7819 */ /* 0x000fe4000001161d */
[----:B------:R-:W-:Y:S02]  /*a3f20*/  LOP3.LUT R28, R28, 0xffff, RZ, 0xc0, !PT ;  /* 0x0000ffff1c1c7812 */ /* 0x000fe400078ec0ff */
[----:B0-----:R-:W-:-:S05]  /*a3f30*/  IADD3 R38, P6, PT, R16, R9, RZ ;  /* 0x0000000910267210 */ /* 0x001fca0007fde0ff */
[----:B------:R-:W-:Y:S01]  /*a3f40*/  IMAD.X R39, R24, 0x1, R10, P6 ;  /* 0x0000000118277824 */ /* 0x000fe200030e060a */
[----:B------:R-:W-:Y:S01]  /*a3f50*/  PRMT R28, R28, 0x3340, R0 ;  /* 0x000033401c1c7816 */ /* 0x000fe20000000000 */
[----:B------:R-:W-:-:S03]  /*a3f60*/  IMAD.MOV.U32 R61, RZ, RZ, R18 ;  /* 0x000000ffff3d7224 */ /* 0x000fc600078e0012 */
[----:B------:R0:W-:Y:S04]  /*a3f70*/  STL.64 [R1+0x4e0], R38 ;  /* 0x0004e02601007387 */ /* 0x0001e80000100a00 */
[----:B0-----:R-:W4:Y:S01]  /*a3f80*/  LDL.LU R38, [R1+0x51c] ;  /* 0x00051c0001267983 */ /* 0x001f220000300800 */
[----:B--2---:R-:W-:-:S03]  /*a3f90*/  SHF.R.U32.HI R26, RZ, 0x8, R49 ;  /* 0x00000008ff1a7819 */ /* 0x004fc60000011631 */
[----:B------:R-:W2:Y:S01]  /*a3fa0*/  LDL.LU R49, [R1+0x444] ;  /* 0x0004440001317983 */ /* 0x000ea20000300800 */
[----:B------:R-:W-:-:S03]  /*a3fb0*/  LOP3.LUT R26, R26, 0xffff, RZ, 0xc0, !PT ;  /* 0x0000ffff1a1a7812 */ /* 0x000fc600078ec0ff */
[----:B------:R-:W2:Y:S01]  /*a3fc0*/  LDL.LU R18, [R1+0x494] ;  /* 0x0004940001127983 */ /* 0x000ea20000300800 */
[----:B---3--:R-:W-:-:S04]  /*a3fd0*/  SHF.R.U32.HI R25, RZ, 0x8, R37 ;  /* 0x00000008ff197819 */ /* 0x008fc80000011625 */
[----:B------:R-:W-:-:S04]  /*a3fe0*/  LOP3.LUT R25, R25, 0xffff, RZ, 0xc0, !PT ;  /* 0x0000ffff19197812 */ /* 0x000fc800078ec0ff */
[----:B------:R-:W-:Y:S02]  /*a3ff0*/  PRMT R46, R26, 0x3340, R25 ;  /* 0x000033401a2e7816 */ /* 0x000fe40000000019 */
[----:B----4-:R-:W-:-:S04]  /*a4000*/  SHF.R.U32.HI R25, RZ, 0x8, R52 ;  /* 0x00000008ff197819 */ /* 0x010fc80000011634 */
[----:B------:R-:W-:-:S04]  /*a4010*/  LOP3.LUT R29, R25, 0xffff, RZ, 0xc0, !PT ;  /* 0x0000ffff191d7812 */ /* 0x000fc800078ec0ff */
[----:B------:R-:W-:-:S05]  /*a4020*/  PRMT R29, R29, 0x3340, R0 ;  /* 0x000033401d1d7816 */ /* 0x000fca0000000000 */
[----:B------:R0:W-:Y:S02]  /*a4030*/  STL.64 [R1+0x3b68], R28 ;  /* 0x003b681c01007387 */ /* 0x0001e40000100a00 */
[----:B0-----:R-:W-:-:S05]  /*a4040*/  IADD3 R28, P6, PT, R16, R11, RZ ;  /* 0x0000000b101c7210 */ /* 0x001fca0007fde0ff */
[----:B------:R-:W-:-:S05]  /*a4050*/  IMAD.X R29, R24, 0x1, R12, P6 ;  /* 0x00000001181d7824 */ /* 0x000fca00030e060c */
[----:B------:R0:W-:Y:S02]  /*a4060*/  STL.64 [R1+0x468], R28 ;  /* 0x0004681c01007387 */ /* 0x0001e40000100a00 */
[----:B0-----:R-:W-:-:S05]  /*a4070*/  IADD3 R28, P6, PT, R16, R13, RZ ;  /* 0x0000000d101c7210 */ /* 0x001fca0007fde0ff */
[----:B------:R-:W-:-:S05]  /*a4080*/  IMAD.X R29, R24, 0x1, R14, P6 ;  /* 0x00000001181d7824 */ /* 0x000fca00030e060e */
[----:B------:R0:W-:Y:S04]  /*a4090*/  STL.64 [R1+0x460], R28 ;  /* 0x0004601c01007387 */ /* 0x0001e80000100a00 */
[----:B------:R-:W3:Y:S04]  /*a40a0*/  LDL.LU R52, [R1+0x518] ;  /* 0x0005180001347983 */ /* 0x000ee80000300800 */
[----:B------:R-:W4:Y:S01]  /*a40b0*/  LDL.LU R39, [R1+0x490] ;  /* 0x0004900001277983 */ /* 0x000f220000300800 */
[----:B0-----:R-:W-:-:S03]  /*a40c0*/  IADD3 R28, P6, PT, R16, R15, RZ ;  /* 0x0000000f101c7210 */ /* 0x001fc60007fde0ff */
[----:B------:R-:W4:Y:S01]  /*a40d0*/  LDL.LU R16, [R1+0x498] ;  /* 0x0004980001107983 */ /* 0x000f220000300800 */
[----:B------:R-:W-:Y:S02]  /*a40e0*/  SHF.R.U32.HI R26, RZ, 0x8, R35 ;  /* 0x00000008ff1a7819 */ /* 0x000fe40000011623 */
[----:B------:R-:W-:Y:S02]  /*a40f0*/  SHF.R.U32.HI R37, RZ, 0x8, R32 ;  /* 0x00000008ff257819 */ /* 0x000fe40000011620 */
[----:B------:R-:W-:Y:S02]  /*a4100*/  SHF.R.U32.HI R32, RZ, 0x8, R36 ;  /* 0x00000008ff207819 */ /* 0x000fe40000011624 */
[----:B------:R-:W-:Y:S02]  /*a4110*/  SHF.R.U32.HI R31, RZ, 0x8, R47 ;  /* 0x00000008ff1f7819 */ /* 0x000fe4000001162f */
[----:B------:R-:W-:Y:S02]  /*a4120*/  LOP3.LUT R27, R27, 0xffff, RZ, 0xc0, !PT ;  /* 0x0000ffff1b1b7812 */ /* 0x000fe400078ec0ff */
[----:B------:R-:W-:Y:S01]  /*a4130*/  LOP3.LUT R26, R26, 0xffff, RZ, 0xc0, !PT ;  /* 0x0000ffff1a1a7812 */ /* 0x000fe200078ec0ff */
[----:B------:R-:W-:Y:S01]  /*a4140*/  IMAD.X R29, R24, 0x1, R57, P6 ;  /* 0x00000001181d7824 */ /* 0x000fe200030e0639 */
[----:B------:R-:W-:-:S02]  /*a4150*/  SHF.R.U32.HI R33, RZ, 0x8, R33 ;  /* 0x00000008ff217819 */ /* 0x000fc40000011621 */
[--C-:B------:R-:W-:Y:S02]  /*a4160*/  PRMT R27, R27, 0x3340, R0.reuse ;  /* 0x000033401b1b7816 */ /* 0x100fe40000000000 */
[----:B------:R-:W-:Y:S02]  /*a4170*/  PRMT R26, R26, 0x3340, R0 ;  /* 0x000033401a1a7816 */ /* 0x000fe40000000000 */
[----:B------:R-:W-:Y:S02]  /*a4180*/  LOP3.LUT R33, R33, 0xffff, RZ, 0xc0, !PT ;  /* 0x0000ffff21217812 */ /* 0x000fe400078ec0ff */
[----:B------:R-:W-:Y:S01]  /*a4190*/  LOP3.LUT R32, R32, 0xffff, RZ, 0xc0, !PT ;  /* 0x0000ffff20207812 */ /* 0x000fe200078ec0ff */
[----:B------:R-:W-:Y:S01]  /*a41a0*/  STL.64 [R1+0x448], R28 ;  /* 0x0004481c01007387 */ /* 0x000fe20000100a00 */
[----:B------:R-:W-:Y:S02]  /*a41b0*/  LOP3.LUT R30, R30, 0xffff, RZ, 0xc0, !PT ;  /* 0x0000ffff1e1e7812 */ /* 0x000fe400078ec0ff */
[----:B------:R-:W-:Y:S01]  /*a41c0*/  LOP3.LUT R31, R31, 0xffff, RZ, 0xc0, !PT ;  /* 0x0000ffff1f1f7812 */ /* 0x000fe200078ec0ff */
[----:B------:R0:W-:Y:S01]  /*a41d0*/  STL.64 [R1+0x3b60], R26 ;  /* 0x003b601a01007387 */ /* 0x0001e20000100a00 */
[----:B------:R-:W-:-:S02]  /*a41e0*/  LOP3.LUT R36, R38, 0xffff, RZ, 0xc0, !PT ;  /* 0x0000ffff26247812 */ /* 0x000fc400078ec0ff */
[--C-:B------:R-:W-:Y:S02]  /*a41f0*/  PRMT R33, R33, 0x3340, R0.reuse ;  /* 0x0000334021217816 */ /* 0x100fe40000000000 */
[--C-:B------:R-:W-:Y:S02]  /*a4200*/  PRMT R32, R32, 0x3340, R0.reuse ;  /* 0x0000334020207816 */ /* 0x100fe40000000000 */
[----:B0-----:R-:W-:Y:S02]  /*a4210*/  IADD3 R26, P6, PT, R61, R0, RZ ;  /* 0x000000003d1a7210 */ /* 0x001fe40007fde0ff */
[--C-:B------:R-:W-:Y:S02]  /*a4220*/  PRMT R30, R30, 0x3340, R0.reuse ;  /* 0x000033401e1e7816 */ /* 0x100fe40000000000 */
[----:B------:R-:W-:Y:S01]  /*a4230*/  PRMT R31, R31, 0x3340, R0 ;  /* 0x000033401f1f7816 */ /* 0x000fe20000000000 */
[----:B------:R-:W-:Y:S04]  /*a4240*/  STL.64 [R1+0x3b70], R32 ;  /* 0x003b702001007387 */ /* 0x000fe80000100a00 */
[----:B------:R-:W-:Y:S01]  /*a4250*/  STL.64 [R1+0x3b80], R30 ;  /* 0x003b801e01007387 */ /* 0x000fe20000100a00 */
[----:B------:R-:W-:-:S02]  /*a4260*/  LOP3.LUT R37, R37, 0xffff, RZ, 0xc0, !PT ;  /* 0x0000ffff25257812 */ /* 0x000fc400078ec0ff */
[----:B------:R-:W-:Y:S02]  /*a4270*/  SHF.R.U32.HI R34, RZ, 0x8, R34 ;  /* 0x00000008ff227819 */ /* 0x000fe40000011622 */
[----:B------:R-:W-:Y:S02]  /*a4280*/  PRMT R37, R37, 0x3340, R0 ;  /* 0x0000334025257816 */ /* 0x000fe40000000000 */
[----:B------:R-:W-:-:S04]  /*a4290*/  LOP3.LUT R34, R34, 0xffff, RZ, 0xc0, !PT ;  /* 0x0000ffff22227812 */ /* 0x000fc800078ec0ff */
[--C-:B------:R-:W-:Y:S02]  /*a42a0*/  PRMT R34, R34, 0x3340, R0.reuse ;  /* 0x0000334022227816 */ /* 0x100fe40000000000 */
[----:B--2---:R-:W-:Y:S02]  /*a42b0*/  LOP3.LUT R47, R49, 0xffff, RZ, 0xc0, !PT ;  /* 0x0000ffff312f7812 */ /* 0x004fe400078ec0ff */
[----:B------:R-:W-:Y:S02]  /*a42c0*/  LOP3.LUT R35, R18, 0xffff, RZ, 0xc0, !PT ;  /* 0x0000ffff12237812 */ /* 0x000fe400078ec0ff */
[----:B------:R-:W-:Y:S02]  /*a42d0*/  PRMT R24, R47, 0x3340, R0 ;  /* 0x000033402f187816 */ /* 0x000fe40000000000 */
[----:B------:R-:W-:Y:S02]  /*a42e0*/  PRMT R25, R36, 0x3340, R35 ;  /* 0x0000334024197816 */ /* 0x000fe40000000023 */
[----:B------:R-:W-:-:S02]  /*a42f0*/  SHF.R.U32.HI R49, RZ, 0x8, R36 ;  /* 0x00000008ff317819 */ /* 0x000fc40000011624 */
[----:B------:R-:W-:Y:S02]  /*a4300*/  PRMT R18, R25, 0x5410, R24 ;  /* 0x0000541019127816 */ /* 0x000fe40000000018 */
[----:B------:R-:W-:Y:S02]  /*a4310*/  SHF.R.U32.HI R25, RZ, 0x8, R48 ;  /* 0x00000008ff197819 */ /* 0x000fe40000011630 */
[----:B------:R-:W-:Y:S02]  /*a4320*/  SHF.R.S32.HI R24, RZ, 0x1f, R61 ;  /* 0x0000001fff187819 */ /* 0x000fe4000001143d */
[----:B------:R-:W-:Y:S02]  /*a4330*/  SHF.R.U32.HI R48, RZ, 0x8, R35 ;  /* 0x00000008ff307819 */ /* 0x000fe40000011623 */
[----:B------:R-:W-:Y:S01]  /*a4340*/  LOP3.LUT R36, R25, 0xffff, RZ, 0xc0, !PT ;  /* 0x0000ffff19247812 */ /* 0x000fe200078ec0ff */
[----:B------:R-:W-:Y:S01]  /*a4350*/  IMAD.X R27, R24, 0x1, R3, P6 ;  /* 0x00000001181b7824 */ /* 0x000fe200030e0603 */
[----:B------:R-:W-:-:S02]  /*a4360*/  LOP3.LUT R35, R49, 0xffff, RZ, 0xc0, !PT ;  /* 0x0000ffff31237812 */ /* 0x000fc400078ec0ff */
[----:B------:R-:W-:Y:S01]  /*a4370*/  LOP3.LUT R25, R48, 0xffff, RZ, 0xc0, !PT ;  /* 0x0000ffff30197812 */ /* 0x000fe200078ec0ff */
[----:B------:R0:W-:Y:S04]  /*a4380*/  STL [R1+0x188], R18 ;  /* 0x0001881201007387 */ /* 0x0001e80000100800 */
[----:B------:R1:W-:Y:S01]  /*a4390*/  STL.64 [R1+0x440], R26 ;  /* 0x0004401a01007387 */ /* 0x0003e20000100a00 */
[----:B0-----:R-:W-:Y:S02]  /*a43a0*/  PRMT R18, R35, 0x3340, R25 ;  /* 0x0000334023127816 */ /* 0x001fe40000000019 */
[----:B------:R-:W-:Y:S02]  /*a43b0*/  SHF.R.U32.HI R35, RZ, 0x8, R47 ;  /* 0x00000008ff237819 */ /* 0x000fe4000001162f */
[----:B------:R-:W-:-:S02]  /*a43c0*/  SHF.R.U32.HI R47, RZ, 0x8, R51 ;  /* 0x00000008ff2f7819 */ /* 0x000fc40000011633 */
[----:B-1----:R-:W-:Y:S02]  /*a43d0*/  IADD3 R26, P6, PT, R61, R2, RZ ;  /* 0x000000023d1a7210 */ /* 0x002fe40007fde0ff */
[----:B------:R-:W-:Y:S02]  /*a43e0*/  PRMT R36, R36, 0x3340, R0 ;  /* 0x0000334024247816 */ /* 0x000fe40000000000 */
[----:B------:R-:W-:Y:S01]  /*a43f0*/  LOP3.LUT R35, R35, 0xffff, RZ, 0xc0, !PT ;  /* 0x0000ffff23237812 */ /* 0x000fe200078ec0ff */
[----:B------:R-:W-:Y:S01]  /*a4400*/  IMAD.X R27, R24, 0x1, R4, P6 ;  /* 0x00000001181b7824 */ /* 0x000fe200030e0604 */
[----:B------:R-:W-:Y:S01]  /*a4410*/  LOP3.LUT R47, R47, 0xffff, RZ, 0xc0, !PT ;  /* 0x0000ffff2f2f7812 */ /* 0x000fe200078ec0ff */
[----:B------:R-:W-:Y:S01]  /*a4420*/  STL.64 [R1+0x3b88], R36 ;  /* 0x003b882401007387 */ /* 0x000fe20000100a00 */
[--C-:B------:R-:W-:Y:S02]  /*a4430*/  PRMT R35, R35, 0x3340, R0.reuse ;  /* 0x0000334023237816 */ /* 0x100fe40000000000 */
[----:B------:R-:W-:Y:S01]  /*a4440*/  PRMT R47, R47, 0x3340, R0 ;  /* 0x000033402f2f7816 */ /* 0x000fe20000000000 */
[----:B------:R0:W-:Y:S04]  /*a4450*/  STL.64 [R1+0x438], R26 ;  /* 0x0004381a01007387 */ /* 0x0001e80000100a00 */
[----:B------:R-:W-:Y:S04]  /*a4460*/  STL.64 [R1+0x3b98], R34 ;  /* 0x003b982201007387 */ /* 0x000fe80000100a00 */
[----:B------:R-:W-:Y:S01]  /*a4470*/  STL.64 [R1+0x3ba0], R46 ;  /* 0x003ba02e01007387 */ /* 0x000fe20000100a00 */
[----:B0-----:R-:W-:-:S05]  /*a4480*/  IADD3 R26, P6, PT, R61, R5, RZ ;  /* 0x000000053d1a7210 */ /* 0x001fca0007fde0ff */
[----:B------:R-:W-:Y:S01]  /*a4490*/  IMAD.X R27, R24, 0x1, R6, P6 ;  /* 0x00000001181b7824 */ /* 0x000fe200030e0606 */
[----:B---3--:R-:W-:Y:S02]  /*a44a0*/  LOP3.LUT R52, R52, 0xffff, RZ, 0xc0, !PT ;  /* 0x0000ffff34347812 */ /* 0x008fe400078ec0ff */
[----:B----4-:R-:W-:Y:S02]  /*a44b0*/  LOP3.LUT R49, R39, 0xffff, RZ, 0xc0, !PT ;  /* 0x0000ffff27317812 */ /* 0x010fe400078ec0ff */
[----:B------:R-:W-:Y:S02]  /*a44c0*/  LOP3.LUT R51, R16, 0xffff, RZ, 0xc0, !PT ;  /* 0x0000ffff10337812 */ /* 0x000fe400078ec0ff */
[----:B------:R-:W-:Y:S02]  /*a44d0*/  PRMT R25, R49, 0x3340, R0 ;  /* 0x0000334031197816 */ /* 0x000fe40000000000 */
[----:B------:R-:W-:-:S04]  /*a44e0*/  PRMT R48, R52, 0x3340, R51 ;  /* 0x0000334034307816 */ /* 0x000fc80000000033 */
[----:B------:R-:W-:Y:S02]  /*a44f0*/  PRMT R16, R48, 0x5410, R25 ;  /* 0x0000541030107816 */ /* 0x000fe40000000019 */
[----:B------:R-:W-:Y:S02]  /*a4500*/  SHF.R.U32.HI R48, RZ, 0x8, R52 ;  /* 0x00000008ff307819 */ /* 0x000fe40000011634 */
[----:B------:R-:W-:Y:S02]  /*a4510*/  SHF.R.U32.HI R25, RZ, 0x8, R51 ;  /* 0x00000008ff197819 */ /* 0x000fe40000011633 */
[----:B------:R-:W-:Y:S02]  /*a4520*/  LOP3.LUT R48, R48, 0xffff, RZ, 0xc0, !PT ;  /* 0x0000ffff30307812 */ /* 0x000fe400078ec0ff */
[----:B------:R-:W-:Y:S01]  /*a4530*/  LOP3.LUT R25, R25, 0xffff, RZ, 0xc0, !PT ;  /* 0x0000ffff19197812 */ /* 0x000fe200078ec0ff */
[----:B------:R0:W-:Y:S01]  /*a4540*/  STL [R1+0x1a4], R16 ;  /* 0x0001a41001007387 */ /* 0x0001e20000100800 */
[----:B------:R-:W-:-:S03]  /*a4550*/  SHF.R.U32.HI R49, RZ, 0x8, R49 ;  /* 0x00000008ff317819 */ /* 0x000fc60000011631 */
[----:B------:R-:W2:Y:S01]  /*a4560*/  LDL.LU R36, [R1+0x20] ;  /* 0x0000200001247983 */ /* 0x000ea20000300800 */
[----:B0-----:R-:W-:-:S03]  /*a4570*/  PRMT R16, R48, 0x3340, R25 ;  /* 0x0000334030107816 */ /* 0x001fc60000000019 */
[----:B------:R-:W-:Y:S04]  /*a4580*/  STL.64 [R1+0x498], R26 ;  /* 0x0004981a01007387 */ /* 0x000fe80000100a00 */
[----:B------:R0:W-:Y:S01]  /*a4590*/  STL.64 [R1+0x3ba8], R16 ;  /* 0x003ba81001007387 */ /* 0x0001e20000100a00 */
[----:B------:R-:W-:Y:S02]  /*a45a0*/  LOP3.LUT R49, R49, 0xffff, RZ, 0xc0, !PT ;  /* 0x0000ffff31317812 */ /* 0x000fe400078ec0ff */
[----:B------:R-:W-:Y:S01]  /*a45b0*/  SHF.R.U32.HI R48, RZ, 0x8, R43 ;  /* 0x00000008ff307819 */ /* 0x000fe2000001162b */
[----:B------:R-:W3:Y:S01]  /*a45c0*/  LDL.LU R28, [R1+0x5a0] ;  /* 0x0005a000011c7983 */ /* 0x000ee20000300800 */
[----:B------:R-:W-:Y:S01]  /*a45d0*/  PRMT R25, R49, 0x3340, R0 ;  /* 0x0000334031197816 */ /* 0x000fe20000000000 */
[----:B0-----:R-:W-:Y:S01]  /*a45e0*/  IMAD.MOV.U32 R17, RZ, RZ, R61 ;  /* 0x000000ffff117224 */ /* 0x001fe200078e003d */
[----:B------:R-:W-:-:S04]  /*a45f0*/  SHF.R.U32.HI R49, RZ, 0x8, R54 ;  /* 0x00000008ff317819 */ /* 0x000fc80000011636 */
[----:B------:R-:W-:Y:S02]  /*a4600*/  IADD3 R26, P6, PT, R17, R7, RZ ;  /* 0x00000007111a7210 */ /* 0x000fe40007fde0ff */
[----:B------:R-:W-:-:S03]  /*a4610*/  LOP3.LUT R49, R49, 0xffff, RZ, 0xc0, !PT ;  /* 0x0000ffff31317812 */ /* 0x000fc600078ec0ff */
[----:B------:R-:W-:Y:S01]  /*a4620*/  IMAD.X R27, R24, 0x1, R8, P6 ;  /* 0x00000001181b7824 */ /* 0x000fe200030e0608 */
[----:B------:R-:W-:Y:S02]  /*a4630*/  LOP3.LUT R48, R48, 0xffff, RZ, 0xc0, !PT ;  /* 0x0000ffff30307812 */ /* 0x000fe400078ec0ff */
[--C-:B------:R-:W-:Y:S02]  /*a4640*/  PRMT R49, R49, 0x3340, R0.reuse ;  /* 0x0000334031317816 */ /* 0x100fe40000000000 */
[----:B------:R0:W-:Y:S01]  /*a4650*/  STL.64 [R1+0x490], R26 ;  /* 0x0004901a01007387 */ /* 0x0001e20000100a00 */
[----:B------:R-:W-:Y:S02]  /*a4660*/  PRMT R48, R48, 0x3340, R0 ;  /* 0x0000334030307816 */ /* 0x000fe40000000000 */
[----:B------:R-:W-:-:S03]  /*a4670*/  SHF.R.U32.HI R52, RZ, 0x8, R60 ;  /* 0x00000008ff347819 */ /* 0x000fc6000001163c */
[----:B------:R-:W-:Y:S04]  /*a4680*/  STL.64 [R1+0x3bb0], R48 ;  /* 0x003bb03001007387 */ /* 0x000fe80000100a00 */
[----:B------:R-:W3:Y:S01]  /*a4690*/  LDL.LU R60, [R1+0x3bc8] ;  /* 0x003bc800013c7983 */ /* 0x000ee20000300800 */
[----:B0-----:R-:W-:-:S05]  /*a46a0*/  IADD3 R26, P6, PT, R17, R9, RZ ;  /* 0x00000009111a7210 */ /* 0x001fca0007fde0ff */
[----:B------:R-:W-:-:S05]  /*a46b0*/  IMAD.X R27, R24, 0x1, R10, P6 ;  /* 0x00000001181b7824 */ /* 0x000fca00030e060a */
[----:B------:R0:W-:Y:S04]  /*a46c0*/  STL.64 [R1+0x518], R26 ;  /* 0x0005181a01007387 */ /* 0x0001e80000100a00 */
[----:B------:R-:W4:Y:S04]  /*a46d0*/  LDL.LU R38, [R1+0x778] ;  /* 0x0007780001267983 */ /* 0x000f280000300800 */
[----:B------:R-:W2:Y:S01]  /*a46e0*/  LDL.LU R61, [R1+0x5ec] ;  /* 0x0005ec00013d7983 */ /* 0x000ea20000300800 */
[----:B------:R-:W-:Y:S02]  /*a46f0*/  SHF.R.U32.HI R51, RZ, 0x8, R41 ;  /* 0x00000008ff337819 */ /* 0x000fe40000011629 */
[----:B------:R-:W-:Y:S01]  /*a4700*/  LOP3.LUT R50, R50, 0xffff, RZ, 0xc0, !PT ;  /* 0x0000ffff32327812 */ /* 0x000fe200078ec0ff */
[----:B------:R-:W4:Y:S01]  /*a4710*/  LDL.LU R39, [R1+0x4] ;  /* 0x0000040001277983 */ /* 0x000f220000300800 */
[----:B------:R-:W-:-:S02]  /*a4720*/  LOP3.LUT R51, R51, 0xffff, RZ, 0xc0, !PT ;  /* 0x0000ffff33337812 */ /* 0x000fc400078ec0ff */
[----:B0-----:R-:W-:Y:S01]  /*a4730*/  IADD3 R26, P6, PT, R17, R11, RZ ;  /* 0x0000000b111a7210 */ /* 0x001fe20007fde0ff */
[----:B------:R-:W4:Y:S01]  /*a4740*/  LDL.LU R43, [R1+0x5e8] ;  /* 0x0005e800012b7983 */ /* 0x000f220000300800 */
[--C-:B------:R-:W-:Y:S02]  /*a4750*/  PRMT R50, R50, 0x3340, R0.reuse ;  /* 0x0000334032327816 */ /* 0x100fe40000000000 */
[----:B------:R-:W-:Y:S01]  /*a4760*/  PRMT R51, R51, 0x3340, R0 ;  /* 0x0000334033337816 */ /* 0x000fe20000000000 */
[----:B------:R-:W-:-:S04]  /*a4770*/  IMAD.X R27, R24, 0x1, R12, P6 ;  /* 0x00000001181b7824 */ /* 0x000fc800030e060c */
[----:B------:R-:W-:Y:S04]  /*a4780*/  STL.64 [R1+0x3bb8], R50 ;  /* 0x003bb83201007387 */ /* 0x000fe80000100a00 */
[----:B------:R-:W4:Y:S04]  /*a4790*/  LDL.LU R46, [R1+0x8] ;  /* 0x00000800012e7983 */ /* 0x000f280000300800 */
[----:B------:R-:W4:Y:S04]  /*a47a0*/  LDL.LU R47, [R1+0x668] ;  /* 0x00066800012f7983 */ /* 0x000f280000300800 */
[----:B------:R-:W4:Y:S04]  /*a47b0*/  LDL.LU R34, [R1+0x10] ;  /* 0x0000100001227983 */ /* 0x000f280000300800 */
[----:B------:R0:W-:Y:S04]  /*a47c0*/  STL.64 [R1+0x5a8], R26 ;  /* 0x0005a81a01007387 */ /* 0x0001e80000100a00 */
[----:B------:R-:W4:Y:S01]  /*a47d0*/  LDL.LU R35, [R1+0x66c] ;  /* 0x00066c0001237983 */ /* 0x000f220000300800 */
[----:B------:R-:W-:-:S03]  /*a47e0*/  SHF.R.U32.HI R54, RZ, 0x8, R53 ;  /* 0x00000008ff367819 */ /* 0x000fc60000011635 */
        /* <DEDUP_REMOVED lines=10> */
[----:B------:R-:W4:Y:S01]  /*a4890*/  LDL.LU R33, [R1+0xe4] ;  /* 0x0000e40001217983 */ /* 0x000f220000300800 */
[----:B------:R-:W-:Y:S01]  /*a48a0*/  PRMT R59, R59, 0x3340, R0 ;  /* 0x000033403b3b7816 */ /* 0x000fe20000000000 */
[----:B------:R-:W-:Y:S01]  /*a48b0*/  IMAD.X R49, R24, 0x1, R14, P6 ;  /* 0x0000000118317824 */ /* 0x000fe200030e060e */
[----:B---3--:R-:W-:Y:S02]  /*a48c0*/  PRMT R60, R28, 0x5410, R60 ;  /* 0x000054101c3c7816 */ /* 0x008fe4000000003c */
[----:B------:R-:W3:Y:S04]  /*a48d0*/  LDL.LU R28, [R1+0x60] ;  /* 0x00006000011c7983 */ /* 0x000ee80000300800 */
[----:B------:R-:W-:Y:S01]  /*a48e0*/  STL.64 [R1+0x5a0], R48 ;  /* 0x0005a03001007387 */ /* 0x000fe20000100a00 */
[----:B--2---:R-:W-:-:S03]  /*a48f0*/  PRMT R59, R61, 0x5410, R59 ;  /* 0x000054103d3b7816 */ /* 0x004fc6000000003b */
[----:B------:R-:W2:Y:S01]  /*a4900*/  LDL.LU R61, [R1+0x74] ;  /* 0x00007400013d7983 */ /* 0x000ea20000300800 */
[----:B------:R-:W-:-:S05]  /*a4910*/  IADD3 R16, P6, PT, R17, R15, RZ ;  /* 0x0000000f11107210 */ /* 0x000fca0007fde0ff */
[----:B------:R-:W-:-:S05]  /*a4920*/  IMAD.X R17, R24, 0x1, R57, P6 ;  /* 0x0000000118117824 */ /* 0x000fca00030e0639 */
[----:B------:R4:W-:Y:S01]  /*a4930*/  STL.64 [R1+0x618], R16 ;  /* 0x0006181001007387 */ /* 0x0009e20000100a00 */
[----:B------:R-:W-:Y:S02]  /*a4940*/  SHF.R.S32.HI R24, RZ, 0x1f, R36 ;  /* 0x0000001fff187819 */ /* 0x000fe40000011424 */
[----:B----4-:R-:W-:Y:S02]  /*a4950*/  PRMT R16, R43, 0x5410, R39 ;  /* 0x000054102b107816 */ /* 0x010fe40000000027 */
[----:B------:R-:W-:Y:S02]  /*a4960*/  PRMT R53, R38, 0x5410, R53 ;  /* 0x0000541026357816 */ /* 0x000fe40000000035 */
[----:B------:R-:W4:Y:S04]  /*a4970*/  LDL.LU R38, [R1+0x70] ;  /* 0x0000700001267983 */ /* 0x000f280000300800 */
[----:B------:R-:W4:Y:S04]  /*a4980*/  LDL.LU R39, [R1+0x80] ;  /* 0x0000800001277983 */ /* 0x000f280000300800 */
[----:B------:R0:W-:Y:S04]  /*a4990*/  STL [R1+0x4], R16 ;  /* 0x0000041001007387 */ /* 0x0001e80000100800 */
[----:B------:R-:W4:Y:S01]  /*a49a0*/  LDL.LU R43, [R1+0x270] ;  /* 0x00027000012b7983 */ /* 0x000f220000300800 */
[----:B0-----:R-:W-:-:S05]  /*a49b0*/  IADD3 R16, P6, PT, R36, R0, RZ ;  /* 0x0000000024107210 */ /* 0x001fca0007fde0ff */
[----:B------:R-:W-:-:S05]  /*a49c0*/  IMAD.X R17, R24, 0x1, R3, P6 ;  /* 0x0000000118117824 */ /* 0x000fca00030e0603 */
[----:B------:R0:W-:Y:S01]  /*a49d0*/  STL.64 [R1+0x5e8], R16 ;  /* 0x0005e81001007387 */ /* 0x0001e20000100a00 */
[----:B------:R-:W-:Y:S02]  /*a49e0*/  PRMT R34, R35, 0x5410, R34 ;  /* 0x0000541023227816 */ /* 0x000fe40000000022 */
[----:B0-----:R-:W-:Y:S02]  /*a49f0*/  PRMT R16, R47, 0x5410, R46 ;  /* 0x000054102f107816 */ /* 0x001fe4000000002e */
[----:B------:R-:W4:Y:S04]  /*a4a00*/  LDL.LU R47, [R1+0x1c] ;  /* 0x00001c00012f7983 */ /* 0x000f280000300800 */
[----:B------:R0:W-:Y:S02]  /*a4a10*/  STL [R1+0x8], R16 ;  /* 0x0000081001007387 */ /* 0x0001e40000100800 */
[----:B0-----:R-:W-:-:S02]  /*a4a20*/  IADD3 R16, P6, PT, R36, R2, RZ ;  /* 0x0000000224107210 */ /* 0x001fc40007fde0ff */
[----:B------:R0:W-:Y:S03]  /*a4a30*/  STL [R1+0x10], R34 ;  /* 0x0000102201007387 */ /* 0x0001e60000100800 */
[----:B------:R-:W-:-:S05]  /*a4a40*/  IMAD.X R17, R24, 0x1, R4, P6 ;  /* 0x0000000118117824 */ /* 0x000fca00030e0604 */
[----:B------:R1:W-:Y:S01]  /*a4a50*/  STL.64 [R1+0x668], R16 ;  /* 0x0006681001007387 */ /* 0x0003e20000100a00 */
[----:B0-----:R-:W-:Y:S02]  /*a4a60*/  PRMT R34, R26, 0x5410, R37 ;  /* 0x000054101a227816 */ /* 0x001fe40000000025 */
[----:B------:R-:W-:-:S03]  /*a4a70*/  PRMT R26, R29, 0x5410, R27 ;  /* 0x000054101d1a7816 */ /* 0x000fc6000000001b */
[----:B------:R-:W-:Y:S01]  /*a4a80*/  STL [R1+0x24], R34 ;  /* 0x0000242201007387 */ /* 0x000fe20000100800 */
[----:B-1----:R-:W-:-:S03]  /*a4a90*/  IADD3 R16, P6, PT, R36, R5, RZ ;  /* 0x0000000524107210 */ /* 0x002fc60007fde0ff */
[----:B------:R0:W-:Y:S02]  /*a4aa0*/  STL [R1+0x28], R26 ;  /* 0x0000281a01007387 */ /* 0x0001e40000100800 */
[----:B------:R-:W-:Y:S02]  /*a4ab0*/  IMAD.X R17, R24, 0x1, R6, P6 ;  /* 0x0000000118117824 */ /* 0x000fe400030e0606 */
[----:B0-----:R-:W4:Y:S04]  /*a4ac0*/  LDL.LU R26, [R1+0xe0] ;  /* 0x0000e000011a7983 */ /* 0x001f280000300800 */
[----:B------:R-:W4:Y:S04]  /*a4ad0*/  LDL.LU R27, [R1+0x9c] ;  /* 0x00009c00011b7983 */ /* 0x000f280000300800 */
[----:B------:R-:W4:Y:S01]  /*a4ae0*/  LDL.LU R29, [R1+0x244] ;  /* 0x00024400011d7983 */ /* 0x000f220000300800 */
[----:B------:R-:W-:-:S03]  /*a4af0*/  PRMT R41, R41, 0x5410, R30 ;  /* 0x0000541029297816 */ /* 0x000fc6000000001e */
[----:B------:R0:W-:Y:S01]  /*a4b00*/  STL.64 [R1+0x660], R16 ;  /* 0x0006601001007387 */ /* 0x0001e20000100a00 */
[----:B------:R-:W-:Y:S02]  /*a4b10*/  PRMT R30, R32, 0x5410, R31 ;  /* 0x00005410201e7816 */ /* 0x000fe4000000001f */
[----:B0-----:R-:W-:-:S03]  /*a4b20*/  IADD3 R16, P6, PT, R36, R7, RZ ;  /* 0x0000000724107210 */ /* 0x001fc60007fde0ff */
[----:B------:R0:W-:Y:S02]  /*a4b30*/  STL [R1+0x2c], R30 ;  /* 0x00002c1e01007387 */ /* 0x0001e40000100800 */
[----:B------:R-:W-:Y:S02]  /*a4b40*/  IMAD.X R17, R24, 0x1, R8, P6 ;  /* 0x0000000118117824 */ /* 0x000fe400030e0608 */
[----:B------:R-:W4:Y:S01]  /*a4b50*/  LDL.LU R37, [R1+0x90] ;  /* 0x0000900001257983 */ /* 0x000f220000300800 */
[----:B------:R-:W-:-:S03]  /*a4b60*/  PRMT R23, R23, 0x5410, R33 ;  /* 0x0000541017177816 */ /* 0x000fc60000000021 */
[----:B------:R1:W-:Y:S04]  /*a4b70*/  STL.64 [R1+0x778], R16 ;  /* 0x0007781001007387 */ /* 0x0003e80000100a00 */
[----:B0-----:R-:W4:Y:S01]  /*a4b80*/  LDL.LU R30, [R1+0x248] ;  /* 0x00024800011e7983 */ /* 0x001f220000300800 */
[----:B-1----:R-:W-:-:S05]  /*a4b90*/  IADD3 R16, P6, PT, R36, R9, RZ ;  /* 0x0000000924107210 */ /* 0x002fca0007fde0ff */
[----:B------:R-:W-:Y:S01]  /*a4ba0*/  IMAD.X R17, R24, 0x1, R10, P6 ;  /* 0x0000000118117824 */ /* 0x000fe200030e060a */
[----:B------:R-:W-:Y:S02]  /*a4bb0*/  PRMT R19, R19, 0x5410, R40 ;  /* 0x0000541013137816 */ /* 0x000fe40000000028 */
[----:B---3--:R-:W-:-:S05]  /*a4bc0*/  PRMT R22, R22, 0x5410, R28 ;  /* 0x0000541016167816 */ /* 0x008fca000000001c */
[----:B------:R-:W-:Y:S04]  /*a4bd0*/  STL.64 [R1+0x3b38], R22 ;  /* 0x003b381601007387 */ /* 0x000fe80000100a00 */
[----:B------:R-:W3:Y:S01]  /*a4be0*/  LDL.LU R31, [R1+0xac] ;  /* 0x0000ac00011f7983 */ /* 0x000ee20000300800 */
[----:B--2---:R-:W-:-:S03]  /*a4bf0*/  PRMT R20, R20, 0x5410, R61 ;  /* 0x0000541014147816 */ /* 0x004fc6000000003d */
[----:B------:R-:W3:Y:S04]  /*a4c00*/  LDL.LU R61, [R1+0x238] ;  /* 0x00023800013d7983 */ /* 0x000ee80000300800 */
[----:B------:R0:W-:Y:S02]  /*a4c10*/  STL.64 [R1+0x7f8], R16 ;  /* 0x0007f81001007387 */ /* 0x0001e40000100a00 */
[----:B0-----:R-:W-:-:S05]  /*a4c20*/  IADD3 R16, P6, PT, R36, R11, RZ ;  /* 0x0000000b24107210 */ /* 0x001fca0007fde0ff */
[----:B------:R-:W-:-:S05]  /*a4c30*/  IMAD.X R17, R24, 0x1, R12, P6 ;  /* 0x0000000118117824 */ /* 0x000fca00030e060c */
[----:B------:R0:W-:Y:S04]  /*a4c40*/  STL.64 [R1+0x7f0], R16 ;  /* 0x0007f01001007387 */ /* 0x0001e80000100a00 */
[----:B------:R-:W2:Y:S01]  /*a4c50*/  LDL.LU R40, [R1+0x3bc0] ;  /* 0x003bc00001287983 */ /* 0x000ea20000300800 */
[----:B----4-:R-:W-:Y:S02]  /*a4c60*/  PRMT R21, R21, 0x5410, R38 ;  /* 0x0000541015157816 */ /* 0x010fe40000000026 */
[----:B0-----:R-:W-:-:S05]  /*a4c70*/  PRMT R16, R43, 0x5410, R39 ;  /* 0x000054102b107816 */ /* 0x001fca0000000027 */
[----:B------:R0:W-:Y:S04]  /*a4c80*/  STL [R1+0x80], R16 ;  /* 0x0000801001007387 */ /* 0x0001e80000100800 */
[----:B------:R-:W4:Y:S04]  /*a4c90*/  LDL.LU R32, [R1+0xb4] ;  /* 0x0000b40001207983 */ /* 0x000f280000300800 */
[----:B------:R-:W4:Y:S01]  /*a4ca0*/  LDL.LU R43, [R1+0x234] ;  /* 0x00023400012b7983 */ /* 0x000f220000300800 */
[----:B0-----:R-:W-:-:S03]  /*a4cb0*/  IADD3 R16, P6, PT, R36, R13, RZ ;  /* 0x0000000d24107210 */ /* 0x001fc60007fde0ff */
[----:B------:R-:W4:Y:S04]  /*a4cc0*/  LDL.LU R33, [R1+0xc4] ;  /* 0x0000c40001217983 */ /* 0x000f280000300800 */
[----:B------:R-:W4:Y:S01]  /*a4cd0*/  LDL.LU R28, [R1+0x220] ;  /* 0x00022000011c7983 */ /* 0x000f220000300800 */
[----:B------:R-:W-:-:S03]  /*a4ce0*/  IMAD.X R17, R24, 0x1, R14, P6 ;  /* 0x0000000118117824 */ /* 0x000fc600030e060e */
[----:B------:R-:W4:Y:S04]  /*a4cf0*/  LDL.LU R38, [R1+0xc0] ;  /* 0x0000c00001267983 */ /* 0x000f280000300800 */
[----:B------:R-:W4:Y:S04]  /*a4d00*/  LDL.LU R39, [R1+0x230] ;  /* 0x0002300001277983 */ /* 0x000f280000300800 */
[----:B------:R0:W-:Y:S02]  /*a4d10*/  STL.64 [R1+0x898], R16 ;  /* 0x0008981001007387 */ /* 0x0001e40000100a00 */
[----:B0-----:R-:W-:-:S05]  /*a4d20*/  IADD3 R16, P6, PT, R36, R15, RZ ;  /* 0x0000000f24107210 */ /* 0x001fca0007fde0ff */
[----:B------:R-:W-:-:S05]  /*a4d30*/  IMAD.X R17, R24, 0x1, R57, P6 ;  /* 0x0000000118117824 */ /* 0x000fca00030e0639 */
[----:B------:R0:W-:Y:S04]  /*a4d40*/  STL.64 [R1+0x850], R16 ;  /* 0x0008501001007387 */ /* 0x0001e80000100a00 */
[----:B------:R-:W4:Y:S04]  /*a4d50*/  LDL.LU R51, [R1+0xdc] ;  /* 0x0000dc0001337983 */ /* 0x000f280000300800 */
[----:B------:R-:W4:Y:S01]  /*a4d60*/  LDL.LU R48, [R1+0x210] ;  /* 0x0002100001307983 */ /* 0x000f220000300800 */
[----:B0-----:R-:W-:-:S05]  /*a4d70*/  PRMT R16, R29, 0x5410, R27 ;  /* 0x000054101d107816 */ /* 0x001fca000000001b */
[----:B------:R0:W-:Y:S04]  /*a4d80*/  STL [R1+0x9c], R16 ;  /* 0x00009c1001007387 */ /* 0x0001e80000100800 */
[----:B------:R-:W4:Y:S04]  /*a4d90*/  LDL.LU R49, [R1+0xcc] ;  /* 0x0000cc0001317983 */ /* 0x000f280000300800 */
[----:B0-----:R-:W4:Y:S04]  /*a4da0*/  LDL.LU R16, [R1+0x214] ;  /* 0x0002140001107983 */ /* 0x001f280000300800 */
[----:B------:R-:W4:Y:S01]  /*a4db0*/  LDL.LU R34, [R1+0xd8] ;  /* 0x0000d80001227983 */ /* 0x000f220000300800 */
[----:B--2---:R-:W-:-:S03]  /*a4dc0*/  PRMT R40, R40, 0x5410, R26 ;  /* 0x0000541028287816 */ /* 0x004fc6000000001a */
[----:B------:R-:W2:Y:S04]  /*a4dd0*/  LDL.LU R26, [R1+0x208] ;  /* 0x00020800011a7983 */ /* 0x000ea80000300800 */
[----:B------:R-:W2:Y:S04]  /*a4de0*/  LDL.LU R27, [R1+0xc8] ;  /* 0x0000c800011b7983 */ /* 0x000ea80000300800 */
[----:B------:R-:W2:Y:S01]  /*a4df0*/  LDL.LU R29, [R1+0x200] ;  /* 0x00020000011d7983 */ /* 0x000ea20000300800 */
[----:B------:R-:W-:Y:S02]  /*a4e00*/  SHF.R.S32.HI R24, RZ, 0x1f, R47 ;  /* 0x0000001fff187819 */ /* 0x000fe4000001142f */
[----:B------:R-:W-:Y:S01]  /*a4e10*/  IADD3 R22, P6, PT, R47, R0, RZ ;  /* 0x000000002f167210 */ /* 0x000fe20007fde0ff */
[----:B------:R-:W2:Y:S01]  /*a4e20*/  LDL.LU R35, [R1+0x18] ;  /* 0x0000180001237983 */ /* 0x000ea20000300800 */
[----:B------:R-:W-:-:S03]  /*a4e30*/  PRMT R17, R30, 0x5410, R37 ;  /* 0x000054101e117816 */ /* 0x000fc60000000025 */
[----:B------:R-:W-:Y:S02]  /*a4e40*/  IMAD.X R23, R24, 0x1, R3, P6 ;  /* 0x0000000118177824 */ /* 0x000fe400030e0603 */
[----:B------:R0:W-:Y:S04]  /*a4e50*/  STL [R1+0x90], R17 ;  /* 0x0000901101007387 */ /* 0x0001e80000100800 */
[----:B------:R3:W-:Y:S04]  /*a4e60*/  STL.64 [R1+0x7c8], R22 ;  /* 0x0007c81601007387 */ /* 0x0007e80000100a00 */
[----:B0-----:R-:W2:Y:S04]  /*a4e70*/  LDL.LU R17, [R1+0xbc] ;  /* 0x0000bc0001117983 */ /* 0x001ea80000300800 */
[----:B------:R-:W2:Y:S01]  /*a4e80*/  LDL.LU R46, [R1+0xb8] ;  /* 0x0000b800012e7983 */ /* 0x000ea20000300800 */
[----:B---3--:R-:W-:-:S05]  /*a4e90*/  PRMT R22, R61, 0x5410, R31 ;  /* 0x000054103d167816 */ /* 0x008fca000000001f */
[----:B------:R0:W-:Y:S04]  /*a4ea0*/  STL [R1+0xac], R22 ;  /* 0x0000ac1601007387 */ /* 0x0001e80000100800 */
[----:B------:R-:W3:Y:S04]  /*a4eb0*/  LDL.LU R36, [R1+0xb0] ;  /* 0x0000b00001247983 */ /* 0x000ee80000300800 */
[----:B------:R-:W3:Y:S01]  /*a4ec0*/  LDL.LU R37, [R1+0x1ec] ;  /* 0x0001ec0001257983 */ /* 0x000ee20000300800 */
[----:B0-----:R-:W-:-:S03]  /*a4ed0*/  IADD3 R22, P6, PT, R47, R2, RZ ;  /* 0x000000022f167210 */ /* 0x001fc60007fde0ff */
[----:B------:R-:W3:Y:S04]  /*a4ee0*/  LDL.LU R30, [R1+0xa4] ;  /* 0x0000a400011e7983 */ /* 0x000ee80000300800 */
[----:B------:R-:W3:Y:S01]  /*a4ef0*/  LDL.LU R61, [R1+0x1e4] ;  /* 0x0001e400013d7983 */ /* 0x000ee20000300800 */
[----:B------:R-:W-:-:S05]  /*a4f00*/  IMAD.X R23, R24, 0x1, R4, P6 ;  /* 0x0000000118177824 */ /* 0x000fca00030e0604 */
[----:B------:R0:W-:Y:S01]  /*a4f10*/  STL.64 [R1+0x7c0], R22 ;  /* 0x0007c01601007387 */ /* 0x0001e20000100a00 */
[----:B----4-:R-:W-:-:S03]  /*a4f20*/  PRMT R43, R43, 0x5410, R32 ;  /* 0x000054102b2b7816 */ /* 0x010fc60000000020 */
[----:B------:R-:W4:Y:S01]  /*a4f30*/  LDL.LU R31, [R1+0xa8] ;  /* 0x0000a800011f7983 */ /* 0x000f220000300800 */
[----:B0-----:R-:W-:Y:S02]  /*a4f40*/  PRMT R23, R28, 0x5410, R33 ;  /* 0x000054101c177816 */ /* 0x001fe40000000021 */
[----:B------:R-:W-:-:S03]  /*a4f50*/  PRMT R22, R39, 0x5410, R38 ;  /* 0x0000541027167816 */ /* 0x000fc60000000026 */
[----:B------:R-:W-:Y:S04]  /*a4f60*/  STL [R1+0xc4], R23 ;  /* 0x0000c41701007387 */ /* 0x000fe80000100800 */
[----:B------:R-:W4:Y:S04]  /*a4f70*/  LDL.LU R32, [R1+0x1e8] ;  /* 0x0001e80001207983 */ /* 0x000f280000300800 */
[----:B------:R0:W-:Y:S04]  /*a4f80*/  STL [R1+0xc0], R22 ;  /* 0x0000c01601007387 */ /* 0x0001e80000100800 */
[----:B------:R-:W4:Y:S04]  /*a4f90*/  LDL.LU R33, [R1+0xa0] ;  /* 0x0000a00001217983 */ /* 0x000f280000300800 */
[----:B------:R-:W4:Y:S04]  /*a4fa0*/  LDL.LU R28, [R1+0x1e0] ;  /* 0x0001e000011c7983 */ /* 0x000f280000300800 */
[----:B------:R-:W4:Y:S01]  /*a4fb0*/  LDL.LU R38, [R1+0x8c] ;  /* 0x00008c0001267983 */ /* 0x000f220000300800 */
[----:B0-----:R-:W-:-:S03]  /*a4fc0*/  IADD3 R22, P6, PT, R47, R5, RZ ;  /* 0x000000052f167210 */ /* 0x001fc60007fde0ff */
[----:B------:R-:W4:Y:S02]  /*a4fd0*/  LDL.LU R39, [R1+0x1b0] ;  /* 0x0001b00001277983 */ /* 0x000f240000300800 */
[----:B------:R-:W-:Y:S01]  /*a4fe0*/  IMAD.X R23, R24, 0x1, R6, P6 ;  /* 0x0000000118177824 */ /* 0x000fe200030e0606 */
[----:B------:R-:W-:-:S04]  /*a4ff0*/  PRMT R48, R48, 0x5410, R51 ;  /* 0x0000541030307816 */ /* 0x000fc80000000033 */
[----:B------:R0:W-:Y:S04]  /*a5000*/  STL.64 [R1+0x848], R22 ;  /* 0x0008481601007387 */ /* 0x0001e80000100a00 */
[----:B------:R-:W-:Y:S01]  /*a5010*/  STL [R1+0xdc], R48 ;  /* 0x0000dc3001007387 */ /* 0x000fe20000100800 */
[----:B0-----:R-:W-:-:S05]  /*a5020*/  IADD3 R22, P6, PT, R47, R7, RZ ;  /* 0x000000072f167210 */ /* 0x001fca0007fde0ff */
[----:B------:R-:W-:Y:S01]  /*a5030*/  IMAD.X R23, R24, 0x1, R8, P6 ;  /* 0x0000000118177824 */ /* 0x000fe200030e0608 */
[----:B------:R-:W-:-:S05]  /*a5040*/  PRMT R16, R16, 0x5410, R49 ;  /* 0x0000541010107816 */ /* 0x000fca0000000031 */
[----:B------:R-:W-:Y:S04]  /*a5050*/  STL [R1+0xcc], R16 ;  /* 0x0000cc1001007387 */ /* 0x000fe80000100800 */
[----:B------:R0:W-:Y:S02]  /*a5060*/  STL.64 [R1+0x840], R22 ;  /* 0x0008401601007387 */ /* 0x0001e40000100a00 */
[----:B0-----:R-:W-:-:S05]  /*a5070*/  IADD3 R22, P6, PT, R47, R9, RZ ;  /* 0x000000092f167210 */ /* 0x001fca0007fde0ff */
[----:B------:R-:W-:Y:S01]  /*a5080*/  IMAD.X R23, R24, 0x1, R10, P6 ;  /* 0x0000000118177824 */ /* 0x000fe200030e060a */
[----:B--2---:R-:W-:Y:S02]  /*a5090*/  PRMT R26, R26, 0x5410, R34 ;  /* 0x000054101a1a7816 */ /* 0x004fe40000000022 */
[----:B------:R-:W-:-:S03]  /*a50a0*/  PRMT R16, R29, 0x5410, R27 ;  /* 0x000054101d107816 */ /* 0x000fc6000000001b */
[----:B------:R0:W-:Y:S04]  /*a50b0*/  STL [R1+0xd8], R26 ;  /* 0x0000d81a01007387 */ /* 0x0001e80000100800 */
[----:B------:R1:W-:Y:S04]  /*a50c0*/  STL [R1+0xc8], R16 ;  /* 0x0000c81001007387 */ /* 0x0003e80000100800 */
[----:B------:R-:W2:Y:S04]  /*a50d0*/  LDL.LU R34, [R1+0x98] ;  /* 0x0000980001227983 */ /* 0x000ea80000300800 */
[----:B0-----:R-:W2:Y:S04]  /*a50e0*/  LDL.LU R26, [R1+0x1d4] ;  /* 0x0001d400011a7983 */ /* 0x001ea80000300800 */
[----:B------:R-:W2:Y:S04]  /*a50f0*/  LDL.LU R27, [R1+0x88] ;  /* 0x00008800011b7983 */ /* 0x000ea80000300800 */
[----:B------:R3:W-:Y:S04]  /*a5100*/  STL.64 [R1+0x8c8], R22 ;  /* 0x0008c81601007387 */ /* 0x0007e80000100a00 */
[----:B------:R-:W2:Y:S01]  /*a5110*/  LDL.LU R29, [R1+0x198] ;  /* 0x00019800011d7983 */ /* 0x000ea20000300800 */
[----:B-1----:R-:W-:-:S02]  /*a5120*/  IADD3 R16, P6, PT, R47, R11, RZ ;  /* 0x0000000b2f107210 */ /* 0x002fc40007fde0ff */
[----:B------:R-:W-:-:S03]  /*a5130*/  PRMT R44, R44, 0x5410, R17 ;  /* 0x000054102c2c7816 */ /* 0x000fc60000000011 */
[----:B------:R-:W-:-:S05]  /*a5140*/  IMAD.X R17, R24, 0x1, R12, P6 ;  /* 0x0000000118117824 */ /* 0x000fca00030e060c */
[----:B------:R0:W-:Y:S01]  /*a5150*/  STL.64 [R1+0x8c0], R16 ;  /* 0x0008c01001007387 */ /* 0x0001e20000100a00 */
[----:B---3--:R-:W-:Y:S02]  /*a5160*/  PRMT R23, R37, 0x5410, R36 ;  /* 0x0000541025177816 */ /* 0x008fe40000000024 */
[----:B------:R-:W-:Y:S02]  /*a5170*/  PRMT R22, R61, 0x5410, R30 ;  /* 0x000054103d167816 */ /* 0x000fe4000000001e */
[C---:B0-----:R-:W-:Y:S01]  /*a5180*/  IADD3 R16, P6, PT, R47.reuse, R13, RZ ;  /* 0x0000000d2f107210 */ /* 0x041fe20007fde0ff */
[----:B------:R-:W-:Y:S04]  /*a5190*/  STL [R1+0xb0], R23 ;  /* 0x0000b01701007387 */ /* 0x000fe80000100800 */
[----:B------:R-:W-:Y:S01]  /*a51a0*/  IMAD.X R17, R24, 0x1, R14, P6 ;  /* 0x0000000118117824 */ /* 0x000fe200030e060e */
[----:B------:R-:W-:Y:S04]  /*a51b0*/  STL [R1+0xa4], R22 ;  /* 0x0000a41601007387 */ /* 0x000fe80000100800 */
[----:B------:R-:W3:Y:S04]  /*a51c0*/  LDL.LU R36, [R1+0x84] ;  /* 0x0000840001247983 */ /* 0x000ee80000300800 */
[----:B------:R-:W3:Y:S04]  /*a51d0*/  LDL.LU R37, [R1+0x1ac] ;  /* 0x0001ac0001257983 */ /* 0x000ee80000300800 */
[----:B------:R-:W3:Y:S04]  /*a51e0*/  LDL.LU R30, [R1+0x7c] ;  /* 0x00007c00011e7983 */ /* 0x000ee80000300800 */
[----:B------:R0:W-:Y:S04]  /*a51f0*/  STL.64 [R1+0x900], R16 ;  /* 0x0009001001007387 */ /* 0x0001e80000100a00 */
[----:B------:R-:W3:Y:S01]  /*a5200*/  LDL.LU R61, [R1+0x194] ;  /* 0x00019400013d7983 */ /* 0x000ee20000300800 */
[----:B0-----:R-:W-:-:S05]  /*a5210*/  IADD3 R16, P6, PT, R47, R15, RZ ;  /* 0x0000000f2f107210 */ /* 0x001fca0007fde0ff */
[----:B------:R-:W-:Y:S01]  /*a5220*/  IMAD.X R17, R24, 0x1, R57, P6 ;  /* 0x0000000118117824 */ /* 0x000fe200030e0639 */
[----:B----4-:R-:W-:-:S04]  /*a5230*/  PRMT R22, R32, 0x5410, R31 ;  /* 0x0000541020167816 */ /* 0x010fc8000000001f */
[----:B------:R0:W-:Y:S04]  /*a5240*/  STL.64 [R1+0x8f8], R16 ;  /* 0x0008f81001007387 */ /* 0x0001e80000100a00 */
[----:B------:R-:W-:Y:S04]  /*a5250*/  STL [R1+0x1c], R22 ;  /* 0x00001c1601007387 */ /* 0x000fe80000100800 */
[----:B------:R-:W4:Y:S01]  /*a5260*/  LDL.LU R48, [R1+0x78] ;  /* 0x0000780001307983 */ /* 0x000f220000300800 */
[----:B0-----:R-:W-:Y:S02]  /*a5270*/  PRMT R17, R28, 0x5410, R33 ;  /* 0x000054101c117816 */ /* 0x001fe40000000021 */
[----:B------:R-:W-:-:S03]  /*a5280*/  PRMT R16, R39, 0x5410, R38 ;  /* 0x0000541027107816 */ /* 0x000fc60000000026 */
[----:B------:R-:W-:Y:S04]  /*a5290*/  STL [R1+0xa0], R17 ;  /* 0x0000a01101007387 */ /* 0x000fe80000100800 */
[----:B------:R-:W4:Y:S04]  /*a52a0*/  LDL.LU R49, [R1+0x184] ;  /* 0x0001840001317983 */ /* 0x000f280000300800 */
[----:B------:R0:W-:Y:S04]  /*a52b0*/  STL [R1+0x8c], R16 ;  /* 0x00008c1001007387 */ /* 0x0001e80000100800 */
[----:B------:R-:W4:Y:S04]  /*a52c0*/  LDL.LU R31, [R1+0x64] ;  /* 0x00006400011f7983 */ /* 0x000f280000300800 */
[----:B------:R-:W4:Y:S01]  /*a52d0*/  LDL.LU R32, [R1+0x178] ;  /* 0x0001780001207983 */ /* 0x000f220000300800 */
[----:B------:R-:W-:-:S02]  /*a52e0*/  SHF.R.S32.HI R24, RZ, 0x1f, R35 ;  /* 0x0000001fff187819 */ /* 0x000fc40000011423 */
[----:B0-----:R-:W-:Y:S01]  /*a52f0*/  IADD3 R16, P6, PT, R35, R0, RZ ;  /* 0x0000000023107210 */ /* 0x001fe20007fde0ff */
[----:B------:R-:W4:Y:S04]  /*a5300*/  LDL.LU R38, [R1+0x68] ;  /* 0x0000680001267983 */ /* 0x000f280000300800 */
[----:B------:R-:W4:Y:S01]  /*a5310*/  LDL.LU R39, [R1+0x17c] ;  /* 0x00017c0001277983 */ /* 0x000f220000300800 */
[----:B------:R-:W-:-:S03]  /*a5320*/  IMAD.X R17, R24, 0x1, R3, P6 ;  /* 0x0000000118117824 */ /* 0x000fc600030e0603 */
[----:B------:R-:W4:Y:S04]  /*a5330*/  LDL.LU R33, [R1+0x48] ;  /* 0x0000480001217983 */ /* 0x000f280000300800 */
[----:B------:R0:W-:Y:S04]  /*a5340*/  STL.64 [R1+0x8e8], R16 ;  /* 0x0008e81001007387 */ /* 0x0001e80000100a00 */
[----:B------:R-:W4:Y:S04]  /*a5350*/  LDL.LU R28, [R1+0x170] ;  /* 0x00017000011c7983 */ /* 0x000f280000300800 */
[----:B------:R-:W4:Y:S01]  /*a5360*/  LDL.LU R22, [R1+0x14] ;  /* 0x0000140001167983 */ /* 0x000f220000300800 */
[----:B------:R-:W-:-:S03]  /*a5370*/  PRMT R45, R45, 0x5410, R46 ;  /* 0x000054102d2d7816 */ /* 0x000fc6000000002e */
[----:B0-----:R-:W4:Y:S01]  /*a5380*/  LDL.LU R16, [R1+0x44] ;  /* 0x0000440001107983 */ /* 0x001f220000300800 */
[----:B--2---:R-:W-:-:S05]  /*a5390*/  PRMT R17, R26, 0x5410, R34 ;  /* 0x000054101a117816 */ /* 0x004fca0000000022 */
[----:B------:R0:W-:Y:S01]  /*a53a0*/  STL [R1+0xa8], R17 ;  /* 0x0000a81101007387 */ /* 0x0001e20000100800 */
[----:B------:R-:W-:-:S03]  /*a53b0*/  PRMT R23, R29, 0x5410, R27 ;  /* 0x000054101d177816 */ /* 0x000fc6000000001b */
[----:B0-----:R-:W2:Y:S04]  /*a53c0*/  LDL.LU R17, [R1+0x168] ;  /* 0x0001680001117983 */ /* 0x001ea80000300800 */
[----:B------:R3:W-:Y:S04]  /*a53d0*/  STL [R1+0xe0], R23 ;  /* 0x0000e01701007387 */ /* 0x0007e80000100800 */
[----:B------:R-:W2:Y:S04]  /*a53e0*/  LDL.LU R46, [R1+0x40] ;  /* 0x00004000012e7983 */ /* 0x000ea80000300800 */
[----:B------:R-:W2:Y:S04]  /*a53f0*/  LDL.LU R29, [R1+0x16c] ;  /* 0x00016c00011d7983 */ /* 0x000ea80000300800 */
[----:B------:R-:W2:Y:S04]  /*a5400*/  LDL.LU R47, [R1+0x3c] ;  /* 0x00003c00012f7983 */ /* 0x000ea80000300800 */
[----:B------:R-:W2:Y:S04]  /*a5410*/  LDL.LU R34, [R1+0x160] ;  /* 0x0001600001227983 */ /* 0x000ea80000300800 */
[----:B------:R-:W2:Y:S04]  /*a5420*/  LDL.LU R26, [R1+0x34] ;  /* 0x00003400011a7983 */ /* 0x000ea80000300800 */
[----:B------:R-:W2:Y:S01]  /*a5430*/  LDL.LU R27, [R1+0x144] ;  /* 0x00014400011b7983 */ /* 0x000ea20000300800 */
[----:B------:R-:W-:-:S05]  /*a5440*/  IADD3 R50, P6, PT, R35, R2, RZ ;  /* 0x0000000223327210 */ /* 0x000fca0007fde0ff */
[----:B------:R-:W-:Y:S01]  /*a5450*/  IMAD.X R51, R24, 0x1, R4, P6 ;  /* 0x0000000118337824 */ /* 0x000fe200030e0604 */
[----:B---3--:R-:W-:Y:S02]  /*a5460*/  PRMT R23, R37, 0x5410, R36 ;  /* 0x0000541025177816 */ /* 0x008fe40000000024 */
[----:B------:R-:W-:Y:S02]  /*a5470*/  PRMT R30, R61, 0x5410, R30 ;  /* 0x000054103d1e7816 */ /* 0x000fe4000000001e */
[----:B------:R-:W3:Y:S04]  /*a5480*/  LDL.LU R61, [R1+0x38] ;  /* 0x00003800013d7983 */ /* 0x000ee80000300800 */
[----:B------:R0:W-:Y:S04]  /*a5490*/  STL.64 [R1+0x930], R50 ;  /* 0x0009303201007387 */ /* 0x0001e80000100a00 */
[----:B------:R1:W-:Y:S01]  /*a54a0*/  STL [R1+0x98], R23 ;  /* 0x0000981701007387 */ /* 0x0003e20000100800 */
[----:B0-----:R-:W-:-:S03]  /*a54b0*/  IADD3 R50, P6, PT, R35, R5, RZ ;  /* 0x0000000523327210 */ /* 0x001fc60007fde0ff */
[----:B-1----:R-:W3:Y:S02]  /*a54c0*/  LDL.LU R23, [R1+0xc] ;  /* 0x00000c0001177983 */ /* 0x002ee40000300800 */
[----:B------:R-:W-:Y:S02]  /*a54d0*/  IMAD.X R51, R24, 0x1, R6, P6 ;  /* 0x0000000118337824 */ /* 0x000fe400030e0606 */
[----:B------:R0:W-:Y:S04]  /*a54e0*/  STL [R1+0x7c], R30 ;  /* 0x00007c1e01007387 */ /* 0x0001e80000100800 */
[----:B------:R-:W3:Y:S04]  /*a54f0*/  LDL.LU R36, [R1+0x140] ;  /* 0x0001400001247983 */ /* 0x000ee80000300800 */
[----:B------:R-:W3:Y:S04]  /*a5500*/  LDL.LU R37, [R1] ;  /* 0x0000000001257983 */ /* 0x000ee80000300800 */
[----:B0-----:R-:W3:Y:S01]  /*a5510*/  LDL.LU R30, [R1+0x134] ;  /* 0x00013400011e7983 */ /* 0x001ee20000300800 */
[----:B----4-:R-:W-:-:S03]  /*a5520*/  PRMT R49, R49, 0x5410, R48 ;  /* 0x0000541031317816 */ /* 0x010fc60000000030 */
[----:B------:R0:W-:Y:S01]  /*a5530*/  STL.64 [R1+0x928], R50 ;  /* 0x0009283201007387 */ /* 0x0001e20000100a00 */
[----:B------:R-:W-:-:S03]  /*a5540*/  PRMT R48, R32, 0x5410, R31 ;  /* 0x0000541020307816 */ /* 0x000fc6000000001f */
[----:B0-----:R-:W4:Y:S04]  /*a5550*/  LDL.LU.64 R50, [R1+0x3bb8] ;  /* 0x003bb80001327983 */ /* 0x001f280000300a00 */
[----:B------:R-:W3:Y:S04]  /*a5560*/  LDL.LU R31, [R1+0x13c] ;  /* 0x00013c00011f7983 */ /* 0x000ee80000300800 */
[----:B------:R-:W-:Y:S04]  /*a5570*/  STL [R1+0xe4], R49 ;  /* 0x0000e43101007387 */ /* 0x000fe80000100800 */
[----:B------:R-:W3:Y:S04]  /*a5580*/  LDL.LU R32, [R1+0x138] ;  /* 0x0001380001207983 */ /* 0x000ee80000300800 */
[----:B------:R0:W-:Y:S02]  /*a5590*/  STL [R1+0xe8], R48 ;  /* 0x0000e83001007387 */ /* 0x0001e40000100800 */
[----:B0-----:R-:W-:-:S05]  /*a55a0*/  IADD3 R48, P6, PT, R35, R7, RZ ;  /* 0x0000000723307210 */ /* 0x001fca0007fde0ff */
[----:B------:R-:W-:-:S05]  /*a55b0*/  IMAD.X R49, R24, 0x1, R8, P6 ;  /* 0x0000000118317824 */ /* 0x000fca00030e0608 */
[----:B------:R0:W-:Y:S01]  /*a55c0*/  STL.64 [R1+0x920], R48 ;  /* 0x0009203001007387 */ /* 0x0001e20000100a00 */
[----:B------:R-:W-:Y:S02]  /*a55d0*/  PRMT R28, R28, 0x5410, R33 ;  /* 0x000054101c1c7816 */ /* 0x000fe40000000021 */
[----:B0-----:R-:W-:Y:S02]  /*a55e0*/  PRMT R48, R39, 0x5410, R38 ;  /* 0x0000541027307816 */ /* 0x001fe40000000026 */
[----:B------:R-:W4:Y:S04]  /*a55f0*/  LDL.LU R38, [R1+0x120] ;  /* 0x0001200001267983 */ /* 0x000f280000300800 */
[----:B------:R-:W4:Y:S04]  /*a5600*/  LDL.LU R39, [R1+0x124] ;  /* 0x0001240001277983 */ /* 0x000f280000300800 */
[----:B------:R0:W-:Y:S04]  /*a5610*/  STL [R1+0x64], R48 ;  /* 0x0000643001007387 */ /* 0x0001e80000100800 */
[----:B------:R-:W4:Y:S01]  /*a5620*/  LDL.LU R33, [R1+0xfc] ;  /* 0x0000fc0001217983 */ /* 0x000f220000300800 */
[----:B0-----:R-:W-:-:S03]  /*a5630*/  IADD3 R48, P6, PT, R35, R9, RZ ;  /* 0x0000000923307210 */ /* 0x001fc60007fde0ff */
[----:B------:R-:W-:Y:S02]  /*a5640*/  STL [R1+0x48], R28 ;  /* 0x0000481c01007387 */ /* 0x000fe40000100800 */
[----:B------:R-:W-:-:S05]  /*a5650*/  IMAD.X R49, R24, 0x1, R10, P6 ;  /* 0x0000000118317824 */ /* 0x000fca00030e060a */
[----:B------:R0:W-:Y:S04]  /*a5660*/  STL.64 [R1+0x978], R48 ;  /* 0x0009783001007387 */ /* 0x0001e80000100a00 */
[----:B0-----:R-:W4:Y:S04]  /*a5670*/  LDL.LU.64 R48, [R1+0x3bb0] ;  /* 0x003bb00001307983 */ /* 0x001f280000300a00 */
[----:B------:R-:W4:Y:S01]  /*a5680*/  LDL.LU R28, [R1+0x11c] ;  /* 0x00011c00011c7983 */ /* 0x000f220000300800 */
[----:B--2---:R-:W-:Y:S02]  /*a5690*/  PRMT R16, R17, 0x5410, R16 ;  /* 0x0000541011107816 */ /* 0x004fe40000000010 */
[----:B------:R-:W-:-:S02]  /*a56a0*/  PRMT R46, R29, 0x5410, R46 ;  /* 0x000054101d2e7816 */ /* 0x000fc4000000002e */
[----:B------:R-:W2:Y:S04]  /*a56b0*/  LDL.LU R29, [R1+0x104] ;  /* 0x00010400011d7983 */ /* 0x000ea80000300800 */
[----:B------:R0:W-:Y:S02]  /*a56c0*/  STL [R1+0x44], R16 ;  /* 0x0000441001007387 */ /* 0x0001e40000100800 */
[----:B0-----:R-:W-:Y:S02]  /*a56d0*/  IADD3 R16, P6, PT, R35, R11, RZ ;  /* 0x0000000b23107210 */ /* 0x001fe40007fde0ff */
[----:B------:R0:W-:Y:S03]  /*a56e0*/  STL [R1+0x40], R46 ;  /* 0x0000402e01007387 */ /* 0x0001e60000100800 */
[----:B------:R-:W-:Y:S01]  /*a56f0*/  IMAD.X R17, R24, 0x1, R12, P6 ;  /* 0x0000000118117824 */ /* 0x000fe200030e060c */
[----:B0-----:R-:W-:-:S04]  /*a5700*/  PRMT R46, R34, 0x5410, R47 ;  /* 0x00005410222e7816 */ /* 0x001fc8000000002f */
[----:B------:R0:W-:Y:S01]  /*a5710*/  STL.64 [R1+0x970], R16 ;  /* 0x0009701001007387 */ /* 0x0001e20000100a00 */
[----:B------:R-:W-:-:S03]  /*a5720*/  PRMT R34, R27, 0x5410, R26 ;  /* 0x000054101b227816 */ /* 0x000fc6000000001a */
[----:B0-----:R-:W2:Y:S04]  /*a5730*/  LDL.LU.64 R16, [R1+0x3ba8] ;  /* 0x003ba80001107983 */ /* 0x001ea80000300a00 */
[----:B------:R-:W2:Y:S04]  /*a5740*/  LDL.LU R26, [R1+0x100] ;  /* 0x00010000011a7983 */ /* 0x000ea80000300800 */
[----:B------:R0:W-:Y:S04]  /*a5750*/  STL [R1+0x3c], R46 ;  /* 0x00003c2e01007387 */ /* 0x0001e80000100800 */
[----:B------:R-:W2:Y:S01]  /*a5760*/  LDL.LU R27, [R1+0x108] ;  /* 0x00010800011b7983 */ /* 0x000ea20000300800 */
[----:B0-----:R-:W-:-:S03]  /*a5770*/  IADD3 R46, P6, PT, R35, R13, RZ ;  /* 0x0000000d232e7210 */ /* 0x001fc60007fde0ff */
[----:B------:R0:W-:Y:S02]  /*a5780*/  STL [R1+0xec], R34 ;  /* 0x0000ec2201007387 */ /* 0x0001e40000100800 */
[----:B------:R-:W-:Y:S01]  /*a5790*/  IMAD.X R47, R24, 0x1, R14, P6 ;  /* 0x00000001182f7824 */ /* 0x000fe200030e060e */
[----:B0-----:R-:W-:-:S04]  /*a57a0*/  IADD3 R34, P6, PT, R35, R15, RZ ;  /* 0x0000000f23227210 */ /* 0x001fc80007fde0ff */
[----:B------:R0:W-:Y:S01]  /*a57b0*/  STL.64 [R1+0x968], R46 ;  /* 0x0009682e01007387 */ /* 0x0001e20000100a00 */
[----:B------:R-:W-:-:S03]  /*a57c0*/  IMAD.X R35, R24, 0x1, R57, P6 ;  /* 0x0000000118237824 */ /* 0x000fc600030e0639 */
[----:B0-----:R-:W2:Y:S04]  /*a57d0*/  LDL.LU.64 R46, [R1+0x3ba0] ;  /* 0x003ba000012e7983 */ /* 0x001ea80000300a00 */
[----:B------:R0:W-:Y:S04]  /*a57e0*/  STL.64 [R1+0x948], R34 ;  /* 0x0009482201007387 */ /* 0x0001e80000100a00 */
[----:B0-----:R-:W2:Y:S04]  /*a57f0*/  LDL.LU.64 R34, [R1+0x3b98] ;  /* 0x003b980001227983 */ /* 0x001ea80000300a00 */
[----:B------:R-:W2:Y:S01]  /*a5800*/  LDL.LU R24, [R1+0x158] ;  /* 0x0001580001187983 */ /* 0x000ea20000300800 */
[----:B---3--:R-:W-:-:S02]  /*a5810*/  PRMT R30, R30, 0x5410, R37 ;  /* 0x000054101e1e7816 */ /* 0x008fc40000000025 */
[----:B------:R-:W-:Y:S02]  /*a5820*/  LOP3.LUT R56, R56, 0xffff, RZ, 0xc0, !PT ;  /* 0x0000ffff38387812 */ /* 0x000fe400078ec0ff */
[----:B--2---:R-:W-:Y:S02]  /*a5830*/  PRMT R24, R24, 0x5410, R61 ;  /* 0x0000541018187816 */ /* 0x004fe4000000003d */
[----:B------:R-:W2:Y:S04]  /*a5840*/  LDL.LU R61, [R1+0x3b90] ;  /* 0x003b9000013d7983 */ /* 0x000ea80000300800 */
[----:B------:R0:W-:Y:S02]  /*a5850*/  STL [R1+0x18], R24 ;  /* 0x0000181801007387 */ /* 0x0001e40000100800 */
[----:B0-----:R-:W-:-:S02]  /*a5860*/  PRMT R24, R36, 0x5410, R23 ;  /* 0x0000541024187816 */ /* 0x001fc40000000017 */
[----:B------:R-:W3:Y:S01]  /*a5870*/  LDL.LU R23, [R1+0x12c] ;  /* 0x00012c0001177983 */ /* 0x000ee20000300800 */
[----:B------:R-:W-:-:S03]  /*a5880*/  IADD3 R36, P6, PT, R22, R0, RZ ;  /* 0x0000000016247210 */ /* 0x000fc60007fde0ff */
[----:B------:R0:W-:Y:S01]  /*a5890*/  STL [R1+0xc], R24 ;  /* 0x00000c1801007387 */ /* 0x0001e20000100800 */
[----:B------:R-:W-:-:S03]  /*a58a0*/  PRMT R56, R56, 0x3340, R0 ;  /* 0x0000334038387816 */ /* 0x000fc60000000000 */
[----:B------:R1:W-:Y:S01]  /*a58b0*/  STL [R1+0xf0], R30 ;  /* 0x0000f01e01007387 */ /* 0x0003e20000100800 */
[----:B0-----:R-:W-:Y:S02]  /*a58c0*/  SHF.R.S32.HI R24, RZ, 0x1f, R22 ;  /* 0x0000001fff187819 */ /* 0x001fe40000011416 */
[----:B------:R-:W-:-:S03]  /*a58d0*/  LOP3.LUT R55, R55, 0xffff, RZ, 0xc0, !PT ;  /* 0x0000ffff37377812 */ /* 0x000fc600078ec0ff */
[----:B------:R-:W-:Y:S01]  /*a58e0*/  IMAD.X R37, R24, 0x1, R3, P6 ;  /* 0x0000000118257824 */ /* 0x000fe200030e0603 */
[----:B-1----:R-:W-:Y:S02]  /*a58f0*/  IADD3 R30, P6, PT, R22, R2, RZ ;  /* 0x00000002161e7210 */ /* 0x002fe40007fde0ff */
[----:B----4-:R-:W-:Y:S02]  /*a5900*/  PRMT R56, R38, 0x5410, R56 ;  /* 0x0000541026387816 */ /* 0x010fe40000000038 */
[----:B------:R-:W-:Y:S01]  /*a5910*/  PRMT R55, R55, 0x3340, R0 ;  /* 0x0000334037377816 */ /* 0x000fe20000000000 */
[----:B------:R0:W-:Y:S03]  /*a5920*/  STL.64 [R1+0x960], R36 ;  /* 0x0009602401007387 */ /* 0x0001e60000100a00 */
[----:B------:R-:W-:Y:S01]  /*a5930*/  PRMT R55, R39, 0x5410, R55 ;  /* 0x0000541027377816 */ /* 0x000fe20000000037 */
[----:B0-----:R-:W3:Y:S01]  /*a5940*/  LDL.LU.64 R36, [R1+0x3b88] ;  /* 0x003b880001247983 */ /* 0x001ee20000300a00 */
[----:B--2---:R-:W-:Y:S01]  /*a5950*/  PRMT R61, R31, 0x5410, R61 ;  /* 0x000054101f3d7816 */ /* 0x004fe2000000003d */
[----:B------:R-:W-:Y:S01]  /*a5960*/  IMAD.X R31, R24, 0x1, R4, P6 ;  /* 0x00000001181f7824 */ /* 0x000fe200030e0604 */
[----:B------:R-:W-:-:S05]  /*a5970*/  IADD3 R38, P6, PT, R22, R5, RZ ;  /* 0x0000000516267210 */ /* 0x000fca0007fde0ff */
[----:B------:R-:W-:Y:S01]  /*a5980*/  IMAD.X R39, R24, 0x1, R6, P6 ;  /* 0x0000000118277824 */ /* 0x000fe200030e0606 */
[----:B------:R0:W-:Y:S04]  /*a5990*/  STL.64 [R1+0x958], R30 ;  /* 0x0009581e01007387 */ /* 0x0001e80000100a00 */
[----:B0-----:R-:W2:Y:S04]  /*a59a0*/  LDL.LU.64 R30, [R1+0x3b80] ;  /* 0x003b8000011e7983 */ /* 0x001ea80000300a00 */
[----:B------:R0:W-:Y:S04]  /*a59b0*/  STL.64 [R1+0x988], R38 ;  /* 0x0009882601007387 */ /* 0x0001e80000100a00 */
[----:B0-----:R-:W4:Y:S01]  /*a59c0*/  LDL.LU.64 R38, [R1+0x3b78] ;  /* 0x003b780001267983 */ /* 0x001f220000300a00 */
[----:B------:R-:W-:-:S04]  /*a59d0*/  LOP3.LUT R58, R58, 0xffff, RZ, 0xc0, !PT ;  /* 0x0000ffff3a3a7812 */ /* 0x000fc800078ec0ff */
[----:B------:R-:W-:-:S04]  /*a59e0*/  PRMT R58, R58, 0x3340, R0 ;  /* 0x000033403a3a7816 */ /* 0x000fc80000000000 */
[----:B------:R-:W-:Y:S02]  /*a59f0*/  PRMT R58, R32, 0x5410, R58 ;  /* 0x00005410203a7816 */ /* 0x000fe4000000003a */
[----:B------:R-:W-:Y:S02]  /*a5a00*/  PRMT R32, R33, 0x5410, R50 ;  /* 0x0000541021207816 */ /* 0x000fe40000000032 */
[----:B------:R-:W2:Y:S04]  /*a5a10*/  LDL.LU R50, [R1+0x19c] ;  /* 0x00019c0001327983 */ /* 0x000ea80000300800 */
[----:B------:R0:W-:Y:S02]  /*a5a20*/  STL [R1+0xf4], R32 ;  /* 0x0000f42001007387 */ /* 0x0001e40000100800 */
[----:B0-----:R-:W-:-:S05]  /*a5a30*/  IADD3 R32, P6, PT, R22, R7, RZ ;  /* 0x0000000716207210 */ /* 0x001fca0007fde0ff */
[----:B------:R-:W-:-:S05]  /*a5a40*/  IMAD.X R33, R24, 0x1, R8, P6 ;  /* 0x0000000118217824 */ /* 0x000fca00030e0608 */
[----:B------:R0:W-:Y:S04]  /*a5a50*/  STL.64 [R1+0x940], R32 ;  /* 0x0009402001007387 */ /* 0x0001e80000100a00 */
[----:B0-----:R-:W3:Y:S01]  /*a5a60*/  LDL.LU.64 R32, [R1+0x3b70] ;  /* 0x003b700001207983 */ /* 0x001ee20000300a00 */
[----:B----4-:R-:W-:Y:S02]  /*a5a70*/  PRMT R39, R28, 0x5410, R39 ;  /* 0x000054101c277816 */ /* 0x010fe40000000027 */
[----:B------:R-:W-:Y:S02]  /*a5a80*/  IADD3 R28, P6, PT, R22, R9, RZ ;  /* 0x00000009161c7210 */ /* 0x000fe40007fde0ff */
[----:B------:R-:W-:Y:S02]  /*a5a90*/  PRMT R17, R17, 0x5410, R38 ;  /* 0x0000541011117816 */ /* 0x000fe40000000026 */
[----:B------:R-:W-:Y:S01]  /*a5aa0*/  PRMT R38, R29, 0x5410, R34 ;  /* 0x000054101d267816 */ /* 0x000fe20000000022 */
[----:B------:R-:W-:Y:S01]  /*a5ab0*/  IMAD.X R29, R24, 0x1, R10, P6 ;  /* 0x00000001181d7824 */ /* 0x000fe200030e060a */
[----:B------:R-:W4:Y:S04]  /*a5ac0*/  LDL.LU R34, [R1+0x50] ;  /* 0x0000500001227983 */ /* 0x000f280000300800 */
[----:B------:R-:W-:Y:S04]  /*a5ad0*/  STL [R1+0xf8], R38 ;  /* 0x0000f82601007387 */ /* 0x000fe80000100800 */
[----:B------:R0:W-:Y:S04]  /*a5ae0*/  STL.64 [R1+0x9b8], R28 ;  /* 0x0009b81c01007387 */ /* 0x0001e80000100a00 */
[----:B0-----:R-:W3:Y:S01]  /*a5af0*/  LDL.LU.64 R28, [R1+0x3b68] ;  /* 0x003b6800011c7983 */ /* 0x001ee20000300a00 */
[----:B--2---:R-:W-:-:S02]  /*a5b00*/  PRMT R30, R26, 0x5410, R30 ;  /* 0x000054101a1e7816 */ /* 0x004fc4000000001e */
[----:B------:R-:W-:-:S03]  /*a5b10*/  IADD3 R26, P6, PT, R22, R11, RZ ;  /* 0x0000000b161a7210 */ /* 0x000fc60007fde0ff */
[----:B------:R-:W-:Y:S01]  /*a5b20*/  STL [R1+0x104], R30 ;  /* 0x0001041e01007387 */ /* 0x000fe20000100800 */
[----:B---3--:R-:W-:Y:S01]  /*a5b30*/  PRMT R28, R27, 0x5410, R28 ;  /* 0x000054101b1c7816 */ /* 0x008fe2000000001c */
[----:B------:R-:W-:-:S04]  /*a5b40*/  IMAD.X R27, R24, 0x1, R12, P6 ;  /* 0x00000001181b7824 */ /* 0x000fc800030e060c */
[----:B------:R-:W-:Y:S04]  /*a5b50*/  STL [R1+0x100], R28 ;  /* 0x0001001c01007387 */ /* 0x000fe80000100800 */
[----:B------:R0:W-:Y:S04]  /*a5b60*/  STL.64 [R1+0x9e8], R26 ;  /* 0x0009e81a01007387 */ /* 0x0001e80000100a00 */
[----:B0-----:R-:W2:Y:S01]  /*a5b70*/  LDL.LU.64 R26, [R1+0x3b60] ;  /* 0x003b6000011a7983 */ /* 0x001ea20000300a00 */
[----:B------:R-:W-:-:S03]  /*a5b80*/  PRMT R28, R46, 0x5410, R29 ;  /* 0x000054102e1c7816 */ /* 0x000fc6000000001d */
[----:B------:R-:W3:Y:S01]  /*a5b90*/  LDL.LU R46, [R1+0x3b5c] ;  /* 0x003b5c00012e7983 */ /* 0x000ee20000300800 */
[----:B--2---:R-:W-:-:S03]  /*a5ba0*/  PRMT R27, R42, 0x5410, R27 ;  /* 0x000054102a1b7816 */ /* 0x004fc6000000001b */
[----:B------:R-:W2:Y:S04]  /*a5bb0*/  LDL.LU R42, [R1+0x3b58] ;  /* 0x003b5800012a7983 */ /* 0x000ea80000300800 */
[----:B------:R0:W-:Y:S02]  /*a5bc0*/  STL [R1+0x108], R28 ;  /* 0x0001081c01007387 */ /* 0x0001e40000100800 */
[----:B0-----:R-:W-:Y:S02]  /*a5bd0*/  IADD3 R28, P6, PT, R22, R13, RZ ;  /* 0x0000000d161c7210 */ /* 0x001fe40007fde0ff */
[----:B------:R-:W-:Y:S03]  /*a5be0*/  STL [R1+0x10c], R27 ;  /* 0x00010c1b01007387 */ /* 0x000fe60000100800 */
[----:B------:R-:W-:-:S05]  /*a5bf0*/  IMAD.X R29, R24, 0x1, R14, P6 ;  /* 0x00000001181d7824 */ /* 0x000fca00030e060e */
[----:B------:R0:W-:Y:S02]  /*a5c00*/  STL.64 [R1+0x9e0], R28 ;  /* 0x0009e01c01007387 */ /* 0x0001e40000100a00 */
[----:B0-----:R-:W-:Y:S02]  /*a5c10*/  IADD3 R28, P6, PT, R22, R15, RZ ;  /* 0x0000000f161c7210 */ /* 0x001fe40007fde0ff */
[----:B------:R-:W4:Y:S03]  /*a5c20*/  LDL.LU R22, [R1+0x250] ;  /* 0x0002500001167983 */ /* 0x000f260000300800 */
[----:B------:R-:W-:Y:S01]  /*a5c30*/  IMAD.X R29, R24, 0x1, R57, P6 ;  /* 0x00000001181d7824 */ /* 0x000fe200030e0639 */
[----:B------:R-:W-:Y:S02]  /*a5c40*/  PRMT R24, R23, 0x5410, R37 ;  /* 0x0000541017187816 */ /* 0x000fe40000000025 */
[----:B------:R-:W4:Y:S04]  /*a5c50*/  LDL.LU R23, [R1+0x268] ;  /* 0x0002680001177983 */ /* 0x000f280000300800 */
[----:B------:R-:W-:Y:S04]  /*a5c60*/  STL.64 [R1+0x9f0], R28 ;  /* 0x0009f01c01007387 */ /* 0x000fe80000100a00 */
[----:B------:R3:W-:Y:S02]  /*a5c70*/  STL [R1+0x110], R24 ;  /* 0x0001101801007387 */ /* 0x0007e40000100800 */
[----:B---3--:R-:W-:-:S02]  /*a5c80*/  PRMT R24, R46, 0x5410, R33 ;  /* 0x000054102e187816 */ /* 0x008fc40000000021 */
[----:B------:R-:W3:Y:S01]  /*a5c90*/  LDL.LU R46, [R1+0x3b54] ;  /* 0x003b5400012e7983 */ /* 0x000ee20000300800 */
[----:B--2---:R-:W-:-:S03]  /*a5ca0*/  PRMT R26, R42, 0x5410, R26 ;  /* 0x000054102a1a7816 */ /* 0x004fc6000000001a */
[----:B------:R-:W2:Y:S01]  /*a5cb0*/  LDL.LU R42, [R1+0x3b50] ;  /* 0x003b5000012a7983 */ /* 0x000ea20000300800 */
[----:B----4-:R-:W-:-:S03]  /*a5cc0*/  IADD3 R28, P6, PT, R34, R0, RZ ;  /* 0x00000000221c7210 */ /* 0x010fc60007fde0ff */
[----:B------:R0:W-:Y:S04]  /*a5cd0*/  STL [R1+0x114], R24 ;  /* 0x0001141801007387 */ /* 0x0001e80000100800 */
[----:B------:R-:W4:Y:S01]  /*a5ce0*/  LDL.LU R37, [R1+0xb1c] ;  /* 0x000b1c0001257983 */ /* 0x000f220000300800 */
[----:B0-----:R-:W-:-:S03]  /*a5cf0*/  SHF.R.S32.HI R24, RZ, 0x1f, R34 ;  /* 0x0000001fff187819 */ /* 0x001fc60000011422 */
[----:B------:R-:W-:Y:S02]  /*a5d00*/  STL [R1+0x118], R26 ;  /* 0x0001181a01007387 */ /* 0x000fe40000100800 */
[----:B------:R-:W-:Y:S02]  /*a5d10*/  IMAD.X R29, R24, 0x1, R3, P6 ;  /* 0x00000001181d7824 */ /* 0x000fe400030e0603 */
[----:B------:R-:W4:Y:S04]  /*a5d20*/  LDL.LU R27, [R1+0xa88] ;  /* 0x000a8800011b7983 */ /* 0x000f280000300800 */
[----:B------:R0:W-:Y:S02]  /*a5d30*/  STL.64 [R1+0x9d8], R28 ;  /* 0x0009d81c01007387 */ /* 0x0001e40000100a00 */
[----:B0-----:R-:W-:-:S02]  /*a5d40*/  PRMT R28, R50, 0x5410, R32 ;  /* 0x00005410321c7816 */ /* 0x001fc40000000020 */
[----:B---3--:R-:W-:Y:S02]  /*a5d50*/  PRMT R26, R46, 0x5410, R31 ;  /* 0x000054102e1a7816 */ /* 0x008fe4000000001f */
[----:B------:R-:W3:Y:S04]  /*a5d60*/  LDL.LU R46, [R1+0x3b4c] ;  /* 0x003b4c00012e7983 */ /* 0x000ee80000300800 */
[----:B------:R0:W-:Y:S02]  /*a5d70*/  STL [R1+0x11c], R28 ;  /* 0x00011c1c01007387 */ /* 0x0001e40000100800 */
[----:B0-----:R-:W-:Y:S02]  /*a5d80*/  IADD3 R28, P6, PT, R34, R2, RZ ;  /* 0x00000002221c7210 */ /* 0x001fe40007fde0ff */
[----:B------:R0:W-:Y:S03]  /*a5d90*/  STL [R1+0x120], R26 ;  /* 0x0001201a01007387 */ /* 0x0001e60000100800 */
[----:B------:R-:W-:-:S05]  /*a5da0*/  IMAD.X R29, R24, 0x1, R4, P6 ;  /* 0x00000001181d7824 */ /* 0x000fca00030e0604 */
[----:B------:R2:W-:Y:S01]  /*a5db0*/  STL.64 [R1+0xa20], R28 ;  /* 0x000a201c01007387 */ /* 0x0005e20000100a00 */
[----:B0-----:R-:W-:Y:S02]  /*a5dc0*/  PRMT R26, R18, 0x5410, R35 ;  /* 0x00005410121a7816 */ /* 0x001fe40000000023 */
[----:B------:R-:W-:Y:S02]  /*a5dd0*/  PRMT R25, R16, 0x5410, R25 ;  /* 0x0000541010197816 */ /* 0x000fe40000000019 */
[----:B--2---:R-:W-:Y:S02]  /*a5de0*/  PRMT R28, R42, 0x5410, R36 ;  /* 0x000054102a1c7816 */ /* 0x004fe40000000024 */
[----:B------:R-:W2:Y:S04]  /*a5df0*/  LDL.LU R42, [R1+0x3b48] ;  /* 0x003b4800012a7983 */ /* 0x000ea80000300800 */
[----:B------:R-:W3:Y:S04]  /*a5e00*/  LDL.LU R18, [R1+0x3b44] ;  /* 0x003b440001127983 */ /* 0x000ee80000300800 */
[----:B------:R0:W-:Y:S04]  /*a5e10*/  STL [R1+0x124], R28 ;  /* 0x0001241c01007387 */ /* 0x0001e80000100800 */
[----:B------:R-:W3:Y:S04]  /*a5e20*/  LDL.LU R50, [R1+0xc30] ;  /* 0x000c300001327983 */ /* 0x000ee80000300800 */
[----:B------:R-:W-:Y:S04]  /*a5e30*/  STL [R1+0x128], R26 ;  /* 0x0001281a01007387 */ /* 0x000fe80000100800 */
[----:B------:R-:W3:Y:S01]  /*a5e40*/  LDL.LU R16, [R1+0x3b40] ;  /* 0x003b400001107983 */ /* 0x000ee20000300800 */
[----:B0-----:R-:W-:-:S05]  /*a5e50*/  IADD3 R28, P6, PT, R34, R5, RZ ;  /* 0x00000005221c7210 */ /* 0x001fca0007fde0ff */
[----:B------:R-:W-:Y:S01]  /*a5e60*/  IMAD.X R29, R24, 0x1, R6, P6 ;  /* 0x00000001181d7824 */ /* 0x000fe200030e0606 */
[----:B------:R-:W-:-:S04]  /*a5e70*/  IADD3 R30, P6, PT, R34, R7, RZ ;  /* 0x00000007221e7210 */ /* 0x000fc80007fde0ff */
[----:B------:R0:W-:Y:S01]  /*a5e80*/  STL.64 [R1+0x9f8], R28 ;  /* 0x0009f81c01007387 */ /* 0x0001e20000100a00 */
[----:B------:R-:W-:Y:S01]  /*a5e90*/  IMAD.X R31, R24, 0x1, R8, P6 ;  /* 0x00000001181f7824 */ /* 0x000fe200030e0608 */
[----:B------:R-:W-:Y:S02]  /*a5ea0*/  LOP3.LUT R52, R52, 0xffff, RZ, 0xc0, !PT ;  /* 0x0000ffff34347812 */ /* 0x000fe400078ec0ff */
[----:B------:R-:W-:Y:S01]  /*a5eb0*/  IADD3 R32, P6, PT, R34, R9, RZ ;  /* 0x0000000922207210 */ /* 0x000fe20007fde0ff */
[----:B0-----:R-:W3:Y:S04]  /*a5ec0*/  LDL.LU R29, [R1+0xb24] ;  /* 0x000b2400011d7983 */ /* 0x001ee80000300800 */
[----:B------:R0:W-:Y:S04]  /*a5ed0*/  STL [R1+0x130], R25 ;  /* 0x0001301901007387 */ /* 0x0001e80000100800 */
[----:B------:R-:W3:Y:S01]  /*a5ee0*/  LDL.LU R28, [R1+0xb10] ;  /* 0x000b1000011c7983 */ /* 0x000ee20000300800 */
[----:B------:R-:W-:Y:S01]  /*a5ef0*/  PRMT R52, R52, 0x3340, R0 ;  /* 0x0000334034347816 */ /* 0x000fe20000000000 */
[----:B------:R-:W-:-:S03]  /*a5f00*/  IMAD.X R33, R24, 0x1, R10, P6 ;  /* 0x0000000118217824 */ /* 0x000fc600030e060a */
[----:B------:R-:W-:Y:S02]  /*a5f10*/  PRMT R26, R22, 0x5410, R52 ;  /* 0x00005410161a7816 */ /* 0x000fe40000000034 */
[----:B0-----:R-:W-:Y:S02]  /*a5f20*/  PRMT R25, R23, 0x5410, R51 ;  /* 0x0000541017197816 */ /* 0x001fe40000000033 */
[----:B------:R-:W-:-:S04]  /*a5f30*/  LOP3.LUT R54, R54, 0xffff, RZ, 0xc0, !PT ;  /* 0x0000ffff36367812 */ /* 0x000fc800078ec0ff */
[----:B------:R-:W-:Y:S02]  /*a5f40*/  PRMT R54, R54, 0x3340, R0 ;  /* 0x0000334036367816 */ /* 0x000fe40000000000 */
[----:B--2---:R-:W-:Y:S02]  /*a5f50*/  PRMT R42, R42, 0x5410, R49 ;  /* 0x000054102a2a7816 */ /* 0x004fe40000000031 */
[----:B------:R-:W2:Y:S04]  /*a5f60*/  LDL.LU R49, [R1+0x54] ;  /* 0x0000540001317983 */ /* 0x000ea80000300800 */
[----:B------:R0:W-:Y:S04]  /*a5f70*/  STL.64 [R1+0xa60], R30 ;  /* 0x000a601e01007387 */ /* 0x0001e80000100a00 */
[----:B0-----:R-:W2:Y:S04]  /*a5f80*/  LDL.LU R30, [R1+0x2a8] ;  /* 0x0002a800011e7983 */ /* 0x001ea80000300800 */
[----:B------:R-:W2:Y:S04]  /*a5f90*/  LDL.LU R38, [R1+0xb20] ;  /* 0x000b200001267983 */ /* 0x000ea80000300800 */
[----:B------:R-:W2:Y:S04]  /*a5fa0*/  LDL.LU R22, [R1+0xa84] ;  /* 0x000a840001167983 */ /* 0x000ea80000300800 */
[----:B------:R0:W-:Y:S04]  /*a5fb0*/  STL.64 [R1+0xa58], R32 ;  /* 0x000a582001007387 */ /* 0x0001e80000100a00 */
[----:B------:R1:W-:Y:S04]  /*a5fc0*/  STL [R1+0x13c], R26 ;  /* 0x00013c1a01007387 */ /* 0x0003e80000100800 */
[----:B------:R-:W2:Y:S01]  /*a5fd0*/  LDL.LU R23, [R1+0x4] ;  /* 0x0000040001177983 */ /* 0x000ea20000300800 */
[----:B0-----:R-:W-:-:S03]  /*a5fe0*/  IADD3 R32, P6, PT, R34, R11, RZ ;  /* 0x0000000b22207210 */ /* 0x001fc60007fde0ff */
[----:B------:R4:W-:Y:S02]  /*a5ff0*/  STL [R1+0x140], R25 ;  /* 0x0001401901007387 */ /* 0x0009e40000100800 */
[----:B------:R-:W-:Y:S01]  /*a6000*/  IMAD.X R33, R24, 0x1, R12, P6 ;  /* 0x0000000118217824 */ /* 0x000fe200030e060c */
[----:B-1----:R-:W-:Y:S02]  /*a6010*/  IADD3 R26, P6, PT, R34, R13, RZ ;  /* 0x0000000d221a7210 */ /* 0x002fe40007fde0ff */
[----:B----4-:R-:W-:-:S04]  /*a6020*/  LOP3.LUT R25, R37, 0xffff, RZ, 0xc0, !PT ;  /* 0x0000ffff25197812 */ /* 0x010fc800078ec0ff */
[--C-:B------:R-:W-:Y:S01]  /*a6030*/  PRMT R31, R27, 0x4210, R25.reuse ;  /* 0x000042101b1f7816 */ /* 0x100fe20000000019 */
[----:B------:R-:W-:Y:S01]  /*a6040*/  IMAD.X R27, R24, 0x1, R14, P6 ;  /* 0x00000001181b7824 */ /* 0x000fe200030e060e */
[----:B------:R-:W-:Y:S01]  /*a6050*/  PRMT R25, R53, 0x5210, R25 ;  /* 0x0000521035197816 */ /* 0x000fe20000000019 */
[----:B------:R-:W-:Y:S04]  /*a6060*/  STL.64 [R1+0xa90], R32 ;  /* 0x000a902001007387 */ /* 0x000fe80000100a00 */
[----:B------:R-:W-:Y:S04]  /*a6070*/  STL [R1+0x2f0], R31 ;  /* 0x0002f01f01007387 */ /* 0x000fe80000100800 */
[----:B------:R-:W-:Y:S04]  /*a6080*/  STL [R1+0x2a0], R25 ;  /* 0x0002a01901007387 */ /* 0x000fe80000100800 */
[----:B------:R0:W-:Y:S01]  /*a6090*/  STL.64 [R1+0xa88], R26 ;  /* 0x000a881a01007387 */ /* 0x0001e20000100a00 */
[----:B---3--:R-:W-:-:S02]  /*a60a0*/  PRMT R16, R16, 0x5410, R54 ;  /* 0x0000541010107816 */ /* 0x008fc40000000036 */
[----:B0-----:R-:W-:Y:S02]  /*a60b0*/  IADD3 R26, P6, PT, R34, R15, RZ ;  /* 0x0000000f221a7210 */ /* 0x001fe40007fde0ff */
[----:B------:R-:W3:Y:S03]  /*a60c0*/  LDL.LU R34, [R1+0x2ac] ;  /* 0x0002ac0001227983 */ /* 0x000ee60000300800 */
[----:B------:R-:W-:-:S05]  /*a60d0*/  IMAD.X R27, R24, 0x1, R57, P6 ;  /* 0x00000001181b7824 */ /* 0x000fca00030e0639 */
[----:B------:R0:W-:Y:S01]  /*a60e0*/  STL.64 [R1+0xa98], R26 ;  /* 0x000a981a01007387 */ /* 0x0001e20000100a00 */
[----:B------:R-:W-:-:S03]  /*a60f0*/  LOP3.LUT R24, R50, 0xffff, RZ, 0xc0, !PT ;  /* 0x0000ffff32187812 */ /* 0x000fc600078ec0ff */
[----:B0-----:R-:W4:Y:S04]  /*a6100*/  LDL.LU R26, [R1+0x148] ;  /* 0x00014800011a7983 */ /* 0x001f280000300800 */
[----:B------:R-:W4:Y:S04]  /*a6110*/  LDL.LU R54, [R1+0xaac] ;  /* 0x000aac0001367983 */ /* 0x000f280000300800 */
[----:B------:R-:W4:Y:S04]  /*a6120*/  LDL.LU R51, [R1+0x8] ;  /* 0x0000080001337983 */ /* 0x000f280000300800 */
[----:B------:R-:W4:Y:S01]  /*a6130*/  LDL.LU R50, [R1+0xaa8] ;  /* 0x000aa80001327983 */ /* 0x000f220000300800 */
[----:B------:R-:W-:-:S02]  /*a6140*/  PRMT R27, R29, 0x4210, R24 ;  /* 0x000042101d1b7816 */ /* 0x000fc40000000018 */
[----:B------:R-:W-:Y:S01]  /*a6150*/  PRMT R25, R60, 0x5210, R24 ;  /* 0x000052103c197816 */ /* 0x000fe20000000018 */
[----:B------:R-:W4:Y:S01]  /*a6160*/  LDL.LU R52, [R1+0x10] ;  /* 0x0000100001347983 */ /* 0x000f220000300800 */
[----:B------:R-:W-:-:S03]  /*a6170*/  LOP3.LUT R24, R28, 0xffff, RZ, 0xc0, !PT ;  /* 0x0000ffff1c187812 */ /* 0x000fc600078ec0ff */
[----:B------:R0:W-:Y:S01]  /*a6180*/  STL [R1+0x2f4], R27 ;  /* 0x0002f41b01007387 */ /* 0x0001e20000100800 */
[----:B------:R-:W-:-:S03]  /*a6190*/  PRMT R18, R18, 0x5410, R48 ;  /* 0x0000541012127816 */ /* 0x000fc60000000030 */
[----:B------:R-:W4:Y:S04]  /*a61a0*/  LDL.LU R37, [R1+0x14c] ;  /* 0x00014c0001257983 */ /* 0x000f280000300800 */
[----:B------:R1:W-:Y:S01]  /*a61b0*/  STL [R1+0x2a4], R25 ;  /* 0x0002a41901007387 */ /* 0x0003e20000100800 */
[----:B------:R-:W-:-:S03]  /*a61c0*/  PRMT R46, R46, 0x5410, R47 ;  /* 0x000054102e2e7816 */ /* 0x000fc6000000002f */
[----:B0-----:R-:W4:Y:S04]  /*a61d0*/  LDL.LU R27, [R1+0x130c] ;  /* 0x00130c00011b7983 */ /* 0x001f280000300800 */
[----:B------:R-:W4:Y:S04]  /*a61e0*/  LDL.LU R29, [R1+0xaa4] ;  /* 0x000aa400011d7983 */ /* 0x000f280000300800 */
[----:B------:R-:W4:Y:S01]  /*a61f0*/  LDL.LU R48, [R1+0x24] ;  /* 0x0000240001307983 */ /* 0x000f220000300800 */
[--C-:B--2---:R-:W-:Y:S02]  /*a6200*/  PRMT R28, R38, 0x4210, R24.reuse ;  /* 0x00004210261c7816 */ /* 0x104fe40000000018 */
[----:B------:R-:W-:-:S02]  /*a6210*/  PRMT R24, R59, 0x5210, R24 ;  /* 0x000052103b187816 */ /* 0x000fc40000000018 */
[----:B-1----:R-:W-:Y:S01]  /*a6220*/  LOP3.LUT R25, R30, 0xffff, RZ, 0xc0, !PT ;  /* 0x0000ffff1e197812 */ /* 0x002fe200078ec0ff */
[----:B------:R-:W-:Y:S04]  /*a6230*/  STL [R1+0x2f8], R28 ;  /* 0x0002f81c01007387 */ /* 0x000fe80000100800 */
[----:B------:R-:W2:Y:S04]  /*a6240*/  LDL.LU R47, [R1+0xaa0] ;  /* 0x000aa000012f7983 */ /* 0x000ea80000300800 */
[----:B------:R0:W-:Y:S04]  /*a6250*/  STL [R1+0x2a8], R24 ;  /* 0x0002a81801007387 */ /* 0x0001e80000100800 */
[----:B------:R-:W2:Y:S04]  /*a6260*/  LDL.LU R35, [R1+0x28] ;  /* 0x0000280001237983 */ /* 0x000ea80000300800 */
[----:B------:R-:W2:Y:S01]  /*a6270*/  LDL.LU R36, [R1+0x1318] ;  /* 0x0013180001247983 */ /* 0x000ea20000300800 */
[----:B0-----:R-:W-:-:S02]  /*a6280*/  PRMT R24, R22, 0x4210, R25 ;  /* 0x0000421016187816 */ /* 0x001fc40000000019 */
[----:B------:R-:W-:-:S03]  /*a6290*/  PRMT R22, R23, 0x5210, R25 ;  /* 0x0000521017167816 */ /* 0x000fc60000000019 */
[----:B------:R0:W-:Y:S04]  /*a62a0*/  STL [R1+0x2e0], R24 ;  /* 0x0002e01801007387 */ /* 0x0001e80000100800 */
[----:B------:R-:W2:Y:S04]  /*a62b0*/  LDL.LU R31, [R1+0xb18] ;  /* 0x000b1800011f7983 */ /* 0x000ea80000300800 */
[----:B------:R1:W-:Y:S04]  /*a62c0*/  STL [R1+0x280], R22 ;  /* 0x0002801601007387 */ /* 0x0003e80000100800 */
[----:B------:R-:W2:Y:S01]  /*a62d0*/  LDL.LU R32, [R1+0xab0] ;  /* 0x000ab00001207983 */ /* 0x000ea20000300800 */
[----:B0-----:R-:W-:-:S03]  /*a62e0*/  SHF.R.S32.HI R24, RZ, 0x1f, R49 ;  /* 0x0000001fff187819 */ /* 0x001fc60000011431 */
[----:B------:R-:W2:Y:S01]  /*a62f0*/  LDL.LU R33, [R1+0x2c] ;  /* 0x00002c0001217983 */ /* 0x000ea20000300800 */
[----:B-1----:R-:W-:-:S03]  /*a6300*/  IADD3 R22, P6, PT, R49, R0, RZ ;  /* 0x0000000031167210 */ /* 0x002fc60007fde0ff */
[----:B------:R-:W2:Y:S02]  /*a6310*/  LDL.LU R28, [R1+0xab4] ;  /* 0x000ab400011c7983 */ /* 0x000ea40000300800 */
[----:B------:R-:W-:-:S05]  /*a6320*/  IMAD.X R23, R24, 0x1, R3, P6 ;  /* 0x0000000118177824 */ /* 0x000fca00030e0603 */
[----:B------:R0:W-:Y:S01]  /*a6330*/  STL.64 [R1+0xa80], R22 ;  /* 0x000a801601007387 */ /* 0x0001e20000100a00 */
[----:B---3--:R-:W-:-:S03]  /*a6340*/  LOP3.LUT R25, R34, 0xffff, RZ, 0xc0, !PT ;  /* 0x0000ffff22197812 */ /* 0x008fc600078ec0ff */
[----:B0-----:R-:W3:Y:S04]  /*a6350*/  LDL.LU.64 R22, [R1+0x3b38] ;  /* 0x003b380001167983 */ /* 0x001ee80000300a00 */
[----:B------:R-:W3:Y:S04]  /*a6360*/  LDL.LU R38, [R1+0x2c4] ;  /* 0x0002c40001267983 */ /* 0x000ee80000300800 */
[----:B------:R-:W3:Y:S04]  /*a6370*/  LDL.LU R30, [R1+0x2c0] ;  /* 0x0002c000011e7983 */ /* 0x000ee80000300800 */
[----:B------:R-:W3:Y:S01]  /*a6380*/  LDL.LU R34, [R1+0xaec] ;  /* 0x000aec0001227983 */ /* 0x000ee20000300800 */
[----:B----4-:R-:W-:-:S02]  /*a6390*/  LOP3.LUT R26, R26, 0xffff, RZ, 0xc0, !PT ;  /* 0x0000ffff1a1a7812 */ /* 0x010fc400078ec0ff */
[--C-:B------:R-:W-:Y:S02]  /*a63a0*/  PRMT R53, R54, 0x4210, R25.reuse ;  /* 0x0000421036357816 */ /* 0x100fe40000000019 */
[----:B------:R-:W-:-:S03]  /*a63b0*/  PRMT R25, R51, 0x5210, R25 ;  /* 0x0000521033197816 */ /* 0x000fc60000000019 */
[----:B------:R-:W-:Y:S01]  /*a63c0*/  STL [R1+0x2e4], R53 ;  /* 0x0002e43501007387 */ /* 0x000fe20000100800 */
[----:B------:R-:W-:-:S03]  /*a63d0*/  PRMT R51, R50, 0x4210, R26 ;  /* 0x0000421032337816 */ /* 0x000fc6000000001a */
[----:B------:R-:W4:Y:S04]  /*a63e0*/  LDL.LU R50, [R1+0xae8] ;  /* 0x000ae80001327983 */ /* 0x000f280000300800 */
[----:B------:R0:W-:Y:S04]  /*a63f0*/  STL [R1+0x284], R25 ;  /* 0x0002841901007387 */ /* 0x0001e80000100800 */
[----:B------:R-:W-:Y:S01]  /*a6400*/  STL [R1+0x2e8], R51 ;  /* 0x0002e83301007387 */ /* 0x000fe20000100800 */
[----:B0-----:R-:W-:Y:S02]  /*a6410*/  PRMT R25, R52, 0x5210, R26 ;  /* 0x0000521034197816 */ /* 0x001fe4000000001a */
[----:B------:R-:W-:-:S03]  /*a6420*/  IADD3 R52, P6, PT, R49, R2, RZ ;  /* 0x0000000231347210 */ /* 0x000fc60007fde0ff */
[----:B------:R0:W-:Y:S02]  /*a6430*/  STL [R1+0x288], R25 ;  /* 0x0002881901007387 */ /* 0x0001e40000100800 */
[----:B------:R-:W-:Y:S01]  /*a6440*/  IMAD.X R53, R24, 0x1, R4, P6 ;  /* 0x0000000118357824 */ /* 0x000fe200030e0604 */
[----:B------:R-:W-:Y:S02]  /*a6450*/  LOP3.LUT R26, R27, 0xffff, RZ, 0xc0, !PT ;  /* 0x0000ffff1b1a7812 */ /* 0x000fe400078ec0ff */
[----:B0-----:R-:W-:Y:S02]  /*a6460*/  LOP3.LUT R25, R37, 0xffff, RZ, 0xc0, !PT ;  /* 0x0000ffff25197812 */ /* 0x001fe400078ec0ff */
[----:B------:R0:W-:Y:S02]  /*a6470*/  STL.64 [R1+0xaa8], R52 ;  /* 0x000aa83401007387 */ /* 0x0001e40000100a00 */
[--C-:B------:R-:W-:Y:S02]  /*a6480*/  PRMT R29, R29, 0x4210, R25.reuse ;  /* 0x000042101d1d7816 */ /* 0x100fe40000000019 */
[----:B------:R-:W4:Y:S01]  /*a6490*/  LDL.LU R37, [R1+0x154] ;  /* 0x0001540001257983 */ /* 0x000f220000300800 */
[----:B------:R-:W-:-:S03]  /*a64a0*/  PRMT R48, R48, 0x5210, R25 ;  /* 0x0000521030307816 */ /* 0x000fc60000000019 */
[----:B------:R-:W4:Y:S04]  /*a64b0*/  LDL.LU R27, [R1+0x150] ;  /* 0x00015000011b7983 */ /* 0x000f280000300800 */
[----:B------:R1:W-:Y:S01]  /*a64c0*/  STL [R1+0x2ec], R29 ;  /* 0x0002ec1d01007387 */ /* 0x0003e20000100800 */
[----:B0-----:R-:W-:-:S03]  /*a64d0*/  IADD3 R52, P6, PT, R49, R5, RZ ;  /* 0x0000000531347210 */ /* 0x001fc60007fde0ff */
[----:B-1----:R-:W4:Y:S04]  /*a64e0*/  LDL.LU R29, [R1+0xae4] ;  /* 0x000ae400011d7983 */ /* 0x002f280000300800 */
[----:B------:R-:W-:Y:S01]  /*a64f0*/  STL [R1+0x28c], R48 ;  /* 0x00028c3001007387 */ /* 0x000fe20000100800 */
[----:B------:R-:W-:Y:S01]  /*a6500*/  IMAD.X R53, R24, 0x1, R6, P6 ;  /* 0x0000000118357824 */ /* 0x000fe200030e0606 */
[--C-:B--2---:R-:W-:Y:S02]  /*a6510*/  PRMT R47, R47, 0x4210, R26.reuse ;  /* 0x000042102f2f7816 */ /* 0x104fe4000000001a */
[----:B------:R-:W-:-:S03]  /*a6520*/  PRMT R25, R35, 0x5210, R26 ;  /* 0x0000521023197816 */ /* 0x000fc6000000001a */
[----:B------:R-:W-:Y:S04]  /*a6530*/  STL [R1+0x2d0], R47 ;  /* 0x0002d02f01007387 */ /* 0x000fe80000100800 */
[----:B------:R0:W-:Y:S02]  /*a6540*/  STL [R1+0x260], R25 ;  /* 0x0002601901007387 */ /* 0x0001e40000100800 */
[----:B0-----:R-:W-:Y:S02]  /*a6550*/  LOP3.LUT R25, R36, 0xffff, RZ, 0xc0, !PT ;  /* 0x0000ffff24197812 */ /* 0x001fe400078ec0ff */
[----:B------:R-:W-:Y:S01]  /*a6560*/  LOP3.LUT R26, R31, 0xffff, RZ, 0xc0, !PT ;  /* 0x0000ffff1f1a7812 */ /* 0x000fe200078ec0ff */
[----:B------:R-:W-:Y:S01]  /*a6570*/  STL.64 [R1+0xaa0], R52 ;  /* 0x000aa03401007387 */ /* 0x000fe20000100a00 */
[----:B------:R-:W-:-:S02]  /*a6580*/  PRMT R32, R32, 0x4210, R25 ;  /* 0x0000421020207816 */ /* 0x000fc40000000019 */
[----:B------:R-:W-:-:S03]  /*a6590*/  PRMT R31, R33, 0x5210, R25 ;  /* 0x00005210211f7816 */ /* 0x000fc60000000019 */
[----:B------:R0:W-:Y:S01]  /*a65a0*/  STL [R1+0x2d4], R32 ;  /* 0x0002d42001007387 */ /* 0x0001e20000100800 */
[----:B------:R-:W-:-:S03]  /*a65b0*/  PRMT R25, R41, 0x5210, R26 ;  /* 0x0000521029197816 */ /* 0x000fc6000000001a */
[----:B------:R-:W-:Y:S01]  /*a65c0*/  STL [R1+0x264], R31 ;  /* 0x0002641f01007387 */ /* 0x000fe20000100800 */
[----:B------:R-:W-:-:S03]  /*a65d0*/  PRMT R28, R28, 0x4210, R26 ;  /* 0x000042101c1c7816 */ /* 0x000fc6000000001a */
[----:B------:R-:W2:Y:S01]  /*a65e0*/  LDL.LU R41, [R1+0x3b30] ;  /* 0x003b300001297983 */ /* 0x000ea20000300800 */
[----:B0-----:R-:W-:-:S03]  /*a65f0*/  IADD3 R32, P6, PT, R49, R7, RZ ;  /* 0x0000000731207210 */ /* 0x001fc60007fde0ff */
[----:B------:R-:W-:Y:S04]  /*a6600*/  STL [R1+0x2d8], R28 ;  /* 0x0002d81c01007387 */ /* 0x000fe80000100800 */
[----:B------:R3:W-:Y:S01]  /*a6610*/  STL [R1+0x268], R25 ;  /* 0x0002681901007387 */ /* 0x0007e20000100800 */
[----:B------:R-:W-:Y:S01]  /*a6620*/  IMAD.X R33, R24, 0x1, R8, P6 ;  /* 0x0000000118217824 */ /* 0x000fe200030e0608 */
[----:B---3--:R-:W-:Y:S02]  /*a6630*/  LOP3.LUT R25, R38, 0xffff, RZ, 0xc0, !PT ;  /* 0x0000ffff26197812 */ /* 0x008fe400078ec0ff */
[----:B------:R-:W3:Y:S02]  /*a6640*/  LDL.LU R38, [R1+0x134c] ;  /* 0x00134c0001267983 */ /* 0x000ee40000300800 */
[----:B------:R-:W-:-:S02]  /*a6650*/  PRMT R23, R23, 0x5210, R25 ;  /* 0x0000521017177816 */ /* 0x000fc40000000019 */
[----:B------:R-:W-:Y:S01]  /*a6660*/  STL.64 [R1+0xab0], R32 ;  /* 0x000ab02001007387 */ /* 0x000fe20000100a00 */
[----:B------:R-:W-:Y:S02]  /*a6670*/  PRMT R31, R34, 0x4210, R25 ;  /* 0x00004210221f7816 */ /* 0x000fe40000000019 */
[----:B------:R-:W-:Y:S01]  /*a6680*/  LOP3.LUT R26, R30, 0xffff, RZ, 0xc0, !PT ;  /* 0x0000ffff1e1a7812 */ /* 0x000fe200078ec0ff */
[----:B------:R-:W3:Y:S04]  /*a6690*/  LDL.LU R28, [R1+0x1348] ;  /* 0x00134800011c7983 */ /* 0x000ee80000300800 */
[----:B------:R-:W3:Y:S04]  /*a66a0*/  LDL.LU R30, [R1+0xafc] ;  /* 0x000afc00011e7983 */ /* 0x000ee80000300800 */
[----:B------:R-:W-:Y:S04]  /*a66b0*/  STL [R1+0x2c0], R31 ;  /* 0x0002c01f01007387 */ /* 0x000fe80000100800 */
[----:B------:R4:W-:Y:S04]  /*a66c0*/  STL [R1+0x3a4c], R23 ;  /* 0x003a4c1701007387 */ /* 0x0009e80000100800 */
[----:B------:R-:W3:Y:S01]  /*a66d0*/  LDL.LU R34, [R1+0x80] ;  /* 0x0000800001227983 */ /* 0x000ee20000300800 */
[----:B----4-:R-:W-:-:S05]  /*a66e0*/  PRMT R23, R50, 0x4210, R26 ;  /* 0x0000421032177816 */ /* 0x010fca000000001a */
[----:B------:R-:W-:Y:S04]  /*a66f0*/  STL [R1+0x2c4], R23 ;  /* 0x0002c41701007387 */ /* 0x000fe80000100800 */
[----:B------:R-:W4:Y:S01]  /*a6700*/  LDL.LU R50, [R1+0xaf8] ;  /* 0x000af80001327983 */ /* 0x000f220000300800 */
[----:B------:R-:W-:Y:S02]  /*a6710*/  PRMT R22, R22, 0x5210, R26 ;  /* 0x0000521016167816 */ /* 0x000fe4000000001a */
[----:B------:R-:W-:-:S03]  /*a6720*/  IADD3 R32, P6, PT, R49, R9, RZ ;  /* 0x0000000931207210 */ /* 0x000fc60007fde0ff */
[----:B------:R0:W-:Y:S02]  /*a6730*/  STL [R1+0x3a50], R22 ;  /* 0x003a501601007387 */ /* 0x0001e40000100800 */
[----:B------:R-:W-:Y:S01]  /*a6740*/  IMAD.X R33, R24, 0x1, R10, P6 ;  /* 0x0000000118217824 */ /* 0x000fe200030e060a */
[----:B------:R-:W-:Y:S02]  /*a6750*/  LOP3.LUT R25, R37, 0xffff, RZ, 0xc0, !PT ;  /* 0x0000ffff25197812 */ /* 0x000fe400078ec0ff */
[----:B------:R-:W-:Y:S02]  /*a6760*/  LOP3.LUT R26, R27, 0xffff, RZ, 0xc0, !PT ;  /* 0x0000ffff1b1a7812 */ /* 0x000fe400078ec0ff */
[--C-:B------:R-:W-:Y:S01]  /*a6770*/  PRMT R21, R21, 0x5210, R25.reuse ;  /* 0x0000521015157816 */ /* 0x100fe20000000019 */
[----:B------:R-:W-:Y:S01]  /*a6780*/  STL.64 [R1+0xae8], R32 ;  /* 0x000ae82001007387 */ /* 0x000fe20000100a00 */
[----:B0-----:R-:W-:-:S05]  /*a6790*/  PRMT R22, R29, 0x4210, R25 ;  /* 0x000042101d167816 */ /* 0x001fca0000000019 */
[----:B------:R0:W-:Y:S04]  /*a67a0*/  STL [R1+0x3a54], R22 ;  /* 0x003a541601007387 */ /* 0x0001e80000100800 */
[----:B------:R-:W-:Y:S01]  /*a67b0*/  STL [R1+0x3a58], R21 ;  /* 0x003a581501007387 */ /* 0x000fe20000100800 */
[----:B------:R-:W-:Y:S02]  /*a67c0*/  PRMT R20, R20, 0x5210, R26 ;  /* 0x0000521014147816 */ /* 0x000fe4000000001a */
[----:B0-----:R-:W-:-:S05]  /*a67d0*/  IADD3 R22, P6, PT, R49, R11, RZ ;  /* 0x0000000b31167210 */ /* 0x001fca0007fde0ff */
[----:B------:R-:W-:Y:S01]  /*a67e0*/  IMAD.X R23, R24, 0x1, R12, P6 ;  /* 0x0000000118177824 */ /* 0x000fe200030e060c */
[----:B--2---:R-:W-:-:S05]  /*a67f0*/  PRMT R41, R41, 0x4210, R26 ;  /* 0x0000421029297816 */ /* 0x004fca000000001a */
[----:B------:R0:W-:Y:S04]  /*a6800*/  STL [R1+0x3a5c], R41 ;  /* 0x003a5c2901007387 */ /* 0x0001e80000100800 */
[----:B------:R-:W2:Y:S04]  /*a6810*/  LDL.LU R47, [R1+0xc34] ;  /* 0x000c3400012f7983 */ /* 0x000ea80000300800 */
[----:B------:R-:W2:Y:S04]  /*a6820*/  LDL.LU R35, [R1+0xb14] ;  /* 0x000b140001237983 */ /* 0x000ea80000300800 */
[----:B------:R-:W2:Y:S04]  /*a6830*/  LDL.LU R27, [R1+0x310] ;  /* 0x00031000011b7983 */ /* 0x000ea80000300800 */
[----:B------:R-:W2:Y:S01]  /*a6840*/  LDL.LU R29, [R1+0x30c] ;  /* 0x00030c00011d7983 */ /* 0x000ea20000300800 */
[----:B---3--:R-:W-:-:S03]  /*a6850*/  LOP3.LUT R25, R38, 0xffff, RZ, 0xc0, !PT ;  /* 0x0000ffff26197812 */ /* 0x008fc600078ec0ff */
[----:B------:R-:W3:Y:S04]  /*a6860*/  LDL.LU R31, [R1+0x58] ;  /* 0x00005800011f7983 */ /* 0x000ee80000300800 */
[----:B------:R-:W-:Y:S01]  /*a6870*/  STL [R1+0x3a60], R20 ;  /* 0x003a601401007387 */ /* 0x000fe20000100800 */
[----:B------:R-:W-:-:S03]  /*a6880*/  LOP3.LUT R26, R28, 0xffff, RZ, 0xc0, !PT ;  /* 0x0000ffff1c1a7812 */ /* 0x000fc600078ec0ff */
[----:B------:R-:W3:Y:S01]  /*a6890*/  LDL.LU R36, [R1+0xa7c] ;  /* 0x000a7c0001247983 */ /* 0x000ee20000300800 */
[----:B0-----:R-:W-:-:S03]  /*a68a0*/  PRMT R41, R30, 0x4210, R25 ;  /* 0x000042101e297816 */ /* 0x001fc60000000019 */
[----:B------:R-:W3:Y:S04]  /*a68b0*/  LDL.LU R38, [R1+0x90] ;  /* 0x0000900001267983 */ /* 0x000ee80000300800 */
[----:B------:R0:W-:Y:S04]  /*a68c0*/  STL.64 [R1+0xae0], R22 ;  /* 0x000ae01601007387 */ /* 0x0001e80000100a00 */
[----:B------:R-:W3:Y:S04]  /*a68d0*/  LDL.LU R32, [R1+0xa78] ;  /* 0x000a780001207983 */ /* 0x000ee80000300800 */
[----:B------:R-:W3:Y:S01]  /*a68e0*/  LDL.LU R28, [R1+0x9c] ;  /* 0x00009c00011c7983 */ /* 0x000ee20000300800 */
[----:B0-----:R-:W-:-:S03]  /*a68f0*/  PRMT R23, R34, 0x5210, R25 ;  /* 0x0000521022177816 */ /* 0x001fc60000000019 */
[----:B------:R-:W-:Y:S01]  /*a6900*/  STL [R1+0x3a64], R41 ;  /* 0x003a642901007387 */ /* 0x000fe20000100800 */
[----:B------:R-:W-:-:S03]  /*a6910*/  PRMT R40, R40, 0x5210, R26 ;  /* 0x0000521028287816 */ /* 0x000fc6000000001a */
[----:B------:R-:W-:Y:S01]  /*a6920*/  STL [R1+0x3a68], R23 ;  /* 0x003a681701007387 */ /* 0x000fe20000100800 */
[----:B----4-:R-:W-:-:S03]  /*a6930*/  PRMT R21, R50, 0x4210, R26 ;  /* 0x0000421032157816 */ /* 0x010fc6000000001a */
[----:B------:R-:W4:Y:S04]  /*a6940*/  LDL.LU R30, [R1+0x2bc] ;  /* 0x0002bc00011e7983 */ /* 0x000f280000300800 */
[----:B------:R0:W-:Y:S04]  /*a6950*/  STL [R1+0x3a6c], R21 ;  /* 0x003a6c1501007387 */ /* 0x0001e80000100800 */
[----:B------:R-:W4:Y:S04]  /*a6960*/  LDL.LU R33, [R1+0x135c] ;  /* 0x00135c0001217983 */ /* 0x000f280000300800 */
[----:B------:R-:W4:Y:S04]  /*a6970*/  LDL.LU R50, [R1+0x9cc] ;  /* 0x0009cc0001327983 */ /* 0x000f280000300800 */
[----:B------:R-:W4:Y:S04]  /*a6980*/  LDL.LU R37, [R1+0xac] ;  /* 0x0000ac0001257983 */ /* 0x000f280000300800 */
[----:B------:R-:W-:Y:S04]  /*a6990*/  STL [R1+0x3a70], R40 ;  /* 0x003a702801007387 */ /* 0x000fe80000100800 */
[----:B------:R-:W4:Y:S01]  /*a69a0*/  LDL.LU R34, [R1+0x9c8] ;  /* 0x0009c80001227983 */ /* 0x000f220000300800 */
[----:B------:R-:W-:-:S05]  /*a69b0*/  IADD3 R20, P6, PT, R49, R13, RZ ;  /* 0x0000000d31147210 */ /* 0x000fca0007fde0ff */
[----:B0-----:R-:W-:-:S05]  /*a69c0*/  IMAD.X R21, R24, 0x1, R14, P6 ;  /* 0x0000000118157824 */ /* 0x001fca00030e060e */
[----:B------:R0:W-:Y:S02]  /*a69d0*/  STL.64 [R1+0xb20], R20 ;  /* 0x000b201401007387 */ /* 0x0001e40000100a00 */
[----:B0-----:R-:W-:-:S05]  /*a69e0*/  IADD3 R20, P6, PT, R49, R15, RZ ;  /* 0x0000000f31147210 */ /* 0x001fca0007fde0ff */
[----:B------:R-:W-:Y:S01]  /*a69f0*/  IMAD.X R21, R24, 0x1, R57, P6 ;  /* 0x0000000118157824 */ /* 0x000fe200030e0639 */
[----:B--2---:R-:W-:-:S04]  /*a6a00*/  LOP3.LUT R24, R47, 0xffff, RZ, 0xc0, !PT ;  /* 0x0000ffff2f187812 */ /* 0x004fc800078ec0ff */
[--C-:B------:R-:W-:Y:S02]  /*a6a10*/  PRMT R22, R35, 0x4210, R24.reuse ;  /* 0x0000421023167816 */ /* 0x100fe40000000018 */
[----:B------:R-:W-:Y:S02]  /*a6a20*/  PRMT R19, R19, 0x5210, R24 ;  /* 0x0000521013137816 */ /* 0x000fe40000000018 */
[----:B------:R-:W-:Y:S01]  /*a6a30*/  LOP3.LUT R24, R27, 0xffff, RZ, 0xc0, !PT ;  /* 0x0000ffff1b187812 */ /* 0x000fe200078ec0ff */
[----:B------:R-:W-:Y:S04]  /*a6a40*/  STL [R1+0x3a74], R22 ;  /* 0x003a741601007387 */ /* 0x000fe80000100800 */
[----:B------:R-:W-:Y:S01]  /*a6a50*/  STL.64 [R1+0xaf8], R20 ;  /* 0x000af81401007387 */ /* 0x000fe20000100a00 */
[----:B------:R-:W-:-:S03]  /*a6a60*/  LOP3.LUT R25, R29, 0xffff, RZ, 0xc0, !PT ;  /* 0x0000ffff1d197812 */ /* 0x000fc600078ec0ff */
[----:B------:R3:W-:Y:S04]  /*a6a70*/  STL [R1+0x3a78], R19 ;  /* 0x003a781301007387 */ /* 0x0007e80000100800 */
[----:B------:R-:W2:Y:S04]  /*a6a80*/  LDL.LU R27, [R1+0x136c] ;  /* 0x00136c00011b7983 */ /* 0x000ea80000300800 */
[----:B------:R-:W2:Y:S01]  /*a6a90*/  LDL.LU R29, [R1+0x131c] ;  /* 0x00131c00011d7983 */ /* 0x000ea20000300800 */
[--C-:B---3--:R-:W-:Y:S02]  /*a6aa0*/  PRMT R19, R36, 0x4210, R24.reuse ;  /* 0x0000421024137816 */ /* 0x108fe40000000018 */
[----:B------:R-:W-:-:S02]  /*a6ab0*/  PRMT R23, R38, 0x5210, R24 ;  /* 0x0000521026177816 */ /* 0x000fc40000000018 */
[----:B------:R-:W3:Y:S01]  /*a6ac0*/  LDL.LU R38, [R1+0x738] ;  /* 0x0007380001267983 */ /* 0x000ee20000300800 */
[----:B------:R-:W-:Y:S02]  /*a6ad0*/  SHF.R.S32.HI R24, RZ, 0x1f, R31 ;  /* 0x0000001fff187819 */ /* 0x000fe4000001141f */
[----:B------:R-:W-:Y:S01]  /*a6ae0*/  IADD3 R20, P6, PT, R31, R0, RZ ;  /* 0x000000001f147210 */ /* 0x000fe20007fde0ff */
[----:B------:R0:W-:Y:S01]  /*a6af0*/  STL [R1+0x290], R19 ;  /* 0x0002901301007387 */ /* 0x0001e20000100800 */
[----:B------:R-:W-:-:S03]  /*a6b00*/  PRMT R41, R28, 0x5210, R25 ;  /* 0x000052101c297816 */ /* 0x000fc60000000019 */
[----:B------:R1:W-:Y:S01]  /*a6b10*/  STL [R1+0x3a7c], R23 ;  /* 0x003a7c1701007387 */ /* 0x0003e20000100800 */
[----:B------:R-:W-:Y:S01]  /*a6b20*/  IMAD.X R21, R24, 0x1, R3, P6 ;  /* 0x0000000118157824 */ /* 0x000fe200030e0603 */
[----:B0-----:R-:W-:Y:S02]  /*a6b30*/  PRMT R19, R32, 0x4210, R25 ;  /* 0x0000421020137816 */ /* 0x001fe40000000019 */
[----:B------:R-:W3:Y:S04]  /*a6b40*/  LDL.LU R28, [R1+0xc0] ;  /* 0x0000c000011c7983 */ /* 0x000ee80000300800 */
[----:B------:R-:W-:Y:S01]  /*a6b50*/  STL [R1+0x294], R19 ;  /* 0x0002941301007387 */ /* 0x000fe20000100800 */
[----:B----4-:R-:W-:-:S03]  /*a6b60*/  LOP3.LUT R25, R30, 0xffff, RZ, 0xc0, !PT ;  /* 0x0000ffff1e197812 */ /* 0x010fc600078ec0ff */
[----:B------:R-:W-:Y:S04]  /*a6b70*/  STL [R1+0x3a80], R41 ;  /* 0x003a802901007387 */ /* 0x000fe80000100800 */
[----:B------:R-:W4:Y:S01]  /*a6b80*/  LDL.LU R30, [R1+0xc4] ;  /* 0x0000c400011e7983 */ /* 0x000f220000300800 */
[----:B------:R-:W-:-:S03]  /*a6b90*/  LOP3.LUT R26, R33, 0xffff, RZ, 0xc0, !PT ;  /* 0x0000ffff211a7812 */ /* 0x000fc600078ec0ff */
[----:B------:R0:W-:Y:S01]  /*a6ba0*/  STL.64 [R1+0xb18], R20 ;  /* 0x000b181401007387 */ /* 0x0001e20000100a00 */
[----:B-1----:R-:W-:-:S03]  /*a6bb0*/  PRMT R23, R50, 0x4210, R25 ;  /* 0x0000421032177816 */ /* 0x002fc60000000019 */
[----:B------:R-:W4:Y:S01]  /*a6bc0*/  LDL.LU R50, [R1+0x324] ;  /* 0x0003240001327983 */ /* 0x000f220000300800 */
[----:B0-----:R-:W-:-:S03]  /*a6bd0*/  PRMT R20, R37, 0x5210, R25 ;  /* 0x0000521025147816 */ /* 0x001fc60000000019 */
[----:B------:R-:W-:Y:S01]  /*a6be0*/  STL [R1+0x3a84], R23 ;  /* 0x003a841701007387 */ /* 0x000fe20000100800 */
[----:B------:R-:W-:-:S03]  /*a6bf0*/  PRMT R19, R34, 0x4210, R26 ;  /* 0x0000421022137816 */ /* 0x000fc6000000001a */
[----:B------:R-:W-:Y:S04]  /*a6c00*/  STL [R1+0x3a88], R20 ;  /* 0x003a881401007387 */ /* 0x000fe80000100800 */
[----:B------:R-:W4:Y:S04]  /*a6c10*/  LDL.LU R49, [R1+0x320] ;  /* 0x0003200001317983 */ /* 0x000f280000300800 */
[----:B------:R-:W4:Y:S04]  /*a6c20*/  LDL.LU R47, [R1+0x434] ;  /* 0x00043400012f7983 */ /* 0x000f280000300800 */
[----:B------:R0:W-:Y:S04]  /*a6c30*/  STL [R1+0x270], R19 ;  /* 0x0002701301007387 */ /* 0x0001e80000100800 */
[----:B------:R-:W4:Y:S01]  /*a6c40*/  LDL.LU R35, [R1+0xcc] ;  /* 0x0000cc0001237983 */ /* 0x000f220000300800 */
[----:B0-----:R-:W-:-:S03]  /*a6c50*/  PRMT R19, R43, 0x5210, R26 ;  /* 0x000052102b137816 */ /* 0x001fc6000000001a */
[----:B------:R-:W4:Y:S04]  /*a6c60*/  LDL.LU R43, [R1+0x3b2c] ;  /* 0x003b2c00012b7983 */ /* 0x000f280000300800 */
[----:B------:R-:W4:Y:S04]  /*a6c70*/  LDL.LU R36, [R1+0x424] ;  /* 0x0004240001247983 */ /* 0x000f280000300800 */
[----:B------:R-:W4:Y:S01]  /*a6c80*/  LDL.LU R34, [R1+0xdc] ;  /* 0x0000dc0001227983 */ /* 0x000f220000300800 */
[----:B------:R-:W-:-:S03]  /*a6c90*/  IADD3 R20, P6, PT, R31, R2, RZ ;  /* 0x000000021f147210 */ /* 0x000fc60007fde0ff */
[----:B------:R-:W-:Y:S02]  /*a6ca0*/  STL [R1+0x3a8c], R19 ;  /* 0x003a8c1301007387 */ /* 0x000fe40000100800 */
[----:B------:R-:W-:Y:S02]  /*a6cb0*/  IMAD.X R21, R24, 0x1, R4, P6 ;  /* 0x0000000118157824 */ /* 0x000fe400030e0604 */
[----:B------:R-:W4:Y:S04]  /*a6cc0*/  LDL.LU R32, [R1+0x2fc] ;  /* 0x0002fc0001207983 */ /* 0x000f280000300800 */
[----:B------:R0:W-:Y:S04]  /*a6cd0*/  STL.64 [R1+0xb10], R20 ;  /* 0x000b101401007387 */ /* 0x0001e80000100a00 */
[----:B------:R-:W4:Y:S01]  /*a6ce0*/  LDL.LU R33, [R1+0x137c] ;  /* 0x00137c0001217983 */ /* 0x000f220000300800 */
[----:B0-----:R-:W-:-:S05]  /*a6cf0*/  IADD3 R20, P6, PT, R31, R5, RZ ;  /* 0x000000051f147210 */ /* 0x001fca0007fde0ff */
[----:B------:R-:W-:Y:S01]  /*a6d00*/  IMAD.X R21, R24, 0x1, R6, P6 ;  /* 0x0000000118157824 */ /* 0x000fe200030e0606 */
[----:B--2---:R-:W-:Y:S02]  /*a6d10*/  LOP3.LUT R25, R27, 0xffff, RZ, 0xc0, !PT ;  /* 0x0000ffff1b197812 */ /* 0x004fe400078ec0ff */
[----:B------:R-:W2:Y:S02]  /*a6d20*/  LDL.LU R27, [R1+0x41c] ;  /* 0x00041c00011b7983 */ /* 0x000ea40000300800 */
[----:B---3--:R-:W-:Y:S02]  /*a6d30*/  PRMT R41, R38, 0x4210, R25 ;  /* 0x0000421026297816 */ /* 0x008fe40000000019 */
[----:B------:R-:W3:Y:S04]  /*a6d40*/  LDL.LU R38, [R1+0xd8] ;  /* 0x0000d80001267983 */ /* 0x000ee80000300800 */
[----:B------:R0:W-:Y:S04]  /*a6d50*/  STL [R1+0x3a90], R41 ;  /* 0x003a902901007387 */ /* 0x0001e80000100800 */
[----:B------:R-:W3:Y:S01]  /*a6d60*/  LDL.LU R37, [R1+0x414] ;  /* 0x0004140001257983 */ /* 0x000ee20000300800 */
[----:B------:R-:W-:-:S03]  /*a6d70*/  LOP3.LUT R26, R29, 0xffff, RZ, 0xc0, !PT ;  /* 0x0000ffff1d1a7812 */ /* 0x000fc600078ec0ff */
[----:B------:R-:W3:Y:S01]  /*a6d80*/  LDL.LU R29, [R1+0xc8] ;  /* 0x0000c800011d7983 */ /* 0x000ee20000300800 */
[----:B------:R-:W-:-:S05]  /*a6d90*/  PRMT R22, R28, 0x5210, R25 ;  /* 0x000052101c167816 */ /* 0x000fca0000000019 */
[----:B------:R-:W-:Y:S01]  /*a6da0*/  STL [R1+0x3a94], R22 ;  /* 0x003a941601007387 */ /* 0x000fe20000100800 */
[--C-:B----4-:R-:W-:Y:S02]  /*a6db0*/  PRMT R40, R30, 0x5210, R26.reuse ;  /* 0x000052101e287816 */ /* 0x110fe4000000001a */
[----:B------:R-:W-:Y:S02]  /*a6dc0*/  LOP3.LUT R25, R50, 0xffff, RZ, 0xc0, !PT ;  /* 0x0000ffff32197812 */ /* 0x000fe400078ec0ff */
[----:B------:R-:W-:-:S05]  /*a6dd0*/  PRMT R43, R43, 0x4210, R26 ;  /* 0x000042102b2b7816 */ /* 0x000fca000000001a */
[----:B------:R-:W-:Y:S04]  /*a6de0*/  STL [R1+0x3a98], R43 ;  /* 0x003a982b01007387 */ /* 0x000fe80000100800 */
[----:B------:R1:W-:Y:S04]  /*a6df0*/  STL [R1+0x3a9c], R40 ;  /* 0x003a9c2801007387 */ /* 0x0003e80000100800 */
[----:B------:R-:W4:Y:S04]  /*a6e00*/  LDL.LU R28, [R1+0x138c] ;  /* 0x00138c00011c7983 */ /* 0x000f280000300800 */
[----:B------:R-:W4:Y:S04]  /*a6e10*/  LDL.LU R30, [R1+0x133c] ;  /* 0x00133c00011e7983 */ /* 0x000f280000300800 */
[----:B------:R-:W-:Y:S04]  /*a6e20*/  STL.64 [R1+0xb58], R20 ;  /* 0x000b581401007387 */ /* 0x000fe80000100a00 */
[----:B------:R-:W4:Y:S01]  /*a6e30*/  LDL.LU R50, [R1+0x39c] ;  /* 0x00039c0001327983 */ /* 0x000f220000300800 */
[----:B------:R-:W-:-:S02]  /*a6e40*/  LOP3.LUT R26, R49, 0xffff, RZ, 0xc0, !PT ;  /* 0x0000ffff311a7812 */ /* 0x000fc400078ec0ff */
[--C-:B0-----:R-:W-:Y:S02]  /*a6e50*/  PRMT R41, R35, 0x5210, R25.reuse ;  /* 0x0000521023297816 */ /* 0x101fe40000000019 */
[----:B------:R-:W-:Y:S02]  /*a6e60*/  PRMT R19, R47, 0x4210, R25 ;  /* 0x000042102f137816 */ /* 0x000fe40000000019 */
[--C-:B-1----:R-:W-:Y:S01]  /*a6e70*/  PRMT R40, R36, 0x4210, R26.reuse ;  /* 0x0000421024287816 */ /* 0x102fe2000000001a */
[----:B------:R-:W-:Y:S04]  /*a6e80*/  STL [R1+0x3aa0], R41 ;  /* 0x003aa02901007387 */ /* 0x000fe80000100800 */
[----:B------:R0:W-:Y:S04]  /*a6e90*/  STL [R1+0x250], R19 ;  /* 0x0002501301007387 */ /* 0x0001e80000100800 */
[----:B------:R-:W-:Y:S01]  /*a6ea0*/  STL [R1+0x3aac], R40 ;  /* 0x003aac2801007387 */ /* 0x000fe20000100800 */
[----:B0-----:R-:W-:-:S03]  /*a6eb0*/  PRMT R19, R34, 0x5210, R26 ;  /* 0x0000521022137816 */ /* 0x001fc6000000001a */
[----:B------:R-:W4:Y:S01]  /*a6ec0*/  LDL.LU R34, [R1+0x228] ;  /* 0x0002280001227983 */ /* 0x000f220000300800 */
[----:B------:R-:W-:Y:S02]  /*a6ed0*/  IADD3 R20, P6, PT, R31, R7, RZ ;  /* 0x000000071f147210 */ /* 0x000fe40007fde0ff */
[----:B------:R-:W-:-:S03]  /*a6ee0*/  LOP3.LUT R25, R32, 0xffff, RZ, 0xc0, !PT ;  /* 0x0000ffff20197812 */ /* 0x000fc600078ec0ff */
[----:B------:R-:W-:Y:S01]  /*a6ef0*/  IMAD.X R21, R24, 0x1, R8, P6 ;  /* 0x0000000118157824 */ /* 0x000fe200030e0608 */
[----:B------:R-:W-:Y:S01]  /*a6f00*/  STL [R1+0x3aa4], R19 ;  /* 0x003aa41301007387 */ /* 0x000fe20000100800 */
[----:B------:R-:W-:-:S03]  /*a6f10*/  LOP3.LUT R26, R33, 0xffff, RZ, 0xc0, !PT ;  /* 0x0000ffff211a7812 */ /* 0x000fc600078ec0ff */
[----:B------:R3:W-:Y:S01]  /*a6f20*/  STL.64 [R1+0xb50], R20 ;  /* 0x000b501401007387 */ /* 0x0007e20000100a00 */
[----:B--2---:R-:W-:-:S03]  /*a6f30*/  PRMT R43, R27, 0x4210, R25 ;  /* 0x000042101b2b7816 */ /* 0x004fc60000000019 */
[----:B------:R-:W2:Y:S04]  /*a6f40*/  LDL.LU R27, [R1+0x338] ;  /* 0x00033800011b7983 */ /* 0x000ea80000300800 */
[----:B------:R-:W-:Y:S01]  /*a6f50*/  STL [R1+0x3ab0], R43 ;  /* 0x003ab02b01007387 */ /* 0x000fe20000100800 */
[----:B---3--:R-:W-:-:S03]  /*a6f60*/  PRMT R20, R38, 0x5210, R25 ;  /* 0x0000521026147816 */ /* 0x008fc60000000019 */
[----:B------:R-:W3:Y:S01]  /*a6f70*/  LDL.LU R38, [R1+0x334] ;  /* 0x0003340001267983 */ /* 0x000ee20000300800 */
[----:B------:R-:W-:-:S03]  /*a6f80*/  PRMT R19, R37, 0x4210, R26 ;  /* 0x0000421025137816 */ /* 0x000fc6000000001a */
[----:B------:R0:W-:Y:S04]  /*a6f90*/  STL [R1+0x3aa8], R20 ;  /* 0x003aa81401007387 */ /* 0x0001e80000100800 */
[----:B------:R-:W3:Y:S04]  /*a6fa0*/  LDL.LU R35, [R1+0x380] ;  /* 0x0003800001237983 */ /* 0x000ee80000300800 */
[----:B------:R-:W-:Y:S04]  /*a6fb0*/  STL [R1+0x220], R19 ;  /* 0x0002201301007387 */ /* 0x000fe80000100800 */
[----:B------:R-:W3:Y:S01]  /*a6fc0*/  LDL.LU R36, [R1+0xb0] ;  /* 0x0000b00001247983 */ /* 0x000ee20000300800 */
[----:B0-----:R-:W-:-:S03]  /*a6fd0*/  IADD3 R20, P6, PT, R31, R9, RZ ;  /* 0x000000091f147210 */ /* 0x001fc60007fde0ff */
[----:B------:R-:W3:Y:S01]  /*a6fe0*/  LDL.LU R32, [R1+0x36c] ;  /* 0x00036c0001207983 */ /* 0x000ee20000300800 */
[----:B------:R-:W-:Y:S01]  /*a6ff0*/  PRMT R22, R29, 0x5210, R26 ;  /* 0x000052101d167816 */ /* 0x000fe2000000001a */
[----:B------:R-:W-:Y:S02]  /*a7000*/  IMAD.X R21, R24, 0x1, R10, P6 ;  /* 0x0000000118157824 */ /* 0x000fe400030e060a */
[----:B------:R-:W3:Y:S04]  /*a7010*/  LDL.LU R29, [R1+0x1c] ;  /* 0x00001c00011d7983 */ /* 0x000ee80000300800 */
[----:B------:R-:W-:Y:S04]  /*a7020*/  STL [R1+0x3ab4], R22 ;  /* 0x003ab41601007387 */ /* 0x000fe80000100800 */
[----:B------:R0:W-:Y:S01]  /*a7030*/  STL.64 [R1+0xb78], R20 ;  /* 0x000b781401007387 */ /* 0x0001e20000100a00 */
[----:B----4-:R-:W-:-:S04]  /*a7040*/  LOP3.LUT R25, R28, 0xffff, RZ, 0xc0, !PT ;  /* 0x0000ffff1c197812 */ /* 0x010fc800078ec0ff */
[----:B0-----:R-:W-:-:S05]  /*a7050*/  PRMT R20, R50, 0x4210, R25 ;  /* 0x0000421032147816 */ /* 0x001fca0000000019 */
[----:B------:R0:W-:Y:S04]  /*a7060*/  STL [R1+0x3ab8], R20 ;  /* 0x003ab81401007387 */ /* 0x0001e80000100800 */
[----:B------:R-:W4:Y:S04]  /*a7070*/  LDL.LU R28, [R1+0x308] ;  /* 0x00030800011c7983 */ /* 0x000f280000300800 */
[----:B------:R-:W4:Y:S04]  /*a7080*/  LDL.LU R33, [R1+0x35c] ;  /* 0x00035c0001217983 */ /* 0x000f280000300800 */
[----:B------:R-:W4:Y:S01]  /*a7090*/  LDL.LU R50, [R1+0xa4] ;  /* 0x0000a40001327983 */ /* 0x000f220000300800 */
[----:B------:R-:W-:-:S02]  /*a70a0*/  LOP3.LUT R26, R30, 0xffff, RZ, 0xc0, !PT ;  /* 0x0000ffff1e1a7812 */ /* 0x000fc400078ec0ff */
[----:B------:R-:W-:Y:S01]  /*a70b0*/  PRMT R45, R45, 0x5210, R25 ;  /* 0x000052102d2d7816 */ /* 0x000fe20000000019 */
[----:B------:R-:W4:Y:S01]  /*a70c0*/  LDL.LU R30, [R1+0x5c] ;  /* 0x00005c00011e7983 */ /* 0x000f220000300800 */
[----:B------:R-:W-:-:S03]  /*a70d0*/  PRMT R19, R34, 0x4210, R26 ;  /* 0x0000421022137816 */ /* 0x000fc6000000001a */
[----:B------:R-:W-:Y:S04]  /*a70e0*/  STL [R1+0x3abc], R45 ;  /* 0x003abc2d01007387 */ /* 0x000fe80000100800 */
[----:B------:R1:W-:Y:S01]  /*a70f0*/  STL [R1+0x3ac0], R19 ;  /* 0x003ac01301007387 */ /* 0x0003e20000100800 */
[----:B------:R-:W-:-:S03]  /*a7100*/  PRMT R44, R44, 0x5210, R26 ;  /* 0x000052102c2c7816 */ /* 0x000fc6000000001a */
[----:B------:R-:W4:Y:S01]  /*a7110*/  LDL.LU R37, [R1+0x13d8] ;  /* 0x0013d80001257983 */ /* 0x000f220000300800 */
[----:B0-----:R-:W-:-:S03]  /*a7120*/  IADD3 R20, P6, PT, R31, R11, RZ ;  /* 0x0000000b1f147210 */ /* 0x001fc60007fde0ff */
[----:B------:R-:W4:Y:S02]  /*a7130*/  LDL.LU R34, [R1+0x13cc] ;  /* 0x0013cc0001227983 */ /* 0x000f240000300800 */
[----:B------:R-:W-:Y:S02]  /*a7140*/  IMAD.X R21, R24, 0x1, R12, P6 ;  /* 0x0000000118157824 */ /* 0x000fe400030e060c */
[----:B------:R-:W-:Y:S04]  /*a7150*/  STL [R1+0x3ac4], R44 ;  /* 0x003ac42c01007387 */ /* 0x000fe80000100800 */
[----:B------:R-:W4:Y:S04]  /*a7160*/  LDL.LU R49, [R1+0x344] ;  /* 0x0003440001317983 */ /* 0x000f280000300800 */
[----:B------:R-:W4:Y:S04]  /*a7170*/  LDL.LU R47, [R1+0xa0] ;  /* 0x0000a000012f7983 */ /* 0x000f280000300800 */
[----:B------:R0:W-:Y:S01]  /*a7180*/  STL.64 [R1+0xb70], R20 ;  /* 0x000b701401007387 */ /* 0x0001e20000100a00 */
[----:B--2---:R-:W-:-:S03]  /*a7190*/  LOP3.LUT R25, R27, 0xffff, RZ, 0xc0, !PT ;  /* 0x0000ffff1b197812 */ /* 0x004fc600078ec0ff */
[----:B------:R-:W2:Y:S01]  /*a71a0*/  LDL.LU R27, [R1+0x330] ;  /* 0x00033000011b7983 */ /* 0x000ea20000300800 */
[----:B---3--:R-:W-:-:S03]  /*a71b0*/  LOP3.LUT R26, R38, 0xffff, RZ, 0xc0, !PT ;  /* 0x0000ffff261a7812 */ /* 0x008fc600078ec0ff */
[----:B------:R-:W3:Y:S01]  /*a71c0*/  LDL.LU R38, [R1+0x8c] ;  /* 0x00008c0001267983 */ /* 0x000ee20000300800 */
[--C-:B-1----:R-:W-:Y:S02]  /*a71d0*/  PRMT R19, R35, 0x4210, R25.reuse ;  /* 0x0000421023137816 */ /* 0x102fe40000000019 */
[----:B0-----:R-:W-:-:S05]  /*a71e0*/  PRMT R20, R36, 0x5210, R25 ;  /* 0x0000521024147816 */ /* 0x001fca0000000019 */
[----:B------:R0:W-:Y:S04]  /*a71f0*/  STL [R1+0x3ac8], R20 ;  /* 0x003ac81401007387 */ /* 0x0001e80000100800 */
[----:B------:R1:W-:Y:S01]  /*a7200*/  STL [R1+0xc0], R19 ;  /* 0x0000c01301007387 */ /* 0x0003e20000100800 */
[----:B------:R-:W-:-:S03]  /*a7210*/  PRMT R22, R29, 0x5210, R26 ;  /* 0x000052101d167816 */ /* 0x000fc6000000001a */
[----:B------:R-:W3:Y:S01]  /*a7220*/  LDL.LU R29, [R1+0x1368] ;  /* 0x00136800011d7983 */ /* 0x000ee20000300800 */
[----:B0-----:R-:W-:Y:S02]  /*a7230*/  IADD3 R20, P6, PT, R31, R13, RZ ;  /* 0x0000000d1f147210 */ /* 0x001fe40007fde0ff */
[----:B-1----:R-:W-:-:S03]  /*a7240*/  PRMT R19, R32, 0x4210, R26 ;  /* 0x0000421020137816 */ /* 0x002fc6000000001a */
[----:B------:R-:W-:Y:S02]  /*a7250*/  IMAD.X R21, R24, 0x1, R14, P6 ;  /* 0x0000000118157824 */ /* 0x000fe400030e060e */
[----:B------:R-:W-:Y:S04]  /*a7260*/  STL [R1+0xc4], R19 ;  /* 0x0000c41301007387 */ /* 0x000fe80000100800 */
[----:B------:R-:W3:Y:S04]  /*a7270*/  LDL.LU R36, [R1+0x348] ;  /* 0x0003480001247983 */ /* 0x000ee80000300800 */
[----:B------:R-:W3:Y:S04]  /*a7280*/  LDL.LU R32, [R1+0x33c] ;  /* 0x00033c0001207983 */ /* 0x000ee80000300800 */
[----:B------:R-:W-:Y:S04]  /*a7290*/  STL [R1+0x3acc], R22 ;  /* 0x003acc1601007387 */ /* 0x000fe80000100800 */
[----:B------:R0:W-:Y:S02]  /*a72a0*/  STL.64 [R1+0xbb0], R20 ;  /* 0x000bb01401007387 */ /* 0x0001e40000100a00 */
[----:B0-----:R-:W-:-:S05]  /*a72b0*/  IADD3 R20, P6, PT, R31, R15, RZ ;  /* 0x0000000f1f147210 */ /* 0x001fca0007fde0ff */
[----:B------:R-:W-:Y:S01]  /*a72c0*/  IMAD.X R21, R24, 0x1, R57, P6 ;  /* 0x0000000118157824 */ /* 0x000fe200030e0639 */
[----:B----4-:R-:W-:Y:S02]  /*a72d0*/  LOP3.LUT R24, R28, 0xffff, RZ, 0xc0, !PT ;  /* 0x0000ffff1c187812 */ /* 0x010fe400078ec0ff */
[----:B------:R-:W4:Y:S04]  /*a72e0*/  LDL.LU R28, [R1+0xa8] ;  /* 0x0000a800011c7983 */ /* 0x000f280000300800 */
[----:B------:R-:W-:Y:S01]  /*a72f0*/  STL.64 [R1+0xb88], R20 ;  /* 0x000b881401007387 */ /* 0x000fe20000100a00 */
[----:B------:R-:W-:-:S03]  /*a7300*/  PRMT R43, R50, 0x5210, R24 ;  /* 0x00005210322b7816 */ /* 0x000fc60000000018 */
[----:B------:R-:W4:Y:S01]  /*a7310*/  LDL.LU R50, [R1+0x31c] ;  /* 0x00031c0001327983 */ /* 0x000f220000300800 */
[----:B------:R-:W-:-:S05]  /*a7320*/  PRMT R19, R33, 0x4210, R24 ;  /* 0x0000421021137816 */ /* 0x000fca0000000018 */
[----:B------:R0:W-:Y:S04]  /*a7330*/  STL [R1+0xc8], R19 ;  /* 0x0000c81301007387 */ /* 0x0001e80000100800 */
[----:B------:R-:W4:Y:S04]  /*a7340*/  LDL.LU R35, [R1+0x98] ;  /* 0x0000980001237983 */ /* 0x000f280000300800 */
[----:B------:R-:W-:Y:S01]  /*a7350*/  STL [R1+0x3ad0], R43 ;  /* 0x003ad02b01007387 */ /* 0x000fe20000100800 */
[----:B------:R-:W-:-:S03]  /*a7360*/  LOP3.LUT R24, R37, 0xffff, RZ, 0xc0, !PT ;  /* 0x0000ffff25187812 */ /* 0x000fc600078ec0ff */
[----:B------:R-:W4:Y:S04]  /*a7370*/  LDL.LU R31, [R1+0x350] ;  /* 0x00035000011f7983 */ /* 0x000f280000300800 */
[----:B------:R-:W4:Y:S04]  /*a7380*/  LDL.LU R33, [R1+0x318] ;  /* 0x0003180001217983 */ /* 0x000f280000300800 */
[----:B------:R-:W4:Y:S01]  /*a7390*/  LDL.LU R37, [R1+0x314] ;  /* 0x0003140001257983 */ /* 0x000f220000300800 */
[----:B------:R-:W-:Y:S02]  /*a73a0*/  LOP3.LUT R25, R34, 0xffff, RZ, 0xc0, !PT ;  /* 0x0000ffff22197812 */ /* 0x000fe400078ec0ff */
[--C-:B0-----:R-:W-:Y:S01]  /*a73b0*/  PRMT R19, R49, 0x4210, R24.reuse ;  /* 0x0000421031137816 */ /* 0x101fe20000000018 */
[----:B------:R-:W4:Y:S01]  /*a73c0*/  LDL.LU R34, [R1+0xe0] ;  /* 0x0000e00001227983 */ /* 0x000f220000300800 */
[----:B------:R-:W-:-:S05]  /*a73d0*/  PRMT R20, R47, 0x5210, R24 ;  /* 0x000052102f147816 */ /* 0x000fca0000000018 */
[----:B------:R0:W-:Y:S04]  /*a73e0*/  STL [R1+0x3ad4], R20 ;  /* 0x003ad41401007387 */ /* 0x0001e80000100800 */
[----:B------:R2:W-:Y:S01]  /*a73f0*/  STL [R1+0xb0], R19 ;  /* 0x0000b01301007387 */ /* 0x0005e20000100800 */
[----:B------:R-:W-:Y:S02]  /*a7400*/  SHF.R.S32.HI R24, RZ, 0x1f, R30 ;  /* 0x0000001fff187819 */ /* 0x000fe4000001141e */
[----:B0-----:R-:W-:-:S05]  /*a7410*/  IADD3 R20, P6, PT, R30, R0, RZ ;  /* 0x000000001e147210 */ /* 0x001fca0007fde0ff */
[----:B------:R-:W-:Y:S01]  /*a7420*/  IMAD.X R21, R24, 0x1, R3, P6 ;  /* 0x0000000118157824 */ /* 0x000fe200030e0603 */
[--C-:B--2---:R-:W-:Y:S02]  /*a7430*/  PRMT R19, R27, 0x4210, R25.reuse ;  /* 0x000042101b137816 */ /* 0x104fe40000000019 */
[----:B---3--:R-:W-:Y:S02]  /*a7440*/  PRMT R44, R38, 0x5210, R25 ;  /* 0x00005210262c7816 */ /* 0x008fe40000000019 */
[----:B------:R-:W2:Y:S04]  /*a7450*/  LDL.LU R38, [R1+0x304] ;  /* 0x0003040001267983 */ /* 0x000ea80000300800 */
[----:B------:R-:W-:Y:S04]  /*a7460*/  STL [R1+0xb4], R19 ;  /* 0x0000b41301007387 */ /* 0x000fe80000100800 */
[----:B------:R-:W3:Y:S04]  /*a7470*/  LDL.LU R27, [R1+0x7c] ;  /* 0x00007c00011b7983 */ /* 0x000ee80000300800 */
[----:B------:R-:W-:Y:S01]  /*a7480*/  STL [R1+0x3ad8], R44 ;  /* 0x003ad82c01007387 */ /* 0x000fe20000100800 */
[----:B------:R-:W-:-:S03]  /*a7490*/  LOP3.LUT R25, R29, 0xffff, RZ, 0xc0, !PT ;  /* 0x0000ffff1d197812 */ /* 0x000fc600078ec0ff */
[----:B------:R-:W3:Y:S04]  /*a74a0*/  LDL.LU R29, [R1+0x140c] ;  /* 0x00140c00011d7983 */ /* 0x000ee80000300800 */
[----:B------:R0:W-:Y:S04]  /*a74b0*/  STL.64 [R1+0xba8], R20 ;  /* 0x000ba81401007387 */ /* 0x0001e80000100a00 */
[----:B------:R-:W3:Y:S01]  /*a74c0*/  LDL.LU R49, [R1+0x1408] ;  /* 0x0014080001317983 */ /* 0x000ee20000300800 */
[----:B------:R-:W-:-:S03]  /*a74d0*/  LOP3.LUT R26, R36, 0xffff, RZ, 0xc0, !PT ;  /* 0x0000ffff241a7812 */ /* 0x000fc600078ec0ff */
[----:B------:R-:W3:Y:S01]  /*a74e0*/  LDL.LU R36, [R1+0x300] ;  /* 0x0003000001247983 */ /* 0x000ee20000300800 */
[----:B0-----:R-:W-:-:S03]  /*a74f0*/  PRMT R20, R32, 0x4210, R25 ;  /* 0x0000421020147816 */ /* 0x001fc60000000019 */
[----:B------:R-:W3:Y:S04]  /*a7500*/  LDL.LU R32, [R1+0xe4] ;  /* 0x0000e40001207983 */ /* 0x000ee80000300800 */
[----:B------:R0:W-:Y:S01]  /*a7510*/  STL [R1+0x3adc], R20 ;  /* 0x003adc1401007387 */ /* 0x0001e20000100800 */
[----:B----4-:R-:W-:-:S03]  /*a7520*/  PRMT R19, R28, 0x5210, R25 ;  /* 0x000052101c137816 */ /* 0x010fc60000000019 */
[----:B------:R-:W4:Y:S04]  /*a7530*/  LDL.LU R28, [R1+0x29c] ;  /* 0x00029c00011c7983 */ /* 0x000f280000300800 */
[----:B------:R1:W-:Y:S01]  /*a7540*/  STL [R1+0x3ae0], R19 ;  /* 0x003ae01301007387 */ /* 0x0003e20000100800 */
[----:B0-----:R-:W-:-:S03]  /*a7550*/  PRMT R20, R50, 0x4210, R26 ;  /* 0x0000421032147816 */ /* 0x001fc6000000001a */
[----:B------:R-:W4:Y:S04]  /*a7560*/  LDL.LU R50, [R1+0x64] ;  /* 0x0000640001327983 */ /* 0x000f280000300800 */
[----:B------:R0:W-:Y:S01]  /*a7570*/  STL [R1+0xa0], R20 ;  /* 0x0000a01401007387 */ /* 0x0001e20000100800 */
[----:B-1----:R-:W-:Y:S02]  /*a7580*/  PRMT R19, R35, 0x5210, R26 ;  /* 0x0000521023137816 */ /* 0x002fe4000000001a */
[----:B0-----:R-:W-:-:S03]  /*a7590*/  IADD3 R20, P6, PT, R30, R2, RZ ;  /* 0x000000021e147210 */ /* 0x001fc60007fde0ff */
[----:B------:R-:W-:Y:S02]  /*a75a0*/  STL [R1+0x50], R19 ;  /* 0x0000501301007387 */ /* 0x000fe40000100800 */
[----:B------:R-:W-:Y:S01]  /*a75b0*/  IMAD.X R21, R24, 0x1, R4, P6 ;  /* 0x0000000118157824 */ /* 0x000fe200030e0604 */
[----:B------:R-:W-:Y:S02]  /*a75c0*/  LOP3.LUT R25, R31, 0xffff, RZ, 0xc0, !PT ;  /* 0x0000ffff1f197812 */ /* 0x000fe400078ec0ff */
[----:B------:R-:W-:Y:S02]  /*a75d0*/  LOP3.LUT R26, R33, 0xffff, RZ, 0xc0, !PT ;  /* 0x0000ffff211a7812 */ /* 0x000fe400078ec0ff */
[----:B------:R0:W-:Y:S04]  /*a75e0*/  STL.64 [R1+0xba0], R20 ;  /* 0x000ba01401007387 */ /* 0x0001e80000100a00 */
[----:B------:R-:W4:Y:S01]  /*a75f0*/  LDL.LU R33, [R1+0x1388] ;  /* 0x0013880001217983 */ /* 0x000f220000300800 */
[----:B0-----:R-:W-:-:S05]  /*a7600*/  PRMT R20, R37, 0x4210, R25 ;  /* 0x0000421025147816 */ /* 0x001fca0000000019 */
[----:B------:R-:W-:Y:S04]  /*a7610*/  STL [R1+0xa4], R20 ;  /* 0x0000a41401007387 */ /* 0x000fe80000100800 */
[----:B------:R-:W4:Y:S01]  /*a7620*/  LDL.LU R47, [R1+0x360] ;  /* 0x00036000012f7983 */ /* 0x000f220000300800 */
[----:B------:R-:W-:-:S03]  /*a7630*/  PRMT R19, R34, 0x5210, R25 ;  /* 0x0000521022137816 */ /* 0x000fc60000000019 */
[----:B------:R-:W4:Y:S04]  /*a7640*/  LDL.LU R35, [R1+0x2dc] ;  /* 0x0002dc0001237983 */ /* 0x000f280000300800 */
[----:B------:R-:W4:Y:S04]  /*a7650*/  LDL.LU R37, [R1+0xe8] ;  /* 0x0000e80001257983 */ /* 0x000f280000300800 */
[----:B------:R2:W-:Y:S04]  /*a7660*/  STL [R1+0x3ae8], R19 ;  /* 0x003ae81301007387 */ /* 0x0005e80000100800 */
[----:B------:R-:W4:Y:S01]  /*a7670*/  LDL.LU R34, [R1+0x26c] ;  /* 0x00026c0001227983 */ /* 0x000f220000300800 */
[----:B------:R-:W-:-:S05]  /*a7680*/  IADD3 R22, P6, PT, R30, R5, RZ ;  /* 0x000000051e167210 */ /* 0x000fca0007fde0ff */
[----:B------:R-:W-:Y:S01]  /*a7690*/  IMAD.X R23, R24, 0x1, R6, P6 ;  /* 0x0000000118177824 */ /* 0x000fe200030e0606 */
[--C-:B--2---:R-:W-:Y:S02]  /*a76a0*/  PRMT R19, R38, 0x4210, R26.reuse ;  /* 0x0000421026137816 */ /* 0x104fe4000000001a */
[----:B------:R-:W2:Y:S01]  /*a76b0*/  LDL.LU R38, [R1+0x48] ;  /* 0x0000480001267983 */ /* 0x000ea20000300800 */
[----:B---3--:R-:W-:-:S03]  /*a76c0*/  PRMT R20, R27, 0x5210, R26 ;  /* 0x000052101b147816 */ /* 0x008fc6000000001a */
[----:B------:R0:W-:Y:S04]  /*a76d0*/  STL [R1+0xa8], R19 ;  /* 0x0000a81301007387 */ /* 0x0001e80000100800 */
[----:B------:R1:W-:Y:S04]  /*a76e0*/  STL [R1+0x3ae4], R20 ;  /* 0x003ae41401007387 */ /* 0x0003e80000100800 */
[----:B------:R-:W3:Y:S04]  /*a76f0*/  LDL.LU R31, [R1+0x368] ;  /* 0x00036800011f7983 */ /* 0x000ee80000300800 */
[----:B------:R-:W3:Y:S04]  /*a7700*/  LDL.LU R27, [R1+0x32c] ;  /* 0x00032c00011b7983 */ /* 0x000ee80000300800 */
[----:B------:R-:W-:Y:S01]  /*a7710*/  STL.64 [R1+0xbc8], R22 ;  /* 0x000bc81601007387 */ /* 0x000fe20000100a00 */
[----:B------:R-:W-:-:S03]  /*a7720*/  LOP3.LUT R25, R29, 0xffff, RZ, 0xc0, !PT ;  /* 0x0000ffff1d197812 */ /* 0x000fc600078ec0ff */
[----:B------:R-:W3:Y:S01]  /*a7730*/  LDL.LU R29, [R1+0x23c] ;  /* 0x00023c00011d7983 */ /* 0x000ee20000300800 */
[----:B------:R-:W-:Y:S02]  /*a7740*/  LOP3.LUT R26, R49, 0xffff, RZ, 0xc0, !PT ;  /* 0x0000ffff311a7812 */ /* 0x000fe400078ec0ff */
[--C-:B0-----:R-:W-:Y:S02]  /*a7750*/  PRMT R19, R36, 0x4210, R25.reuse ;  /* 0x0000421024137816 */ /* 0x101fe40000000019 */
[----:B-1----:R-:W-:-:S05]  /*a7760*/  PRMT R20, R32, 0x5210, R25 ;  /* 0x0000521020147816 */ /* 0x002fca0000000019 */
[----:B------:R-:W-:Y:S04]  /*a7770*/  STL [R1+0x3aec], R20 ;  /* 0x003aec1401007387 */ /* 0x000fe80000100800 */
[----:B------:R4:W-:Y:S04]  /*a7780*/  STL [R1+0x90], R19 ;  /* 0x0000901301007387 */ /* 0x0009e80000100800 */
[----:B------:R-:W3:Y:S01]  /*a7790*/  LDL.LU R52, [R1+0x40] ;  /* 0x0000400001347983 */ /* 0x000ee20000300800 */
[----:B----4-:R-:W-:-:S03]  /*a77a0*/  PRMT R19, R28, 0x4210, R26 ;  /* 0x000042101c137816 */ /* 0x010fc6000000001a */
[----:B------:R-:W4:Y:S01]  /*a77b0*/  LDL.LU R28, [R1+0x22c] ;  /* 0x00022c00011c7983 */ /* 0x000f220000300800 */
[----:B------:R-:W-:-:S03]  /*a77c0*/  IADD3 R20, P6, PT, R30, R7, RZ ;  /* 0x000000071e147210 */ /* 0x000fc60007fde0ff */
[----:B------:R0:W-:Y:S04]  /*a77d0*/  STL [R1+0x94], R19 ;  /* 0x0000941301007387 */ /* 0x0001e80000100800 */
[----:B------:R-:W4:Y:S01]  /*a77e0*/  LDL.LU R48, [R1+0x44] ;  /* 0x0000440001307983 */ /* 0x000f220000300800 */
[----:B0-----:R-:W-:Y:S01]  /*a77f0*/  PRMT R19, R50, 0x5210, R26 ;  /* 0x0000521032137816 */ /* 0x001fe2000000001a */
[----:B------:R-:W-:-:S04]  /*a7800*/  IMAD.X R21, R24, 0x1, R8, P6 ;  /* 0x0000000118157824 */ /* 0x000fc800030e0608 */
[----:B------:R-:W-:Y:S04]  /*a7810*/  STL [R1+0x34], R19 ;  /* 0x0000341301007387 */ /* 0x000fe80000100800 */
[----:B------:R-:W4:Y:S04]  /*a7820*/  LDL.LU R49, [R1+0x143c] ;  /* 0x00143c0001317983 */ /* 0x000f280000300800 */
[----:B------:R-:W4:Y:S04]  /*a7830*/  LDL.LU R36, [R1+0x1438] ;  /* 0x0014380001247983 */ /* 0x000f280000300800 */
[----:B------:R-:W4:Y:S04]  /*a7840*/  LDL.LU R32, [R1+0x21c] ;  /* 0x00021c0001207983 */ /* 0x000f280000300800 */
[----:B------:R0:W-:Y:S01]  /*a7850*/  STL.64 [R1+0xbc0], R20 ;  /* 0x000bc01401007387 */ /* 0x0001e20000100a00 */
[----:B------:R-:W-:-:S03]  /*a7860*/  LOP3.LUT R25, R33, 0xffff, RZ, 0xc0, !PT ;  /* 0x0000ffff21197812 */ /* 0x000fc600078ec0ff */
[----:B------:R-:W4:Y:S04]  /*a7870*/  LDL.LU R50, [R1+0x3c] ;  /* 0x00003c0001327983 */ /* 0x000f280000300800 */
[----:B------:R-:W4:Y:S01]  /*a7880*/  LDL.LU R33, [R1+0x1fc] ;  /* 0x0001fc0001217983 */ /* 0x000f220000300800 */
[----:B------:R-:W-:Y:S02]  /*a7890*/  LOP3.LUT R26, R47, 0xffff, RZ, 0xc0, !PT ;  /* 0x0000ffff2f1a7812 */ /* 0x000fe400078ec0ff */
[--C-:B0-----:R-:W-:Y:S02]  /*a78a0*/  PRMT R20, R35, 0x4210, R25.reuse ;  /* 0x0000421023147816 */ /* 0x101fe40000000019 */
[----:B------:R-:W-:Y:S02]  /*a78b0*/  PRMT R19, R37, 0x5210, R25 ;  /* 0x0000521025137816 */ /* 0x000fe40000000019 */
[----:B------:R-:W4:Y:S04]  /*a78c0*/  LDL.LU R37, [R1+0x18] ;  /* 0x0000180001257983 */ /* 0x000f280000300800 */
[----:B------:R0:W-:Y:S04]  /*a78d0*/  STL [R1+0x98], R20 ;  /* 0x0000981401007387 */ /* 0x0001e80000100800 */
[----:B------:R1:W-:Y:S01]  /*a78e0*/  STL [R1+0x38], R19 ;  /* 0x0000381301007387 */ /* 0x0003e20000100800 */
[----:B0-----:R-:W-:-:S03]  /*a78f0*/  PRMT R20, R34, 0x4210, R26 ;  /* 0x0000421022147816 */ /* 0x001fc6000000001a */
[----:B-1----:R-:W4:Y:S04]  /*a7900*/  LDL.LU R19, [R1+0x6c] ;  /* 0x00006c0001137983 */ /* 0x002f280000300800 */
[----:B------:R0:W-:Y:S02]  /*a7910*/  STL [R1+0x60], R20 ;  /* 0x0000601401007387 */ /* 0x0001e40000100800 */
[----:B0-----:R-:W-:-:S05]  /*a7920*/  IADD3 R20, P6, PT, R30, R9, RZ ;  /* 0x000000091e147210 */ /* 0x001fca0007fde0ff */
[----:B------:R-:W-:Y:S01]  /*a7930*/  IMAD.X R21, R24, 0x1, R10, P6 ;  /* 0x0000000118157824 */ /* 0x000fe200030e060a */
[----:B--2---:R-:W-:-:S05]  /*a7940*/  PRMT R22, R38, 0x5210, R26 ;  /* 0x0000521026167816 */ /* 0x004fca000000001a */
[----:B------:R-:W-:Y:S04]  /*a7950*/  STL [R1+0x20], R22 ;  /* 0x0000201601007387 */ /* 0x000fe80000100800 */
[----:B------:R-:W2:Y:S04]  /*a7960*/  LDL.LU R34, [R1+0x13e8] ;  /* 0x0013e80001227983 */ /* 0x000ea80000300800 */
[----:B------:R-:W2:Y:S01]  /*a7970*/  LDL.LU R38, [R1+0x20c] ;  /* 0x00020c0001267983 */ /* 0x000ea20000300800 */
[----:B---3--:R-:W-:-:S03]  /*a7980*/  LOP3.LUT R25, R31, 0xffff, RZ, 0xc0, !PT ;  /* 0x0000ffff1f197812 */ /* 0x008fc600078ec0ff */
[----:B------:R0:W-:Y:S04]  /*a7990*/  STL.64 [R1+0xbe0], R20 ;  /* 0x000be01401007387 */ /* 0x0001e80000100a00 */
[----:B------:R-:W3:Y:S01]  /*a79a0*/  LDL.LU R47, [R1+0xec] ;  /* 0x0000ec00012f7983 */ /* 0x000ee20000300800 */
[----:B------:R-:W-:-:S03]  /*a79b0*/  LOP3.LUT R26, R27, 0xffff, RZ, 0xc0, !PT ;  /* 0x0000ffff1b1a7812 */ /* 0x000fc600078ec0ff */
[----:B------:R-:W3:Y:S01]  /*a79c0*/  LDL.LU R35, [R1+0x38c] ;  /* 0x00038c0001237983 */ /* 0x000ee20000300800 */
[----:B0-----:R-:W-:-:S05]  /*a79d0*/  PRMT R20, R29, 0x4210, R25 ;  /* 0x000042101d147816 */ /* 0x001fca0000000019 */
[----:B------:R4:W-:Y:S04]  /*a79e0*/  STL [R1+0x64], R20 ;  /* 0x0000641401007387 */ /* 0x0009e80000100800 */
[----:B------:R-:W3:Y:S04]  /*a79f0*/  LDL.LU R31, [R1+0x388] ;  /* 0x00038800011f7983 */ /* 0x000ee80000300800 */
[----:B------:R-:W3:Y:S04]  /*a7a00*/  LDL.LU R27, [R1+0x1d0] ;  /* 0x0001d000011b7983 */ /* 0x000ee80000300800 */
[----:B------:R-:W3:Y:S01]  /*a7a10*/  LDL.LU R29, [R1+0xc] ;  /* 0x00000c00011d7983 */ /* 0x000ee20000300800 */
[----:B----4-:R-:W-:-:S03]  /*a7a20*/  PRMT R20, R28, 0x4210, R26 ;  /* 0x000042101c147816 */ /* 0x010fc6000000001a */
[----:B------:R-:W4:Y:S01]  /*a7a30*/  LDL.LU R28, [R1+0x1cc] ;  /* 0x0001cc00011c7983 */ /* 0x000f220000300800 */
[----:B------:R-:W-:-:S05]  /*a7a40*/  PRMT R21, R52, 0x5210, R25 ;  /* 0x0000521034157816 */ /* 0x000fca0000000019 */
[----:B------:R-:W-:Y:S04]  /*a7a50*/  STL [R1+0x24], R21 ;  /* 0x0000241501007387 */ /* 0x000fe80000100800 */
[----:B------:R0:W-:Y:S01]  /*a7a60*/  STL [R1+0x68], R20 ;  /* 0x0000681401007387 */ /* 0x0001e20000100800 */
[----:B------:R-:W-:Y:S02]  /*a7a70*/  PRMT R22, R48, 0x5210, R26 ;  /* 0x0000521030167816 */ /* 0x000fe4000000001a */
[----:B0-----:R-:W-:Y:S02]  /*a7a80*/  IADD3 R20, P6, PT, R30, R11, RZ ;  /* 0x0000000b1e147210 */ /* 0x001fe40007fde0ff */
[----:B------:R-:W-:-:S03]  /*a7a90*/  LOP3.LUT R25, R49, 0xffff, RZ, 0xc0, !PT ;  /* 0x0000ffff31197812 */ /* 0x000fc600078ec0ff */
[----:B------:R-:W-:Y:S01]  /*a7aa0*/  IMAD.X R21, R24, 0x1, R12, P6 ;  /* 0x0000000118157824 */ /* 0x000fe200030e060c */
[----:B------:R-:W-:Y:S01]  /*a7ab0*/  STL [R1+0x28], R22 ;  /* 0x0000281601007387 */ /* 0x000fe20000100800 */
[----:B------:R-:W-:-:S03]  /*a7ac0*/  LOP3.LUT R26, R36, 0xffff, RZ, 0xc0, !PT ;  /* 0x0000ffff241a7812 */ /* 0x000fc600078ec0ff */
[----:B------:R0:W-:Y:S02]  /*a7ad0*/  STL.64 [R1+0xc00], R20 ;  /* 0x000c001401007387 */ /* 0x0001e40000100a00 */
[--C-:B0-----:R-:W-:Y:S02]  /*a7ae0*/  PRMT R20, R32, 0x4210, R25.reuse ;  /* 0x0000421020147816 */ /* 0x101fe40000000019 */
[----:B------:R-:W-:Y:S02]  /*a7af0*/  PRMT R21, R50, 0x5210, R25 ;  /* 0x0000521032157816 */ /* 0x000fe40000000019 */
[----:B------:R-:W4:Y:S04]  /*a7b00*/  LDL.LU R50, [R1+0x34c] ;  /* 0x00034c0001327983 */ /* 0x000f280000300800 */
[----:B------:R0:W-:Y:S04]  /*a7b10*/  STL [R1+0x40], R20 ;  /* 0x0000401401007387 */ /* 0x0001e80000100800 */
[----:B------:R-:W-:Y:S04]  /*a7b20*/  STL [R1], R21 ;  /* 0x0000001501007387 */ /* 0x000fe80000100800 */
[----:B------:R-:W4:Y:S01]  /*a7b30*/  LDL.LU R32, [R1+0x1498] ;  /* 0x0014980001207983 */ /* 0x000f220000300800 */
[----:B0-----:R-:W-:-:S03]  /*a7b40*/  PRMT R20, R33, 0x4210, R26 ;  /* 0x0000421021147816 */ /* 0x001fc6000000001a */
[----:B------:R-:W4:Y:S04]  /*a7b50*/  LDL.LU R36, [R1+0x1c4] ;  /* 0x0001c40001247983 */ /* 0x000f280000300800 */
[----:B------:R0:W-:Y:S01]  /*a7b60*/  STL [R1+0x44], R20 ;  /* 0x0000441401007387 */ /* 0x0001e20000100800 */
[----:B------:R-:W-:-:S03]  /*a7b70*/  PRMT R22, R37, 0x5210, R26 ;  /* 0x0000521025167816 */ /* 0x000fc6000000001a */
[----:B------:R-:W4:Y:S04]  /*a7b80*/  LDL.LU R33, [R1+0xf0] ;  /* 0x0000f00001217983 */ /* 0x000f280000300800 */
[----:B------:R-:W4:Y:S01]  /*a7b90*/  LDL.LU R37, [R1+0x1c0] ;  /* 0x0001c00001257983 */ /* 0x000f220000300800 */
[----:B0-----:R-:W-:-:S05]  /*a7ba0*/  IADD3 R20, P6, PT, R30, R13, RZ ;  /* 0x0000000d1e147210 */ /* 0x001fca0007fde0ff */
[----:B------:R-:W-:Y:S01]  /*a7bb0*/  IMAD.X R21, R24, 0x1, R14, P6 ;  /* 0x0000000118157824 */ /* 0x000fe200030e060e */
[----:B------:R-:W-:Y:S04]  /*a7bc0*/  STL [R1+0x4], R22 ;  /* 0x0000041601007387 */ /* 0x000fe80000100800 */
[----:B------:R0:W-:Y:S02]  /*a7bd0*/  STL.64 [R1+0xbf8], R20 ;  /* 0x000bf81401007387 */ /* 0x0001e40000100a00 */
[----:B0-----:R-:W-:-:S05]  /*a7be0*/  IADD3 R20, P6, PT, R30, R15, RZ ;  /* 0x0000000f1e147210 */ /* 0x001fca0007fde0ff */
[----:B------:R-:W-:-:S05]  /*a7bf0*/  IMAD.X R21, R24, 0x1, R57, P6 ;  /* 0x0000000118157824 */ /* 0x000fca00030e0639 */
[----:B------:R0:W-:Y:S04]  /*a7c00*/  STL.64 [R1+0xc08], R20 ;  /* 0x000c081401007387 */ /* 0x0001e80000100a00 */
[----:B------:R-:W4:Y:S01]  /*a7c10*/  LDL.LU R30, [R1+0x14ac] ;  /* 0x0014ac00011e7983 */ /* 0x000f220000300800 */
[----:B--2---:R-:W-:-:S03]  /*a7c20*/  LOP3.LUT R24, R34, 0xffff, RZ, 0xc0, !PT ;  /* 0x0000ffff22187812 */ /* 0x004fc600078ec0ff */
[----:B------:R-:W2:Y:S01]  /*a7c30*/  LDL.LU R34, [R1+0x1418] ;  /* 0x0014180001227983 */ /* 0x000ea20000300800 */
[----:B0-----:R-:W-:-:S05]  /*a7c40*/  PRMT R20, R38, 0x4210, R24 ;  /* 0x0000421026147816 */ /* 0x001fca0000000018 */
[----:B------:R0:W-:Y:S04]  /*a7c50*/  STL [R1+0x48], R20 ;  /* 0x0000481401007387 */ /* 0x0001e80000100800 */
[----:B------:R-:W2:Y:S01]  /*a7c60*/  LDL.LU R38, [R1+0x1b8] ;  /* 0x0001b80001267983 */ /* 0x000ea20000300800 */
[----:B---3--:R-:W-:Y:S02]  /*a7c70*/  LOP3.LUT R48, R35, 0xffff, RZ, 0xc0, !PT ;  /* 0x0000ffff23307812 */ /* 0x008fe400078ec0ff */
[----:B0-----:R-:W-:-:S05]  /*a7c80*/  PRMT R20, R47, 0x5210, R24 ;  /* 0x000052102f147816 */ /* 0x001fca0000000018 */
[----:B------:R0:W-:Y:S01]  /*a7c90*/  STL [R1+0x8], R20 ;  /* 0x0000081401007387 */ /* 0x0001e20000100800 */
[----:B------:R-:W-:-:S03]  /*a7ca0*/  LOP3.LUT R49, R31, 0xffff, RZ, 0xc0, !PT ;  /* 0x0000ffff1f317812 */ /* 0x000fc600078ec0ff */
[----:B------:R-:W3:Y:S01]  /*a7cb0*/  LDL.LU R31, [R1+0x1b4] ;  /* 0x0001b400011f7983 */ /* 0x000ee20000300800 */
[--C-:B0-----:R-:W-:Y:S02]  /*a7cc0*/  PRMT R20, R27, 0x4210, R48.reuse ;  /* 0x000042101b147816 */ /* 0x101fe40000000030 */
[----:B------:R-:W-:-:S03]  /*a7cd0*/  PRMT R48, R29, 0x5210, R48 ;  /* 0x000052101d307816 */ /* 0x000fc60000000030 */
[----:B------:R4:W-:Y:S04]  /*a7ce0*/  STL [R1+0x10], R20 ;  /* 0x0000101401007387 */ /* 0x0009e80000100800 */
[----:B------:R-:W-:Y:S01]  /*a7cf0*/  STL [R1+0x3af0], R48 ;  /* 0x003af03001007387 */ /* 0x000fe20000100800 */
[--C-:B----4-:R-:W-:Y:S02]  /*a7d00*/  PRMT R20, R28, 0x4210, R49.reuse ;  /* 0x000042101c147816 */ /* 0x110fe40000000031 */
[----:B------:R-:W-:Y:S01]  /*a7d10*/  PRMT R49, R61, 0x5210, R49 ;  /* 0x000052103d317816 */ /* 0x000fe20000000031 */
[----:B------:R-:W4:Y:S04]  /*a7d20*/  LDL.LU R28, [R1+0x3a4] ;  /* 0x0003a400011c7983 */ /* 0x000f280000300800 */
[----:B------:R-:W4:Y:S04]  /*a7d30*/  LDL.LU R29, [R1+0x3a0] ;  /* 0x0003a000011d7983 */ /* 0x000f280000300800 */
[----:B------:R0:W-:Y:S04]  /*a7d40*/  STL [R1+0x14], R20 ;  /* 0x0000141401007387 */ /* 0x0001e80000100800 */
[----:B------:R-:W-:Y:S04]  /*a7d50*/  STL [R1+0x3af4], R49 ;  /* 0x003af43101007387 */ /* 0x000fe80000100800 */
[----:B------:R-:W4:Y:S01]  /*a7d60*/  LDL.LU R27, [R1+0x190] ;  /* 0x00019000011b7983 */ /* 0x000f220000300800 */
[----:B------:R-:W-:-:S02]  /*a7d70*/  SHF.R.S32.HI R35, RZ, 0x1f, R19 ;  /* 0x0000001fff237819 */ /* 0x000fc40000011413 */
[----:B0-----:R-:W-:-:S05]  /*a7d80*/  IADD3 R20, P6, PT, R19, R0, RZ ;  /* 0x0000000013147210 */ /* 0x001fca0007fde0ff */
[----:B------:R-:W-:-:S05]  /*a7d90*/  IMAD.X R21, R35, 0x1, R3, P6 ;  /* 0x0000000123157824 */ /* 0x000fca00030e0603 */
[----:B------:R0:W-:Y:S01]  /*a7da0*/  STL.64 [R1+0xbf0], R20 ;  /* 0x000bf01401007387 */ /* 0x0001e20000100a00 */
[----:B------:R-:W-:Y:S02]  /*a7db0*/  LOP3.LUT R50, R50, 0xffff, RZ, 0xc0, !PT ;  /* 0x0000ffff32327812 */ /* 0x000fe400078ec0ff */
[----:B------:R-:W-:Y:S02]  /*a7dc0*/  LOP3.LUT R32, R32, 0xffff, RZ, 0xc0, !PT ;  /* 0x0000ffff20207812 */ /* 0x000fe400078ec0ff */
[--C-:B0-----:R-:W-:Y:S02]  /*a7dd0*/  PRMT R20, R36, 0x4210, R50.reuse ;  /* 0x0000421024147816 */ /* 0x101fe40000000032 */
[----:B------:R-:W-:Y:S02]  /*a7de0*/  PRMT R50, R33, 0x5210, R50 ;  /* 0x0000521021327816 */ /* 0x000fe40000000032 */
[----:B------:R-:W-:-:S03]  /*a7df0*/  PRMT R52, R37, 0x4210, R32 ;  /* 0x0000421025347816 */ /* 0x000fc60000000020 */
[----:B------:R-:W-:Y:S04]  /*a7e00*/  STL [R1+0x3af8], R50 ;  /* 0x003af83201007387 */ /* 0x000fe80000100800 */
[----:B------:R0:W-:Y:S04]  /*a7e10*/  STL [R1+0x18], R20 ;  /* 0x0000181401007387 */ /* 0x0001e80000100800 */
[----:B------:R-:W4:Y:S04]  /*a7e20*/  LDL.LU R37, [R1+0x18c] ;  /* 0x00018c0001257983 */ /* 0x000f280000300800 */
[----:B------:R-:W4:Y:S01]  /*a7e30*/  LDL.LU R59, [R1+0xf4] ;  /* 0x0000f400013b7983 */ /* 0x000f220000300800 */
[----:B0-----:R-:W-:-:S05]  /*a7e40*/  IADD3 R20, P6, PT, R19, R2, RZ ;  /* 0x0000000213147210 */ /* 0x001fca0007fde0ff */
[----:B------:R-:W-:Y:S01]  /*a7e50*/  IMAD.X R21, R35, 0x1, R4, P6 ;  /* 0x0000000123157824 */ /* 0x000fe200030e0604 */
[----:B------:R-:W-:Y:S04]  /*a7e60*/  STL [R1+0x3afc], R52 ;  /* 0x003afc3401007387 */ /* 0x000fe80000100800 */
[----:B------:R0:W-:Y:S01]  /*a7e70*/  STL.64 [R1+0xc30], R20 ;  /* 0x000c301401007387 */ /* 0x0001e20000100a00 */
[----:B------:R-:W-:-:S03]  /*a7e80*/  LOP3.LUT R33, R30, 0xffff, RZ, 0xc0, !PT ;  /* 0x0000ffff1e217812 */ /* 0x000fc600078ec0ff */
[----:B------:R-:W4:Y:S01]  /*a7e90*/  LDL.LU R30, [R1+0x364] ;  /* 0x00036400011e7983 */ /* 0x000f220000300800 */
[----:B0-----:R-:W-:Y:S02]  /*a7ea0*/  IADD3 R20, P6, PT, R19, R5, RZ ;  /* 0x0000000513147210 */ /* 0x001fe40007fde0ff */
[----:B------:R-:W-:-:S03]  /*a7eb0*/  PRMT R32, R58, 0x5210, R32 ;  /* 0x000052103a207816 */ /* 0x000fc60000000020 */
[----:B------:R-:W-:Y:S01]  /*a7ec0*/  IMAD.X R21, R35, 0x1, R6, P6 ;  /* 0x0000000123157824 */ /* 0x000fe200030e0606 */
[--C-:B--2---:R-:W-:Y:S02]  /*a7ed0*/  PRMT R53, R38, 0x4210, R33.reuse ;  /* 0x0000421026357816 */ /* 0x104fe40000000021 */
[----:B------:R-:W2:Y:S04]  /*a7ee0*/  LDL.LU R38, [R1+0x164] ;  /* 0x0001640001267983 */ /* 0x000ea80000300800 */
[----:B------:R-:W2:Y:S04]  /*a7ef0*/  LDL.LU R51, [R1+0x28f8] ;  /* 0x0028f80001337983 */ /* 0x000ea80000300800 */
[----:B------:R-:W2:Y:S01]  /*a7f00*/  LDL.LU R47, [R1+0xf8] ;  /* 0x0000f800012f7983 */ /* 0x000ea20000300800 */
[----:B------:R-:W-:-:S02]  /*a7f10*/  PRMT R33, R55, 0x5210, R33 ;  /* 0x0000521037217816 */ /* 0x000fc40000000021 */
[----:B------:R-:W-:-:S03]  /*a7f20*/  LOP3.LUT R34, R34, 0xffff, RZ, 0xc0, !PT ;  /* 0x0000ffff22227812 */ /* 0x000fc600078ec0ff */
[----:B------:R0:W-:Y:S04]  /*a7f30*/  STL.64 [R1+0x3b10], R32 ;  /* 0x003b102001007387 */ /* 0x0001e80000100a00 */
[----:B------:R-:W2:Y:S01]  /*a7f40*/  LDL.LU R61, [R1+0x2900] ;  /* 0x00290000013d7983 */ /* 0x000ea20000300800 */
[----:B---3--:R-:W-:-:S03]  /*a7f50*/  PRMT R54, R31, 0x4210, R34 ;  /* 0x000042101f367816 */ /* 0x008fc60000000022 */
[----:B------:R1:W-:Y:S04]  /*a7f60*/  STL.64 [R1+0xb98], R20 ;  /* 0x000b981401007387 */ /* 0x0003e80000100a00 */
[----:B------:R-:W3:Y:S04]  /*a7f70*/  LDL.LU R25, [R1+0x104] ;  /* 0x0001040001197983 */ /* 0x000ee80000300800 */
[----:B------:R-:W3:Y:S04]  /*a7f80*/  LDL.LU R48, [R1+0x28fc] ;  /* 0x0028fc0001307983 */ /* 0x000ee80000300800 */
[----:B------:R-:W3:Y:S04]  /*a7f90*/  LDL.LU R26, [R1+0x100] ;  /* 0x00010000011a7983 */ /* 0x000ee80000300800 */
[----:B------:R-:W3:Y:S04]  /*a7fa0*/  LDL.LU R31, [R1+0x370] ;  /* 0x00037000011f7983 */ /* 0x000ee80000300800 */
[----:B------:R-:W3:Y:S01]  /*a7fb0*/  LDL.LU R41, [R1+0x2904] ;  /* 0x0029040001297983 */ /* 0x000ee20000300800 */
[----:B----4-:R-:W-:-:S04]  /*a7fc0*/  LOP3.LUT R28, R28, 0xffff, RZ, 0xc0, !PT ;  /* 0x0000ffff1c1c7812 */ /* 0x010fc800078ec0ff */
[----:B------:R-:W-:Y:S02]  /*a7fd0*/  PRMT R36, R27, 0x4210, R28 ;  /* 0x000042101b247816 */ /* 0x000fe4000000001c */
[----:B------:R-:W4:Y:S04]  /*a7fe0*/  LDL.LU R27, [R1+0x108] ;  /* 0x00010800011b7983 */ /* 0x000f280000300800 */
[----:B------:R-:W4:Y:S01]  /*a7ff0*/  LDL.LU R23, [R1+0x180] ;  /* 0x0001800001177983 */ /* 0x000f220000300800 */
[----:B------:R-:W-:Y:S02]  /*a8000*/  LOP3.LUT R29, R29, 0xffff, RZ, 0xc0, !PT ;  /* 0x0000ffff1d1d7812 */ /* 0x000fe400078ec0ff */
[----:B0-----:R-:W-:Y:S01]  /*a8010*/  IADD3 R32, P6, PT, R19, R7, RZ ;  /* 0x0000000713207210 */ /* 0x001fe20007fde0ff */
[----:B-1----:R-:W4:Y:S04]  /*a8020*/  LDL.LU R20, [R1+0x10c] ;  /* 0x00010c0001147983 */ /* 0x002f280000300800 */
[----:B------:R-:W-:Y:S01]  /*a8030*/  IMAD.X R33, R35, 0x1, R8, P6 ;  /* 0x0000000123217824 */ /* 0x000fe200030e0608 */
[----:B------:R-:W-:-:S02]  /*a8040*/  PRMT R28, R39, 0x5210, R28 ;  /* 0x00005210271c7816 */ /* 0x000fc4000000001c */
[----:B------:R-:W-:-:S05]  /*a8050*/  PRMT R37, R37, 0x4210, R29 ;  /* 0x0000421025257816 */ /* 0x000fca000000001d */
[----:B------:R-:W-:Y:S04]  /*a8060*/  STL.64 [R1+0x3b20], R36 ;  /* 0x003b202401007387 */ /* 0x000fe80000100a00 */
[----:B------:R-:W4:Y:S04]  /*a8070*/  LDL.LU R60, [R1+0xd0] ;  /* 0x0000d000013c7983 */ /* 0x000f280000300800 */
[----:B------:R-:W4:Y:S01]  /*a8080*/  LDL.LU R44, [R1+0x144c] ;  /* 0x00144c00012c7983 */ /* 0x000f220000300800 */
[----:B------:R-:W-:-:S03]  /*a8090*/  PRMT R29, R59, 0x5210, R29 ;  /* 0x000052103b1d7816 */ /* 0x000fc6000000001d */
[----:B------:R-:W4:Y:S04]  /*a80a0*/  LDL.LU R21, [R1+0x1c8] ;  /* 0x0001c80001157983 */ /* 0x000f280000300800 */
[----:B------:R-:W4:Y:S04]  /*a80b0*/  LDL.LU R59, [R1+0x110] ;  /* 0x00011000013b7983 */ /* 0x000f280000300800 */
[----:B------:R0:W-:Y:S01]  /*a80c0*/  STL.64 [R1+0xb30], R32 ;  /* 0x000b302001007387 */ /* 0x0001e20000100a00 */
[----:B------:R-:W-:Y:S02]  /*a80d0*/  LOP3.LUT R30, R30, 0xffff, RZ, 0xc0, !PT ;  /* 0x0000ffff1e1e7812 */ /* 0x000fe400078ec0ff */
[----:B0-----:R-:W-:-:S05]  /*a80e0*/  IADD3 R32, P6, PT, R19, R9, RZ ;  /* 0x0000000913207210 */ /* 0x001fca0007fde0ff */
[----:B------:R-:W-:Y:S01]  /*a80f0*/  IMAD.X R33, R35, 0x1, R10, P6 ;  /* 0x0000000123217824 */ /* 0x000fe200030e060a */
[--C-:B--2---:R-:W-:Y:S02]  /*a8100*/  PRMT R38, R38, 0x4210, R30.reuse ;  /* 0x0000421026267816 */ /* 0x104fe4000000001e */
[----:B------:R-:W-:Y:S02]  /*a8110*/  PRMT R30, R17, 0x5210, R30 ;  /* 0x00005210111e7816 */ /* 0x000fe4000000001e */
[----:B------:R-:W2:Y:S01]  /*a8120*/  LDL.LU R17, [R1+0xd4] ;  /* 0x0000d40001117983 */ /* 0x000ea20000300800 */
[----:B------:R-:W-:-:S03]  /*a8130*/  PRMT R24, R47, 0x5210, R51 ;  /* 0x000052102f187816 */ /* 0x000fc60000000033 */
[----:B------:R-:W2:Y:S04]  /*a8140*/  LDL.LU R51, [R1+0x374] ;  /* 0x0003740001337983 */ /* 0x000ea80000300800 */
[----:B------:R-:W2:Y:S04]  /*a8150*/  LDL.LU R47, [R1+0x1448] ;  /* 0x00144800012f7983 */ /* 0x000ea80000300800 */
[----:B------:R-:W2:Y:S04]  /*a8160*/  LDL.LU R43, [R1+0x1d8] ;  /* 0x0001d800012b7983 */ /* 0x000ea80000300800 */
[----:B------:R-:W2:Y:S04]  /*a8170*/  LDL.LU R22, [R1+0x114] ;  /* 0x0001140001167983 */ /* 0x000ea80000300800 */
[----:B------:R-:W2:Y:S04]  /*a8180*/  LDL.LU R45, [R1+0x25c] ;  /* 0x00025c00012d7983 */ /* 0x000ea80000300800 */
[----:B------:R-:W2:Y:S04]  /*a8190*/  LDL.LU R40, [R1+0x118] ;  /* 0x0001180001287983 */ /* 0x000ea80000300800 */
[----:B------:R0:W-:Y:S02]  /*a81a0*/  STL.64 [R1+0xa78], R32 ;  /* 0x000a782001007387 */ /* 0x0001e40000100a00 */
[----:B0-----:R-:W-:-:S05]  /*a81b0*/  IADD3 R32, P6, PT, R19, R11, RZ ;  /* 0x0000000b13207210 */ /* 0x001fca0007fde0ff */
[----:B------:R-:W-:Y:S01]  /*a81c0*/  IMAD.X R33, R35, 0x1, R12, P6 ;  /* 0x0000000123217824 */ /* 0x000fe200030e060c */
[----:B---3--:R-:W-:-:S04]  /*a81d0*/  LOP3.LUT R31, R31, 0xffff, RZ, 0xc0, !PT ;  /* 0x0000ffff1f1f7812 */ /* 0x008fc800078ec0ff */
[----:B------:R0:W-:Y:S04]  /*a81e0*/  STL.64 [R1+0x9c8], R32 ;  /* 0x0009c82001007387 */ /* 0x0001e80000100a00 */
[----:B------:R-:W3:Y:S01]  /*a81f0*/  LDL.LU R49, [R1+0x378] ;  /* 0x0003780001317983 */ /* 0x000ee20000300800 */
[----:B----4-:R-:W-:-:S03]  /*a8200*/  PRMT R27, R27, 0x5210, R41 ;  /* 0x000052101b1b7816 */ /* 0x010fc60000000029 */
[----:B------:R-:W4:Y:S01]  /*a8210*/  LDL.LU R41, [R1+0x27c] ;  /* 0x00027c0001297983 */ /* 0x000f220000300800 */
[----:B------:R-:W-:-:S03]  /*a8220*/  PRMT R39, R23, 0x4210, R31 ;  /* 0x0000421017277816 */ /* 0x000fc6000000001f */
[----:B------:R-:W4:Y:S01]  /*a8230*/  LDL.LU R23, [R1+0x11c] ;  /* 0x00011c0001177983 */ /* 0x000f220000300800 */
[----:B0-----:R-:W-:-:S05]  /*a8240*/  IADD3 R32, P6, PT, R19, R13, RZ ;  /* 0x0000000d13207210 */ /* 0x001fca0007fde0ff */
[----:B------:R-:W-:-:S05]  /*a8250*/  IMAD.X R33, R35, 0x1, R14, P6 ;  /* 0x0000000123217824 */ /* 0x000fca00030e060e */
[----:B------:R0:W-:Y:S02]  /*a8260*/  STL.64 [R1+0x738], R32 ;  /* 0x0007382001007387 */ /* 0x0001e40000100a00 */
[----:B0-----:R-:W-:-:S05]  /*a8270*/  IADD3 R32, P6, PT, R19, R15, RZ ;  /* 0x0000000f13207210 */ /* 0x001fca0007fde0ff */
[----:B------:R-:W-:Y:S01]  /*a8280*/  IMAD.X R33, R35, 0x1, R57, P6 ;  /* 0x0000000123217824 */ /* 0x000fe200030e0639 */
[----:B------:R-:W-:-:S04]  /*a8290*/  PRMT R31, R20, 0x5210, R31 ;  /* 0x00005210141f7816 */ /* 0x000fc8000000001f */
[----:B------:R0:W-:Y:S04]  /*a82a0*/  STL.64 [R1+0x4d8], R32 ;  /* 0x0004d82001007387 */ /* 0x0001e80000100a00 */
[----:B------:R-:W4:Y:S01]  /*a82b0*/  LDL.LU R58, [R1+0x1458] ;  /* 0x00145800013a7983 */ /* 0x000f220000300800 */
[----:B------:R-:W-:Y:S02]  /*a82c0*/  PRMT R26, R26, 0x5210, R48 ;  /* 0x000052101a1a7816 */ /* 0x000fe40000000030 */
[----:B------:R-:W-:Y:S02]  /*a82d0*/  PRMT R25, R25, 0x5210, R61 ;  /* 0x0000521019197816 */ /* 0x000fe4000000003d */
[----:B------:R-:W-:-:S04]  /*a82e0*/  LOP3.LUT R35, R44, 0xffff, RZ, 0xc0, !PT ;  /* 0x0000ffff2c237812 */ /* 0x000fc800078ec0ff */
[--C-:B------:R-:W-:Y:S02]  /*a82f0*/  PRMT R55, R21, 0x4210, R35.reuse ;  /* 0x0000421015377816 */ /* 0x100fe40000000023 */
[----:B------:R-:W-:Y:S02]  /*a8300*/  PRMT R35, R59, 0x5210, R35 ;  /* 0x000052103b237816 */ /* 0x000fe40000000023 */
[----:B------:R-:W4:Y:S04]  /*a8310*/  LDL.LU R59, [R1+0x37c] ;  /* 0x00037c00013b7983 */ /* 0x000f280000300800 */
[----:B------:R-:W4:Y:S04]  /*a8320*/  LDL.LU R20, [R1+0x328] ;  /* 0x0003280001147983 */ /* 0x000f280000300800 */
[----:B------:R-:W4:Y:S04]  /*a8330*/  LDL.LU R19, [R1+0x120] ;  /* 0x0001200001137983 */ /* 0x000f280000300800 */
[----:B------:R-:W4:Y:S04]  /*a8340*/  LDL.LU R44, [R1+0x358] ;  /* 0x00035800012c7983 */ /* 0x000f280000300800 */
[----:B------:R-:W4:Y:S01]  /*a8350*/  LDL.LU R21, [R1+0x124] ;  /* 0x0001240001157983 */ /* 0x000f220000300800 */
[----:B0-----:R-:W-:-:S02]  /*a8360*/  IADD3 R32, P6, PT, R60, R0, RZ ;  /* 0x000000003c207210 */ /* 0x001fc40007fde0ff */
[----:B------:R-:W-:Y:S01]  /*a8370*/  PRMT R34, R56, 0x5210, R34 ;  /* 0x0000521038227816 */ /* 0x000fe20000000022 */
[----:B------:R-:W4:Y:S01]  /*a8380*/  LDL.LU R61, [R1+0x1468] ;  /* 0x00146800013d7983 */ /* 0x000f220000300800 */
[----:B--2---:R-:W-:Y:S02]  /*a8390*/  LOP3.LUT R47, R47, 0xffff, RZ, 0xc0, !PT ;  /* 0x0000ffff2f2f7812 */ /* 0x004fe400078ec0ff */
[----:B------:R-:W-:-:S04]  /*a83a0*/  LOP3.LUT R51, R51, 0xffff, RZ, 0xc0, !PT ;  /* 0x0000ffff33337812 */ /* 0x000fc800078ec0ff */
[----:B------:R-:W-:Y:S02]  /*a83b0*/  PRMT R52, R43, 0x4210, R51 ;  /* 0x000042102b347816 */ /* 0x000fe40000000033 */
[--C-:B------:R-:W-:Y:S01]  /*a83c0*/  PRMT R50, R45, 0x4210, R47.reuse ;  /* 0x000042102d327816 */ /* 0x100fe2000000002f */
[----:B------:R-:W2:Y:S01]  /*a83d0*/  LDL.LU R43, [R1+0x384] ;  /* 0x00038400012b7983 */ /* 0x000ea20000300800 */
[----:B------:R-:W-:Y:S02]  /*a83e0*/  PRMT R48, R40, 0x5210, R47 ;  /* 0x0000521028307816 */ /* 0x000fe4000000002f */
[----:B------:R-:W-:Y:S02]  /*a83f0*/  SHF.R.S32.HI R47, RZ, 0x1f, R60 ;  /* 0x0000001fff2f7819 */ /* 0x000fe4000001143c */
[----:B------:R-:W-:Y:S02]  /*a8400*/  PRMT R51, R22, 0x5210, R51 ;  /* 0x0000521016337816 */ /* 0x000fe40000000033 */
[----:B------:R-:W2:Y:S01]  /*a8410*/  LDL.LU R22, [R1+0x188] ;  /* 0x0001880001167983 */ /* 0x000ea20000300800 */
[----:B------:R-:W-:-:S03]  /*a8420*/  IMAD.X R33, R47, 0x1, R3, P6 ;  /* 0x000000012f217824 */ /* 0x000fc600030e0603 */
[----:B------:R-:W2:Y:S04]  /*a8430*/  LDL.LU R45, [R1+0x128] ;  /* 0x00012800012d7983 */ /* 0x000ea80000300800 */
[----:B------:R-:W2:Y:S04]  /*a8440*/  LDL.LU R40, [R1+0xcc0] ;  /* 0x000cc00001287983 */ /* 0x000ea80000300800 */
[----:B------:R0:W-:Y:S01]  /*a8450*/  STL.64 [R1+0x430], R32 ;  /* 0x0004302001007387 */ /* 0x0001e20000100a00 */
[----:B---3--:R-:W-:Y:S02]  /*a8460*/  LOP3.LUT R56, R49, 0xffff, RZ, 0xc0, !PT ;  /* 0x0000ffff31387812 */ /* 0x008fe400078ec0ff */
[----:B0-----:R-:W-:-:S02]  /*a8470*/  IADD3 R32, P6, PT, R17, R0, RZ ;  /* 0x0000000011207210 */ /* 0x001fc40007fde0ff */
[--C-:B----4-:R-:W-:Y:S02]  /*a8480*/  PRMT R49, R41, 0x4210, R56.reuse ;  /* 0x0000421029317816 */ /* 0x110fe40000000038 */
[----:B------:R-:W-:Y:S02]  /*a8490*/  PRMT R23, R23, 0x5210, R56 ;  /* 0x0000521017177816 */ /* 0x000fe40000000038 */
[----:B------:R-:W-:-:S05]  /*a84a0*/  SHF.R.S32.HI R56, RZ, 0x1f, R17 ;  /* 0x0000001fff387819 */ /* 0x000fca0000011411 */
[----:B------:R-:W-:Y:S01]  /*a84b0*/  IMAD.X R33, R56, 0x1, R3, P6 ;  /* 0x0000000138217824 */ /* 0x000fe200030e0603 */
[----:B------:R-:W-:Y:S04]  /*a84c0*/  STL [R1+0x2c], R23 ;  /* 0x00002c1701007387 */ /* 0x000fe80000100800 */
[----:B------:R0:W-:Y:S04]  /*a84d0*/  STL.64 [R1+0x420], R32 ;  /* 0x0004202001007387 */ /* 0x0001e80000100a00 */
[----:B0-----:R-:W3:Y:S04]  /*a84e0*/  LDL.LU R32, [R1+0x146c] ;  /* 0x00146c0001207983 */ /* 0x001ee80000300800 */
[----:B------:R-:W4:Y:S04]  /*a84f0*/  LDL.LU R33, [R1+0x390] ;  /* 0x0003900001217983 */ /* 0x000f280000300800 */
[----:B------:R-:W4:Y:S04]  /*a8500*/  LDL.LU R41, [R1+0x1a4] ;  /* 0x0001a40001297983 */ /* 0x000f280000300800 */
[----:B------:R-:W4:Y:S01]  /*a8510*/  LDL.LU R23, [R1+0x130] ;  /* 0x0001300001177983 */ /* 0x000f220000300800 */
[----:B------:R-:W-:-:S02]  /*a8520*/  LOP3.LUT R58, R58, 0xffff, RZ, 0xc0, !PT ;  /* 0x0000ffff3a3a7812 */ /* 0x000fc400078ec0ff */
[----:B------:R-:W-:Y:S01]  /*a8530*/  IADD3 R36, P6, PT, R60, R2, RZ ;  /* 0x000000023c247210 */ /* 0x000fe20007fde0ff */
[----:B------:R0:W-:Y:S04]  /*a8540*/  STL [R1+0x3824], R3 ;  /* 0x0038240301007387 */ /* 0x0001e80000100800 */
[----:B------:R-:W-:Y:S01]  /*a8550*/  IMAD.X R37, R47, 0x1, R4, P6 ;  /* 0x000000012f257824 */ /* 0x000fe200030e0604 */
[----:B------:R-:W-:Y:S02]  /*a8560*/  LOP3.LUT R59, R59, 0xffff, RZ, 0xc0, !PT ;  /* 0x0000ffff3b3b7812 */ /* 0x000fe400078ec0ff */
[----:B0-----:R-:W-:Y:S02]  /*a8570*/  PRMT R3, R19, 0x5210, R58 ;  /* 0x0000521013037816 */ /* 0x001fe4000000003a */
[----:B------:R-:W-:-:S03]  /*a8580*/  PRMT R19, R44, 0x4210, R59 ;  /* 0x000042102c137816 */ /* 0x000fc6000000003b */
[----:B------:R0:W-:Y:S01]  /*a8590*/  STL [R1+0x3c], R3 ;  /* 0x00003c0301007387 */ /* 0x0001e20000100800 */
[----:B------:R-:W-:-:S03]  /*a85a0*/  PRMT R44, R21, 0x5210, R59 ;  /* 0x00005210152c7816 */ /* 0x000fc6000000003b */
[----:B0-----:R-:W4:Y:S04]  /*a85b0*/  LDL.LU R3, [R1+0x394] ;  /* 0x0003940001037983 */ /* 0x001f280000300800 */
[----:B------:R-:W4:Y:S04]  /*a85c0*/  LDL.LU R21, [R1+0xcc8] ;  /* 0x000cc80001157983 */ /* 0x000f280000300800 */
[----:B------:R-:W4:Y:S04]  /*a85d0*/  LDL.LU R59, [R1+0x13c] ;  /* 0x00013c00013b7983 */ /* 0x000f280000300800 */
[----:B------:R0:W-:Y:S02]  /*a85e0*/  STL.64 [R1+0x418], R36 ;  /* 0x0004182401007387 */ /* 0x0001e40000100a00 */
[----:B0-----:R-:W-:-:S02]  /*a85f0*/  IADD3 R36, P6, PT, R17, R2, RZ ;  /* 0x0000000211247210 */ /* 0x001fc40007fde0ff */
[----:B------:R-:W-:Y:S03]  /*a8600*/  STL [R1+0x384c], R2 ;  /* 0x00384c0201007387 */ /* 0x000fe60000100800 */
[----:B------:R-:W-:Y:S01]  /*a8610*/  IMAD.X R37, R56, 0x1, R4, P6 ;  /* 0x0000000138257824 */ /* 0x000fe200030e0604 */
[----:B------:R-:W-:-:S04]  /*a8620*/  LOP3.LUT R4, R61, 0xffff, RZ, 0xc0, !PT ;  /* 0x0000ffff3d047812 */ /* 0x000fc800078ec0ff */
[----:B------:R0:W-:Y:S01]  /*a8630*/  STL.64 [R1+0x410], R36 ;  /* 0x0004102401007387 */ /* 0x0001e20000100a00 */
[----:B------:R-:W-:-:S03]  /*a8640*/  PRMT R20, R20, 0x4210, R58 ;  /* 0x0000421014147816 */ /* 0x000fc6000000003a */
[----:B------:R-:W4:Y:S01]  /*a8650*/  LDL.LU R61, [R1+0xdd4] ;  /* 0x000dd400013d7983 */ /* 0x000f220000300800 */
[----:B0-----:R-:W-:-:S05]  /*a8660*/  IADD3 R36, P6, PT, R60, R5, RZ ;  /* 0x000000053c247210 */ /* 0x001fca0007fde0ff */
[----:B------:R-:W-:Y:S01]  /*a8670*/  IMAD.X R37, R47, 0x1, R6, P6 ;  /* 0x000000012f257824 */ /* 0x000fe200030e0606 */
[----:B--2---:R-:W-:Y:S02]  /*a8680*/  LOP3.LUT R58, R43, 0xffff, RZ, 0xc0, !PT ;  /* 0x0000ffff2b3a7812 */ /* 0x004fe400078ec0ff */
[--C-:B------:R-:W-:Y:S02]  /*a8690*/  PRMT R43, R22, 0x4210, R4.reuse ;  /* 0x00004210162b7816 */ /* 0x100fe40000000004 */
[----:B------:R-:W-:Y:S02]  /*a86a0*/  PRMT R45, R45, 0x5210, R4 ;  /* 0x000052102d2d7816 */ /* 0x000fe40000000004 */
[----:B------:R-:W-:Y:S02]  /*a86b0*/  IADD3 R4, P6, PT, R17, R5, RZ ;  /* 0x0000000511047210 */ /* 0x000fe40007fde0ff */
[--C-:B------:R-:W-:Y:S02]  /*a86c0*/  PRMT R22, R40, 0x4210, R58.reuse ;  /* 0x0000421028167816 */ /* 0x100fe4000000003a */
[----:B------:R-:W-:Y:S01]  /*a86d0*/  PRMT R40, R46, 0x5210, R58 ;  /* 0x000052102e287816 */ /* 0x000fe2000000003a */
[----:B------:R-:W-:Y:S01]  /*a86e0*/  IMAD.X R5, R56, 0x1, R6, P6 ;  /* 0x0000000138057824 */ /* 0x000fe200030e0606 */
[----:B------:R-:W2:Y:S04]  /*a86f0*/  LDL.LU R46, [R1+0x3b28] ;  /* 0x003b2800012e7983 */ /* 0x000ea80000300800 */
[----:B------:R-:W2:Y:S04]  /*a8700*/  LDL.LU R58, [R1+0x140] ;  /* 0x00014000013a7983 */ /* 0x000ea80000300800 */
[----:B------:R0:W-:Y:S04]  /*a8710*/  STL.64 [R1+0x400], R36 ;  /* 0x0004002401007387 */ /* 0x0001e80000100a00 */
[----:B0-----:R-:W2:Y:S04]  /*a8720*/  LDL.LU.64 R36, [R1+0x3b20] ;  /* 0x003b200001247983 */ /* 0x001ea80000300a00 */
[----:B------:R-:W2:Y:S04]  /*a8730*/  LDL.LU R6, [R1+0x14a8] ;  /* 0x0014a80001067983 */ /* 0x000ea80000300800 */
[----:B------:R3:W-:Y:S02]  /*a8740*/  STL.64 [R1+0x3f8], R4 ;  /* 0x0003f80401007387 */ /* 0x0007e40000100a00 */
[----:B---3--:R-:W-:-:S04]  /*a8750*/  LOP3.LUT R4, R32, 0xffff, RZ, 0xc0, !PT ;  /* 0x0000ffff20047812 */ /* 0x008fc800078ec0ff */
[--C-:B----4-:R-:W-:Y:S02]  /*a8760*/  PRMT R41, R41, 0x4210, R4.reuse ;  /* 0x0000421029297816 */ /* 0x110fe40000000004 */
[----:B------:R-:W-:Y:S02]  /*a8770*/  PRMT R2, R23, 0x5210, R4 ;  /* 0x0000521017027816 */ /* 0x000fe40000000004 */
[----:B------:R-:W3:Y:S01]  /*a8780*/  LDL.LU R4, [R1+0x149c] ;  /* 0x00149c0001047983 */ /* 0x000ee20000300800 */
[----:B------:R-:W-:-:S04]  /*a8790*/  LOP3.LUT R5, R33, 0xffff, RZ, 0xc0, !PT ;  /* 0x0000ffff21057812 */ /* 0x000fc800078ec0ff */
[----:B------:R-:W-:Y:S02]  /*a87a0*/  PRMT R23, R42, 0x5210, R5 ;  /* 0x000052102a177816 */ /* 0x000fe40000000005 */
[----:B------:R-:W4:Y:S01]  /*a87b0*/  LDL.LU R42, [R1+0x3b18] ;  /* 0x003b1800012a7983 */ /* 0x000f220000300800 */
[----:B------:R-:W-:-:S05]  /*a87c0*/  IADD3 R32, P6, PT, R60, R7, RZ ;  /* 0x000000073c207210 */ /* 0x000fca0007fde0ff */
[----:B------:R-:W-:-:S05]  /*a87d0*/  IMAD.X R33, R47, 0x1, R8, P6 ;  /* 0x000000012f217824 */ /* 0x000fca00030e0608 */
[----:B------:R0:W-:Y:S02]  /*a87e0*/  STL.64 [R1+0x3a0], R32 ;  /* 0x0003a02001007387 */ /* 0x0001e40000100a00 */
[----:B0-----:R-:W-:Y:S02]  /*a87f0*/  IADD3 R32, P6, PT, R17, R7, RZ ;  /* 0x0000000711207210 */ /* 0x001fe40007fde0ff */
[----:B------:R-:W4:Y:S03]  /*a8800*/  LDL.LU R7, [R1+0x14b8] ;  /* 0x0014b80001077983 */ /* 0x000f260000300800 */
[----:B------:R-:W-:-:S05]  /*a8810*/  IMAD.X R33, R56, 0x1, R8, P6 ;  /* 0x0000000138217824 */ /* 0x000fca00030e0608 */
[----:B------:R0:W-:Y:S04]  /*a8820*/  STL.64 [R1+0x398], R32 ;  /* 0x0003982001007387 */ /* 0x0001e80000100a00 */
[----:B0-----:R-:W4:Y:S01]  /*a8830*/  LDL.LU.64 R32, [R1+0x3b10] ;  /* 0x003b100001207983 */ /* 0x001f220000300a00 */
[----:B--2---:R-:W-:Y:S02]  /*a8840*/  PRMT R46, R46, 0x4210, R5 ;  /* 0x000042102e2e7816 */ /* 0x004fe40000000005 */
[----:B------:R-:W-:-:S04]  /*a8850*/  LOP3.LUT R5, R3, 0xffff, RZ, 0xc0, !PT ;  /* 0x0000ffff03057812 */ /* 0x000fc800078ec0ff */
[----:B------:R-:W-:Y:S02]  /*a8860*/  PRMT R59, R59, 0x5210, R5 ;  /* 0x000052103b3b7816 */ /* 0x000fe40000000005 */
[----:B---3--:R-:W-:-:S04]  /*a8870*/  LOP3.LUT R4, R4, 0xffff, RZ, 0xc0, !PT ;  /* 0x0000ffff04047812 */ /* 0x008fc800078ec0ff */
[--C-:B------:R-:W-:Y:S02]  /*a8880*/  PRMT R3, R21, 0x4210, R4.reuse ;  /* 0x0000421015037816 */ /* 0x100fe40000000004 */
[----:B------:R-:W-:Y:S02]  /*a8890*/  PRMT R21, R18, 0x5210, R4 ;  /* 0x0000521012157816 */ /* 0x000fe40000000004 */
[----:B------:R-:W-:Y:S01]  /*a88a0*/  IADD3 R4, P6, PT, R60, R9, RZ ;  /* 0x000000093c047210 */ /* 0x000fe20007fde0ff */
[----:B------:R-:W2:Y:S01]  /*a88b0*/  LDL.LU R18, [R1+0x3b08] ;  /* 0x003b080001127983 */ /* 0x000ea20000300800 */
[----:B----4-:R-:W-:-:S03]  /*a88c0*/  PRMT R42, R42, 0x4210, R5 ;  /* 0x000042102a2a7816 */ /* 0x010fc60000000005 */
[----:B------:R-:W-:-:S05]  /*a88d0*/  IMAD.X R5, R47, 0x1, R10, P6 ;  /* 0x000000012f057824 */ /* 0x000fca00030e060a */
[----:B------:R0:W-:Y:S02]  /*a88e0*/  STL.64 [R1+0x390], R4 ;  /* 0x0003900401007387 */ /* 0x0001e40000100a00 */
[----:B0-----:R-:W-:-:S05]  /*a88f0*/  IADD3 R4, P6, PT, R17, R9, RZ ;  /* 0x0000000911047210 */ /* 0x001fca0007fde0ff */
[----:B------:R-:W-:Y:S01]  /*a8900*/  IMAD.X R5, R56, 0x1, R10, P6 ;  /* 0x0000000138057824 */ /* 0x000fe200030e060a */
[----:B------:R-:W-:-:S04]  /*a8910*/  IADD3 R8, P6, PT, R60, R11, RZ ;  /* 0x0000000b3c087210 */ /* 0x000fc80007fde0ff */
[----:B------:R0:W-:Y:S01]  /*a8920*/  STL.64 [R1+0x388], R4 ;  /* 0x0003880401007387 */ /* 0x0001e20000100a00 */
[----:B------:R-:W-:Y:S01]  /*a8930*/  IMAD.X R9, R47, 0x1, R12, P6 ;  /* 0x000000012f097824 */ /* 0x000fe200030e060c */
[----:B0-----:R-:W-:Y:S02]  /*a8940*/  LOP3.LUT R4, R7, 0xffff, RZ, 0xc0, !PT ;  /* 0x0000ffff07047812 */ /* 0x001fe400078ec0ff */
[----:B------:R-:W-:Y:S02]  /*a8950*/  LOP3.LUT R5, R6, 0xffff, RZ, 0xc0, !PT ;  /* 0x0000ffff06057812 */ /* 0x000fe400078ec0ff */
[----:B------:R-:W-:Y:S02]  /*a8960*/  PRMT R7, R58, 0x5210, R4 ;  /* 0x000052103a077816 */ /* 0x000fe40000000004 */
[--C-:B------:R-:W-:Y:S02]  /*a8970*/  PRMT R6, R61, 0x4210, R5.reuse ;  /* 0x000042103d067816 */ /* 0x100fe40000000005 */
[----:B------:R-:W-:-:S02]  /*a8980*/  PRMT R58, R16, 0x5210, R5 ;  /* 0x00005210103a7816 */ /* 0x000fc40000000005 */
[----:B------:R-:W3:Y:S04]  /*a8990*/  LDL.LU R5, [R1+0x14c8] ;  /* 0x0014c80001057983 */ /* 0x000ee80000300800 */
[----:B------:R0:W-:Y:S02]  /*a89a0*/  STL.64 [R1+0x380], R8 ;  /* 0x0003800801007387 */ /* 0x0001e40000100a00 */
[----:B0-----:R-:W-:-:S05]  /*a89b0*/  IADD3 R8, P6, PT, R17, R11, RZ ;  /* 0x0000000b11087210 */ /* 0x001fca0007fde0ff */
[----:B------:R-:W-:-:S05]  /*a89c0*/  IMAD.X R9, R56, 0x1, R12, P6 ;  /* 0x0000000138097824 */ /* 0x000fca00030e060c */
[----:B------:R0:W-:Y:S02]  /*a89d0*/  STL.64 [R1+0x378], R8 ;  /* 0x0003780801007387 */ /* 0x0001e40000100a00 */
[----:B0-----:R-:W-:-:S05]  /*a89e0*/  IADD3 R8, P6, PT, R60, R13, RZ ;  /* 0x0000000d3c087210 */ /* 0x001fca0007fde0ff */
[----:B------:R-:W-:-:S05]  /*a89f0*/  IMAD.X R9, R47, 0x1, R14, P6 ;  /* 0x000000012f097824 */ /* 0x000fca00030e060e */
[----:B------:R0:W-:Y:S02]  /*a8a00*/  STL.64 [R1+0x370], R8 ;  /* 0x0003700801007387 */ /* 0x0001e40000100a00 */
[C---:B0-----:R-:W-:Y:S02]  /*a8a10*/  IADD3 R8, P6, PT, R17.reuse, R13, RZ ;  /* 0x0000000d11087210 */ /* 0x041fe40007fde0ff */
[----:B------:R-:W4:Y:S03]  /*a8a20*/  LDL.LU R13, [R1+0x141c] ;  /* 0x00141c00010d7983 */ /* 0x000f260000300800 */
[C---:B------:R-:W-:Y:S01]  /*a8a30*/  IMAD.X R9, R56.reuse, 0x1, R14, P6 ;  /* 0x0000000138097824 */ /* 0x040fe200030e060e */
[----:B------:R-:W-:Y:S01]  /*a8a40*/  IADD3 R16, P6, PT, R17, R15, RZ ;  /* 0x0000000f11107210 */ /* 0x000fe20007fde0ff */
[----:B------:R-:W3:Y:S04]  /*a8a50*/  LDL.LU R14, [R1+0x132c] ;  /* 0x00132c00010e7983 */ /* 0x000ee80000300800 */
[----:B------:R-:W3:Y:S01]  /*a8a60*/  LDL.LU R12, [R1+0x13bc] ;  /* 0x0013bc00010c7983 */ /* 0x000ee20000300800 */
[----:B------:R-:W-:-:S03]  /*a8a70*/  IMAD.X R17, R56, 0x1, R57, P6 ;  /* 0x0000000138117824 */ /* 0x000fc600030e0639 */
[----:B------:R0:W-:Y:S04]  /*a8a80*/  STL.64 [R1+0x368], R8 ;  /* 0x0003680801007387 */ /* 0x0001e80000100a00 */
[----:B------:R-:W3:Y:S04]  /*a8a90*/  LDL.LU R11, [R1+0xd9c] ;  /* 0x000d9c00010b7983 */ /* 0x000ee80000300800 */
[----:B------:R-:W3:Y:S04]  /*a8aa0*/  LDL.LU R10, [R1+0x12fc] ;  /* 0x0012fc00010a7983 */ /* 0x000ee80000300800 */
[----:B0-----:R-:W3:Y:S04]  /*a8ab0*/  LDL.LU R9, [R1+0x13b8] ;  /* 0x0013b80001097983 */ /* 0x001ee80000300800 */
[----:B------:R0:W-:Y:S04]  /*a8ac0*/  STL.64 [R1+0x360], R16 ;  /* 0x0003601001007387 */ /* 0x0001e80000100a00 */
[----:B0-----:R-:W3:Y:S01]  /*a8ad0*/  LDL.LU.64 R16, [R1+0x3b00] ;  /* 0x003b000001107983 */ /* 0x001ee20000300a00 */
[----:B------:R-:W-:-:S03]  /*a8ae0*/  IADD3 R60, P6, PT, R60, R15, RZ ;  /* 0x0000000f3c3c7210 */ /* 0x000fc60007fde0ff */
[----:B------:R-:W4:Y:S02]  /*a8af0*/  LDL.LU R56, [R1+0x12d8] ;  /* 0x0012d80001387983 */ /* 0x000f240000300800 */
[----:B------:R-:W-:Y:S02]  /*a8b00*/  IMAD.X R61, R47, 0x1, R57, P6 ;  /* 0x000000012f3d7824 */ /* 0x000fe400030e0639 */
[----:B------:R-:W4:Y:S04]  /*a8b10*/  LDL.LU R15, [R1+0x1338] ;  /* 0x00133800010f7983 */ /* 0x000f280000300800 */
[----:B------:R-:W4:Y:S04]  /*a8b20*/  LDL.LU R8, [R1+0xd98] ;  /* 0x000d980001087983 */ /* 0x000f280000300800 */
[----:B------:R-:W4:Y:S04]  /*a8b30*/  LDL.LU R47, [R1+0x1428] ;  /* 0x00142800012f7983 */ /* 0x000f280000300800 */
[----:B------:R-:W4:Y:S04]  /*a8b40*/  LDL.LU R57, [R1+0x12dc] ;  /* 0x0012dc0001397983 */ /* 0x000f280000300800 */
[----:B------:R0:W-:Y:S04]  /*a8b50*/  STL [R1+0x3788], R60 ;  /* 0x0037883c01007387 */ /* 0x0001e80000100800 */
[----:B0-----:R-:W4:Y:S04]  /*a8b60*/  LDL.LU R60, [R1+0xdd8] ;  /* 0x000dd800013c7983 */ /* 0x001f280000300800 */
[----:B------:R0:W-:Y:S01]  /*a8b70*/  STL [R1+0x3784], R61 ;  /* 0x0037843d01007387 */ /* 0x0001e20000100800 */
[----:B--2---:R-:W-:-:S02]  /*a8b80*/  PRMT R18, R18, 0x4210, R4 ;  /* 0x0000421012127816 */ /* 0x004fc40000000004 */
[----:B---3--:R-:W-:Y:S02]  /*a8b90*/  SHF.R.U32.HI R4, RZ, 0x8, R16 ;  /* 0x00000008ff047819 */ /* 0x008fe40000011610 */
[----:B------:R-:W2:Y:S04]  /*a8ba0*/  LDL.LU R16, [R1+0x12f8] ;  /* 0x0012f80001107983 */ /* 0x000ea80000300800 */
[----:B0-----:R-:W3:Y:S01]  /*a8bb0*/  LDL R61, [R1+0x1880] ;  /* 0x00188000013d7983 */ /* 0x001ee20000100800 */
[----:B------:R-:W-:-:S04]  /*a8bc0*/  LOP3.LUT R4, R4, 0xffff, RZ, 0xc0, !PT ;  /* 0x0000ffff04047812 */ /* 0x000fc800078ec0ff */
[----:B------:R-:W-:Y:S02]  /*a8bd0*/  PRMT R4, R4, 0x3340, R0 ;  /* 0x0000334004047816 */ /* 0x000fe40000000000 */
[----:B------:R-:W-:-:S04]  /*a8be0*/  LOP3.LUT R5, R5, 0xffff, RZ, 0xc0, !PT ;  /* 0x0000ffff05057812 */ /* 0x000fc800078ec0ff */
[----:B------:R-:W-:Y:S02]  /*a8bf0*/  PRMT R17, R17, 0x4210, R5 ;  /* 0x0000421011117816 */ /* 0x000fe40000000005 */
[----:B----4-:R-:W-:Y:S02]  /*a8c00*/  LOP3.LUT R47, R47, 0xffff, RZ, 0xc0, !PT ;  /* 0x0000ffff2f2f7812 */ /* 0x010fe400078ec0ff */
[----:B------:R-:W-:-:S04]  /*a8c10*/  PRMT R4, R60, 0x5410, R4 ;  /* 0x000054103c047816 */ /* 0x000fc80000000004 */
[----:B------:R-:W-:Y:S02]  /*a8c20*/  PRMT R5, R4, 0x5210, R5 ;  /* 0x0000521004057816 */ /* 0x000fe40000000005 */
[----:B------:R-:W-:-:S03]  /*a8c30*/  LOP3.LUT R4, R57, 0xffff, RZ, 0xc0, !PT ;  /* 0x0000ffff39047812 */ /* 0x000fc600078ec0ff */
[----:B------:R0:W-:Y:S04]  /*a8c40*/  STL [R1+0x2ac], R5 ;  /* 0x0002ac0501007387 */ /* 0x0001e80000100800 */
[----:B------:R-:W-:Y:S01]  /*a8c50*/  STL [R1+0xccc], R47 ;  /* 0x000ccc2f01007387 */ /* 0x000fe20000100800 */
[----:B0-----:R-:W-:-:S03]  /*a8c60*/  LOP3.LUT R5, R15, 0xffff, RZ, 0xc0, !PT ;  /* 0x0000ffff0f057812 */ /* 0x001fc600078ec0ff */
[----:B------:R0:W-:Y:S01]  /*a8c70*/  STL [R1+0x133c], R4 ;  /* 0x00133c0401007387 */ /* 0x0001e20000100800 */
[----:B------:R-:W-:-:S03]  /*a8c80*/  LOP3.LUT R13, R13, 0xffff, RZ, 0xc0, !PT ;  /* 0x0000ffff0d0d7812 */ /* 0x000fc600078ec0ff */
[----:B------:R1:W-:Y:S01]  /*a8c90*/  STL [R1+0x30c], R5 ;  /* 0x00030c0501007387 */ /* 0x0003e20000100800 */
[----:B------:R-:W-:Y:S02]  /*a8ca0*/  LOP3.LUT R15, R56, 0xffff, RZ, 0xc0, !PT ;  /* 0x0000ffff380f7812 */ /* 0x000fe400078ec0ff */
[----:B------:R-:W-:Y:S02]  /*a8cb0*/  LOP3.LUT R14, R14, 0xffff, RZ, 0xc0, !PT ;  /* 0x0000ffff0e0e7812 */ /* 0x000fe400078ec0ff */
[----:B0-----:R-:W-:Y:S02]  /*a8cc0*/  PRMT R4, R4, 0x3340, R0 ;  /* 0x0000334004047816 */ /* 0x001fe40000000000 */
[----:B-1----:R-:W-:Y:S01]  /*a8cd0*/  PRMT R5, R47, 0x3340, R5 ;  /* 0x000033402f057816 */ /* 0x002fe20000000005 */
[----:B------:R-:W-:Y:S03]  /*a8ce0*/  STL [R1+0xdd4], R13 ;  /* 0x000dd40d01007387 */ /* 0x000fe60000100800 */
[----:B------:R-:W-:Y:S01]  /*a8cf0*/  PRMT R5, R5, 0x5410, R4 ;  /* 0x0000541005057816 */ /* 0x000fe20000000004 */
[----:B------:R-:W-:Y:S01]  /*a8d00*/  STL [R1+0xdd8], R15 ;  /* 0x000dd80f01007387 */ /* 0x000fe20000100800 */
[----:B------:R-:W-:-:S03]  /*a8d10*/  PRMT R4, R15, 0x3340, R0 ;  /* 0x000033400f047816 */ /* 0x000fc60000000000 */
[----:B------:R-:W-:Y:S04]  /*a8d20*/  STL [R1+0xdd0], R14 ;  /* 0x000dd00e01007387 */ /* 0x000fe80000100800 */
[----:B------:R0:W-:Y:S02]  /*a8d30*/  STL [R1+0x308], R5 ;  /* 0x0003080501007387 */ /* 0x0001e40000100800 */
[----:B0-----:R-:W-:Y:S02]  /*a8d40*/  PRMT R5, R13, 0x3340, R14 ;  /* 0x000033400d057816 */ /* 0x001fe4000000000e */
[----:B------:R-:W-:Y:S02]  /*a8d50*/  LOP3.LUT R13, R12, 0xffff, RZ, 0xc0, !PT ;  /* 0x0000ffff0c0d7812 */ /* 0x000fe400078ec0ff */
[----:B------:R-:W-:-:S02]  /*a8d60*/  PRMT R60, R5, 0x5410, R4 ;  /* 0x00005410053c7816 */ /* 0x000fc40000000004 */
[----:B------:R-:W-:Y:S02]  /*a8d70*/  LOP3.LUT R4, R11, 0xffff, RZ, 0xc0, !PT ;  /* 0x0000ffff0b047812 */ /* 0x000fe400078ec0ff */
[----:B------:R-:W-:Y:S01]  /*a8d80*/  LOP3.LUT R5, R10, 0xffff, RZ, 0xc0, !PT ;  /* 0x0000ffff0a057812 */ /* 0x000fe200078ec0ff */
[----:B------:R-:W-:Y:S01]  /*a8d90*/  STL [R1+0xddc], R13 ;  /* 0x000ddc0d01007387 */ /* 0x000fe20000100800 */
[----:B------:R-:W-:Y:S02]  /*a8da0*/  LOP3.LUT R12, R9, 0xffff, RZ, 0xc0, !PT ;  /* 0x0000ffff090c7812 */ /* 0x000fe400078ec0ff */
[----:B------:R-:W-:Y:S01]  /*a8db0*/  LOP3.LUT R14, R8, 0xffff, RZ, 0xc0, !PT ;  /* 0x0000ffff080e7812 */ /* 0x000fe200078ec0ff */
[----:B------:R-:W-:Y:S04]  /*a8dc0*/  STL [R1+0x132c], R4 ;  /* 0x00132c0401007387 */ /* 0x000fe80000100800 */
[----:B------:R0:W-:Y:S04]  /*a8dd0*/  STL [R1+0xd9c], R5 ;  /* 0x000d9c0501007387 */ /* 0x0001e80000100800 */
[----:B------:R-:W4:Y:S01]  /*a8de0*/  LDL.LU R8, [R1+0x10] ;  /* 0x0000100001087983 */ /* 0x000f220000300800 */
[----:B------:R-:W-:-:S03]  /*a8df0*/  IMAD.MOV.U32 R11, RZ, RZ, R52 ;  /* 0x000000ffff0b7224 */ /* 0x000fc600078e0034 */
[----:B------:R-:W4:Y:S04]  /*a8e00*/  LDL.LU R9, [R1+0x14] ;  /* 0x0000140001097983 */ /* 0x000f280000300800 */
[----:B------:R-:W-:Y:S04]  /*a8e10*/  STL [R1+0xe48], R12 ;  /* 0x000e480c01007387 */ /* 0x000fe80000100800 */
[----:B------:R-:W-:Y:S04]  /*a8e20*/  STL [R1+0xe68], R14 ;  /* 0x000e680e01007387 */ /* 0x000fe80000100800 */
[----:B------:R-:W4:Y:S04]  /*a8e30*/  LDL.LU R10, [R1+0x18] ;  /* 0x00001800010a7983 */ /* 0x000f280000300800 */
[----:B------:R-:W4:Y:S01]  /*a8e40*/  LDL.LU R52, [R1+0x3afc] ;  /* 0x003afc0001347983 */ /* 0x000f220000300800 */
[----:B0-----:R-:W-:-:S02]  /*a8e50*/  PRMT R5, R13, 0x3340, R5 ;  /* 0x000033400d057816 */ /* 0x001fc40000000005 */
[----:B------:R-:W-:Y:S02]  /*a8e60*/  PRMT R4, R4, 0x3340, R0 ;  /* 0x0000334004047816 */ /* 0x000fe40000000000 */
[----:B--2---:R-:W-:Y:S02]  /*a8e70*/  LOP3.LUT R13, R16, 0xffff, RZ, 0xc0, !PT ;  /* 0x0000ffff100d7812 */ /* 0x004fe400078ec0ff */
[----:B------:R-:W-:Y:S02]  /*a8e80*/  PRMT R16, R5, 0x5410, R4 ;  /* 0x0000541005107816 */ /* 0x000fe40000000004 */
[----:B------:R-:W-:Y:S01]  /*a8e90*/  PRMT R4, R14, 0x3340, R0 ;  /* 0x000033400e047816 */ /* 0x000fe20000000000 */
[----:B------:R-:W-:Y:S01]  /*a8ea0*/  STL [R1+0xd98], R13 ;  /* 0x000d980d01007387 */ /* 0x000fe20000100800 */
[----:B------:R-:W-:-:S03]  /*a8eb0*/  PRMT R47, R12, 0x3340, R13 ;  /* 0x000033400c2f7816 */ /* 0x000fc6000000000d */
[----:B---3--:R-:W0:Y:S01]  /*a8ec0*/  LDS.128 R12, [R61] ;  /* 0x000000003d0c7984 */ /* 0x008e220000000c00 */
[----:B------:R-:W-:-:S03]  /*a8ed0*/  NOP ;  /* 0x0000000000007918 */ /* 0x000fc60000000000 */
[----:B------:R-:W-:Y:S04]  /*a8ee0*/  STSM.16.M88.4 [R61], R36 ;  /* 0x000000243d007844 */ /* 0x000fe80000000200 */
[----:B0-----:R-:W-:Y:S04]  /*a8ef0*/  STL.64 [R1+0x1d0], R12 ;  /* 0x0001d00c01007387 */ /* 0x001fe80000100a00 */
[----:B------:R-:W-:Y:S01]  /*a8f00*/  STL.64 [R1+0x1d8], R14 ;  /* 0x0001d80e01007387 */ /* 0x000fe20000100a00 */
[----:B------:R-:W-:-:S03]  /*a8f10*/  NOP ;  /* 0x0000000000007918 */ /* 0x000fc60000000000 */
[----:B------:R-:W0:Y:S01]  /*a8f20*/  LDS.128 R12, [R61] ;  /* 0x000000003d0c7984 */ /* 0x000e220000000c00 */
[----:B------:R-:W-:-:S03]  /*a8f30*/  NOP ;  /* 0x0000000000007918 */ /* 0x000fc60000000000 */
[----:B------:R-:W-:Y:S04]  /*a8f40*/  STSM.16.M88.4 [R61], R24 ;  /* 0x000000183d007844 */ /* 0x000fe80000000200 */
[----:B0-----:R-:W-:Y:S04]  /*a8f50*/  STL.64 [R1+0x1c0], R12 ;  /* 0x0001c00c01007387 */ /* 0x001fe80000100a00 */
[----:B------:R-:W-:Y:S01]  /*a8f60*/  STL.64 [R1+0x1c8], R14 ;  /* 0x0001c80e01007387 */ /* 0x000fe20000100a00 */
[----:B------:R-:W-:-:S03]  /*a8f70*/  NOP ;  /* 0x0000000000007918 */ /* 0x000fc60000000000 */
[----:B------:R-:W0:Y:S01]  /*a8f80*/  LDS.128 R12, [R61] ;  /* 0x000000003d0c7984 */ /* 0x000e220000000c00 */
[----:B------:R-:W-:-:S03]  /*a8f90*/  NOP ;  /* 0x0000000000007918 */ /* 0x000fc60000000000 */
[----:B------:R-:W2:Y:S04]  /*a8fa0*/  LDL.LU R36, [R1+0x40] ;  /* 0x0000400001247983 */ /* 0x000ea80000300800 */
[----:B------:R-:W-:Y:S01]  /*a8fb0*/  STSM.16.M88.4 [R61], R28 ;  /* 0x0000001c3d007844 */ /* 0x000fe20000000200 */
[----:B------:R-:W-:-:S03]  /*a8fc0*/  NOP ;  /* 0x0000000000007918 */ /* 0x000fc60000000000 */
[----:B0-----:R-:W-:Y:S04]  /*a8fd0*/  STL.64 [R1+0x1b0], R12 ;  /* 0x0001b00c01007387 */ /* 0x001fe80000100a00 */
[----:B------:R-:W-:Y:S04]  /*a8fe0*/  STL.64 [R1+0x1b8], R14 ;  /* 0x0001b80e01007387 */ /* 0x000fe80000100a00 */
[----:B------:R-:W0:Y:S01]  /*a8ff0*/  LDS.128 R12, [R61] ;  /* 0x000000003d0c7984 */ /* 0x000e220000000c00 */
[----:B------:R-:W-:Y:S01]  /*a9000*/  IMAD.MOV.U32 R39, RZ, RZ, R50 ;  /* 0x000000ffff277224 */ /* 0x000fe200078e0032 */
[----:B------:R-:W-:-:S02]  /*a9010*/  NOP ;  /* 0x0000000000007918 */ /* 0x000fc40000000000 */
[----:B------:R-:W2:Y:S04]  /*a9020*/  LDL.LU R37, [R1+0x44] ;  /* 0x0000440001257983 */ /* 0x000ea80000300800 */
[----:B------:R-:W2:Y:S04]  /*a9030*/  LDL.LU R38, [R1+0x48] ;  /* 0x0000480001267983 */ /* 0x000ea80000300800 */
[----:B------:R-:W3:Y:S04]  /*a9040*/  LDL.LU R50, [R1+0x3af8] ;  /* 0x003af80001327983 */ /* 0x000ee80000300800 */
[----:B----4-:R-:W-:Y:S01]  /*a9050*/  STSM.16.M88.4 [R61], R52 ;  /* 0x000000343d007844 */ /* 0x010fe20000000200 */
[----:B------:R-:W-:-:S03]  /*a9060*/  NOP ;  /* 0x0000000000007918 */ /* 0x000fc60000000000 */
[----:B0-----:R-:W-:Y:S04]  /*a9070*/  STL.64 [R1+0x1a0], R12 ;  /* 0x0001a00c01007387 */ /* 0x001fe80000100a00 */
[----:B------:R-:W-:Y:S04]  /*a9080*/  STL.64 [R1+0x1a8], R14 ;  /* 0x0001a80e01007387 */ /* 0x000fe80000100a00 */
[----:B------:R-:W0:Y:S01]  /*a9090*/  LDS.128 R12, [R61] ;  /* 0x000000003d0c7984 */ /* 0x000e220000000c00 */
[----:B------:R-:W-:Y:S01]  /*a90a0*/  NOP ;  /* 0x0000000000007918 */ /* 0x000fe20000000000 */
[----:B------:R-:W-:-:S02]  /*a90b0*/  IMAD.MOV.U32 R27, RZ, RZ, R49 ;  /* 0x000000ffff1b7224 */ /* 0x000fc400078e0031 */
[----:B------:R1:W-:Y:S02]  /*a90c0*/  STSM.16.M88.4 [R61], R8 ;  /* 0x000000083d007844 */ /* 0x0003e40000000200 */
[----:B-1----:R-:W-:Y:S02]  /*a90d0*/  IMAD.MOV.U32 R11, RZ, RZ, R48 ;  /* 0x000000ffff0b7224 */ /* 0x002fe400078e0030 */
[----:B0-----:R-:W-:Y:S04]  /*a90e0*/  STL.64 [R1+0x190], R12 ;  /* 0x0001900c01007387 */ /* 0x001fe80000100a00 */
[----:B------:R-:W-:Y:S01]  /*a90f0*/  STL.64 [R1+0x198], R14 ;  /* 0x0001980e01007387 */ /* 0x000fe20000100a00 */
[----:B------:R-:W-:-:S03]  /*a9100*/  NOP ;  /* 0x0000000000007918 */ /* 0x000fc60000000000 */
[----:B------:R-:W4:Y:S04]  /*a9110*/  LDL.LU R24, [R1+0x60] ;  /* 0x0000600001187983 */ /* 0x000f280000300800 */
[----:B------:R-:W4:Y:S04]  /*a9120*/  LDL.LU R25, [R1+0x64] ;  /* 0x0000640001197983 */ /* 0x000f280000300800 */
[----:B------:R-:W4:Y:S04]  /*a9130*/  LDL.LU R26, [R1+0x68] ;  /* 0x00006800011a7983 */ /* 0x000f280000300800 */
[----:B------:R-:W3:Y:S04]  /*a9140*/  LDL.LU R49, [R1+0x3af4] ;  /* 0x003af40001317983 */ /* 0x000ee80000300800 */
[----:B------:R-:W2:Y:S04]  /*a9150*/  LDL.LU R8, [R1] ;  /* 0x0000000001087983 */ /* 0x000ea80000300800 */
[----:B------:R-:W2:Y:S04]  /*a9160*/  LDL.LU R9, [R1+0x4] ;  /* 0x0000040001097983 */ /* 0x000ea80000300800 */
[----:B------:R-:W2:Y:S04]  /*a9170*/  LDL.LU R10, [R1+0x8] ;  /* 0x00000800010a7983 */ /* 0x000ea80000300800 */
[----:B------:R-:W3:Y:S04]  /*a9180*/  LDL.LU R48, [R1+0x3af0] ;  /* 0x003af00001307983 */ /* 0x000ee80000300800 */
[----:B------:R-:W0:Y:S01]  /*a9190*/  LDS.128 R12, [R61] ;  /* 0x000000003d0c7984 */ /* 0x000e220000000c00 */
[----:B------:R-:W-:-:S03]  /*a91a0*/  NOP ;  /* 0x0000000000007918 */ /* 0x000fc60000000000 */
[----:B------:R-:W-:Y:S01]  /*a91b0*/  STSM.16.M88.4 [R61], R32 ;  /* 0x000000203d007844 */ /* 0x000fe20000000200 */
[----:B------:R-:W-:-:S03]  /*a91c0*/  NOP ;  /* 0x0000000000007918 */ /* 0x000fc60000000000 */
[----:B------:R-:W1:Y:S01]  /*a91d0*/  LDS.128 R28, [R61] ;  /* 0x000000003d1c7984 */ /* 0x000e620000000c00 */
[----:B------:R-:W-:-:S03]  /*a91e0*/  NOP ;  /* 0x0000000000007918 */ /* 0x000fc60000000000 */
[----:B0-----:R0:W-:Y:S04]  /*a91f0*/  STL.64 [R1+0x180], R12 ;  /* 0x0001800c01007387 */ /* 0x0011e80000100a00 */
[----:B------:R1:W-:Y:S04]  /*a9200*/  STL.64 [R1+0x188], R14 ;  /* 0x0001880e01007387 */ /* 0x0003e80000100a00 */
[----:B0-----:R-:W2:Y:S04]  /*a9210*/  LDL.LU R12, [R1+0x20] ;  /* 0x00002000010c7983 */ /* 0x001ea80000300800 */
[----:B-1----:R-:W-:Y:S04]  /*a9220*/  STL.64 [R1+0x170], R28 ;  /* 0x0001701c01007387 */ /* 0x002fe80000100a00 */
[----:B------:R-:W-:Y:S04]  /*a9230*/  STL.64 [R1+0x178], R30 ;  /* 0x0001781e01007387 */ /* 0x000fe80000100a00 */
[----:B------:R-:W2:Y:S04]  /*a9240*/  LDL.LU R13, [R1+0x24] ;  /* 0x00002400010d7983 */ /* 0x000ea80000300800 */
[----:B------:R-:W2:Y:S04]  /*a9250*/  LDL.LU R14, [R1+0x28] ;  /* 0x00002800010e7983 */ /* 0x000ea80000300800 */
[----:B------:R-:W4:Y:S04]  /*a9260*/  LDL.LU R15, [R1+0x2c] ;  /* 0x00002c00010f7983 */ /* 0x000f280000300800 */
[----:B---3--:R-:W-:Y:S01]  /*a9270*/  STSM.16.M88.4 [R61], R48 ;  /* 0x000000303d007844 */ /* 0x008fe20000000200 */
[----:B------:R-:W-:-:S03]  /*a9280*/  NOP ;  /* 0x0000000000007918 */ /* 0x000fc60000000000 */
[----:B------:R-:W0:Y:S01]  /*a9290*/  LDS.128 R28, [R61] ;  /* 0x000000003d1c7984 */ /* 0x000e220000000c00 */
[----:B------:R-:W-:-:S03]  /*a92a0*/  NOP ;  /* 0x0000000000007918 */ /* 0x000fc60000000000 */
[----:B0-----:R0:W-:Y:S04]  /*a92b0*/  STL.64 [R1+0x160], R28 ;  /* 0x0001601c01007387 */ /* 0x0011e80000100a00 */
[----:B------:R1:W-:Y:S04]  /*a92c0*/  STL.64 [R1+0x168], R30 ;  /* 0x0001681e01007387 */ /* 0x0003e80000100a00 */
[----:B0-----:R-:W3:Y:S04]  /*a92d0*/  LDL.LU R28, [R1+0x90] ;  /* 0x00009000011c7983 */ /* 0x001ee80000300800 */
[----:B------:R-:W3:Y:S01]  /*a92e0*/  LDL.LU R29, [R1+0x94] ;  /* 0x00009400011d7983 */ /* 0x000ee20000300800 */
[----:B-1----:R-:W-:-:S03]  /*a92f0*/  IMAD.MOV.U32 R31, RZ, RZ, R20 ;  /* 0x000000ffff1f7224 */ /* 0x002fc600078e0014 */
[----:B------:R-:W3:Y:S04]  /*a9300*/  LDL.LU R30, [R1+0x98] ;  /* 0x00009800011e7983 */ /* 0x000ee80000300800 */
[----:B------:R-:W3:Y:S04]  /*a9310*/  LDL.LU R20, [R1+0x3aec] ;  /* 0x003aec0001147983 */ /* 0x000ee80000300800 */
[----:B--2---:R0:W-:Y:S01]  /*a9320*/  STSM.16.M88.4 [R61], R36 ;  /* 0x000000243d007844 */ /* 0x0041e20000000200 */
[----:B------:R-:W-:-:S03]  /*a9330*/  NOP ;  /* 0x0000000000007918 */ /* 0x000fc60000000000 */
[----:B------:R-:W1:Y:S01]  /*a9340*/  LDS.128 R32, [R61] ;  /* 0x000000003d207984 */ /* 0x000e620000000c00 */
[----:B------:R-:W-:-:S03]  /*a9350*/  NOP ;  /* 0x0000000000007918 */ /* 0x000fc60000000000 */
[----:B----4-:R-:W-:Y:S01]  /*a9360*/  STSM.16.M88.4 [R61], R24 ;  /* 0x000000183d007844 */ /* 0x010fe20000000200 */
[----:B------:R-:W-:-:S03]  /*a9370*/  NOP ;  /* 0x0000000000007918 */ /* 0x000fc60000000000 */
[----:B------:R-:W2:Y:S01]  /*a9380*/  LDS.128 R24, [R61] ;  /* 0x000000003d187984 */ /* 0x000ea20000000c00 */
[----:B0-----:R-:W-:Y:S01]  /*a9390*/  IMAD.MOV.U32 R39, RZ, RZ, R19 ;  /* 0x000000ffff277224 */ /* 0x001fe200078e0013 */
[----:B------:R-:W-:Y:S02]  /*a93a0*/  NOP ;  /* 0x0000000000007918 */ /* 0x000fe40000000000 */
[----:B------:R-:W4:Y:S04]  /*a93b0*/  LDL.LU R36, [R1+0xa0] ;  /* 0x0000a00001247983 */ /* 0x000f280000300800 */
[----:B------:R-:W4:Y:S04]  /*a93c0*/  LDL.LU R37, [R1+0xa4] ;  /* 0x0000a40001257983 */ /* 0x000f280000300800 */
[----:B------:R-:W4:Y:S04]  /*a93d0*/  LDL.LU R38, [R1+0xa8] ;  /* 0x0000a80001267983 */ /* 0x000f280000300800 */
[----:B------:R-:W4:Y:S04]  /*a93e0*/  LDL.LU R19, [R1+0x3ae8] ;  /* 0x003ae80001137983 */ /* 0x000f280000300800 */
[----:B-1----:R-:W-:Y:S04]  /*a93f0*/  STL.64 [R1+0x150], R32 ;  /* 0x0001502001007387 */ /* 0x002fe80000100a00 */
[----:B------:R-:W-:Y:S04]  /*a9400*/  STL.64 [R1+0x158], R34 ;  /* 0x0001582201007387 */ /* 0x000fe80000100a00 */
[----:B--2---:R3:W-:Y:S04]  /*a9410*/  STL.64 [R1+0x140], R24 ;  /* 0x0001401801007387 */ /* 0x0047e80000100a00 */
[----:B------:R0:W-:Y:S01]  /*a9420*/  STL.64 [R1+0x148], R26 ;  /* 0x0001481a01007387 */ /* 0x0001e20000100a00 */
[----:B---3--:R-:W-:-:S03]  /*a9430*/  IMAD.MOV.U32 R24, RZ, RZ, R20 ;  /* 0x000000ffff187224 */ /* 0x008fc600078e0014 */
[----:B------:R-:W2:Y:S04]  /*a9440*/  LDL.LU R20, [R1+0x3ae4] ;  /* 0x003ae40001147983 */ /* 0x000ea80000300800 */
[----:B------:R-:W3:Y:S04]  /*a9450*/  LDL.LU R25, [R1+0x34] ;  /* 0x0000340001197983 */ /* 0x000ee80000300800 */
[----:B0-----:R-:W3:Y:S04]  /*a9460*/  LDL.LU R26, [R1+0x38] ;  /* 0x00003800011a7983 */ /* 0x001ee80000300800 */
[----:B------:R0:W-:Y:S01]  /*a9470*/  STSM.16.M88.4 [R61], R8 ;  /* 0x000000083d007844 */ /* 0x0001e20000000200 */
[----:B------:R-:W-:-:S03]  /*a9480*/  NOP ;  /* 0x0000000000007918 */ /* 0x000fc60000000000 */
[----:B------:R-:W3:Y:S04]  /*a9490*/  LDL.LU R27, [R1+0x3c] ;  /* 0x00003c00011b7983 */ /* 0x000ee80000300800 */
[----:B------:R-:W1:Y:S01]  /*a94a0*/  LDS.128 R32, [R61] ;  /* 0x000000003d207984 */ /* 0x000e620000000c00 */
[----:B------:R-:W-:-:S03]  /*a94b0*/  NOP ;  /* 0x0000000000007918 */ /* 0x000fc60000000000 */
[----:B0-----:R-:W3:Y:S01]  /*a94c0*/  LDL.LU R8, [R1+0x50] ;  /* 0x0000500001087983 */ /* 0x001ee20000300800 */
[----:B----4-:R-:W-:-:S03]  /*a94d0*/  IMAD.MOV.U32 R9, RZ, RZ, R19 ;  /* 0x000000ffff097224 */ /* 0x010fc600078e0013 */
[----:B------:R-:W4:Y:S01]  /*a94e0*/  LDL.LU R19, [R1+0x3ae0] ;  /* 0x003ae00001137983 */ /* 0x000f220000300800 */
[----:B--2---:R-:W-:-:S03]  /*a94f0*/  IMAD.MOV.U32 R10, RZ, RZ, R20 ;  /* 0x000000ffff0a7224 */ /* 0x004fc600078e0014 */
[----:B------:R-:W2:Y:S01]  /*a9500*/  LDL.LU R20, [R1+0x3adc] ;  /* 0x003adc0001147983 */ /* 0x000ea20000300800 */
[----:B------:R-:W-:-:S03]  /*a9510*/  IMAD.MOV.U32 R11, RZ, RZ, R44 ;  /* 0x000000ffff0b7224 */ /* 0x000fc600078e002c */
[----:B------:R-:W3:Y:S04]  /*a9520*/  LDL.LU R44, [R1+0x3ad8] ;  /* 0x003ad800012c7983 */ /* 0x000ee80000300800 */
[----:B-1----:R-:W-:Y:S04]  /*a9530*/  STL.64 [R1+0x130], R32 ;  /* 0x0001302001007387 */ /* 0x002fe80000100a00 */
[----:B------:R0:W-:Y:S04]  /*a9540*/  STSM.16.M88.4 [R61], R12 ;  /* 0x0000000c3d007844 */ /* 0x0001e80000000200 */
[----:B------:R-:W-:Y:S01]  /*a9550*/  STL.64 [R1+0x138], R34 ;  /* 0x0001382201007387 */ /* 0x000fe20000100a00 */
[----:B------:R-:W-:-:S03]  /*a9560*/  NOP ;  /* 0x0000000000007918 */ /* 0x000fc60000000000 */
[----:B------:R-:W1:Y:S01]  /*a9570*/  LDS.128 R32, [R61] ;  /* 0x000000003d207984 */ /* 0x000e620000000c00 */
[----:B------:R-:W-:-:S03]  /*a9580*/  NOP ;  /* 0x0000000000007918 */ /* 0x000fc60000000000 */
[----:B0-----:R-:W3:Y:S04]  /*a9590*/  LDL.LU R12, [R1+0xb0] ;  /* 0x0000b000010c7983 */ /* 0x001ee80000300800 */
[----:B------:R-:W3:Y:S04]  /*a95a0*/  LDL.LU R13, [R1+0xb4] ;  /* 0x0000b400010d7983 */ /* 0x000ee80000300800 */
[----:B------:R-:W-:Y:S01]  /*a95b0*/  STSM.16.M88.4 [R61], R28 ;  /* 0x0000001c3d007844 */ /* 0x000fe20000000200 */
[----:B------:R-:W-:-:S03]  /*a95c0*/  NOP ;  /* 0x0000000000007918 */ /* 0x000fc60000000000 */
[----:B------:R-:W0:Y:S01]  /*a95d0*/  LDS.128 R28, [R61] ;  /* 0x000000003d1c7984 */ /* 0x000e220000000c00 */
[----:B--2---:R-:W-:Y:S01]  /*a95e0*/  IMAD.MOV.U32 R14, RZ, RZ, R20 ;  /* 0x000000ffff0e7224 */ /* 0x004fe200078e0014 */
[----:B------:R-:W-:Y:S02]  /*a95f0*/  NOP ;  /* 0x0000000000007918 */ /* 0x000fe40000000000 */
[----:B------:R-:W2:Y:S01]  /*a9600*/  LDL.LU R20, [R1+0x3ad4] ;  /* 0x003ad40001147983 */ /* 0x000ea20000300800 */
[----:B------:R-:W-:-:S03]  /*a9610*/  IMAD.MOV.U32 R15, RZ, RZ, R43 ;  /* 0x000000ffff0f7224 */ /* 0x000fc600078e002b */
[----:B------:R-:W3:Y:S04]  /*a9620*/  LDL.LU R43, [R1+0x3ad0] ;  /* 0x003ad000012b7983 */ /* 0x000ee80000300800 */
[----:B-1----:R-:W-:Y:S04]  /*a9630*/  STL.64 [R1+0x120], R32 ;  /* 0x0001202001007387 */ /* 0x002fe80000100a00 */
[----:B------:R-:W-:Y:S04]  /*a9640*/  STL.64 [R1+0x128], R34 ;  /* 0x0001282201007387 */ /* 0x000fe80000100a00 */
[----:B0-----:R0:W-:Y:S04]  /*a9650*/  STL.64 [R1+0x110], R28 ;  /* 0x0001101c01007387 */ /* 0x0011e80000100a00 */
[----:B------:R1:W-:Y:S04]  /*a9660*/  STL.64 [R1+0x118], R30 ;  /* 0x0001181e01007387 */ /* 0x0003e80000100a00 */
[----:B------:R2:W-:Y:S01]  /*a9670*/  STSM.16.M88.4 [R61], R36 ;  /* 0x000000243d007844 */ /* 0x0005e20000000200 */
[----:B------:R-:W-:-:S03]  /*a9680*/  NOP ;  /* 0x0000000000007918 */ /* 0x000fc60000000000 */
[----:B0-----:R-:W4:Y:S01]  /*a9690*/  LDL.LU R28, [R1+0xc0] ;  /* 0x0000c000011c7983 */ /* 0x001f220000300800 */
[----:B-1----:R-:W-:-:S03]  /*a96a0*/  IMAD.MOV.U32 R31, RZ, RZ, R22 ;  /* 0x000000ffff1f7224 */ /* 0x002fc600078e0016 */
[----:B------:R-:W4:Y:S04]  /*a96b0*/  LDL.LU R29, [R1+0xc4] ;  /* 0x0000c400011d7983 */ /* 0x000f280000300800 */
[----:B------:R-:W4:Y:S04]  /*a96c0*/  LDL.LU R30, [R1+0xc8] ;  /* 0x0000c800011e7983 */ /* 0x000f280000300800 */
[----:B------:R-:W4:Y:S04]  /*a96d0*/  LDL.LU R22, [R1+0x3acc] ;  /* 0x003acc0001167983 */ /* 0x000f280000300800 */
[----:B------:R-:W0:Y:S01]  /*a96e0*/  LDS.128 R32, [R61] ;  /* 0x000000003d207984 */ /* 0x000e220000000c00 */
[----:B------:R-:W-:Y:S01]  /*a96f0*/  NOP ;  /* 0x0000000000007918 */ /* 0x000fe20000000000 */
[----:B--2---:R-:W-:-:S02]  /*a9700*/  IMAD.MOV.U32 R36, RZ, RZ, R20 ;  /* 0x000000ffff247224 */ /* 0x004fc400078e0014 */
[----:B------:R-:W2:Y:S04]  /*a9710*/  LDL.LU R20, [R1+0x3ac8] ;  /* 0x003ac80001147983 */ /* 0x000ea80000300800 */
[----:B---3--:R-:W-:Y:S01]  /*a9720*/  STSM.16.M88.4 [R61], R24 ;  /* 0x000000183d007844 */ /* 0x008fe20000000200 */
[----:B------:R-:W-:-:S03]  /*a9730*/  NOP ;  /* 0x0000000000007918 */ /* 0x000fc60000000000 */
[----:B------:R-:W1:Y:S01]  /*a9740*/  LDS.128 R24, [R61] ;  /* 0x000000003d187984 */ /* 0x000e620000000c00 */
[----:B------:R-:W-:Y:S01]  /*a9750*/  IMAD.MOV.U32 R37, RZ, RZ, R44 ;  /* 0x000000ffff257224 */ /* 0x000fe200078e002c */
[----:B------:R-:W-:Y:S02]  /*a9760*/  NOP ;  /* 0x0000000000007918 */ /* 0x000fe40000000000 */
[----:B0-----:R-:W-:Y:S01]  /*a9770*/  STL.64 [R1+0x100], R32 ;  /* 0x0001002001007387 */ /* 0x001fe20000100a00 */
[----:B----4-:R-:W-:-:S03]  /*a9780*/  IMAD.MOV.U32 R38, RZ, RZ, R19 ;  /* 0x000000ffff267224 */ /* 0x010fc600078e0013 */
[----:B------:R-:W-:Y:S01]  /*a9790*/  STL.64 [R1+0x108], R34 ;  /* 0x0001082201007387 */ /* 0x000fe20000100a00 */
[----:B------:R-:W-:-:S03]  /*a97a0*/  IMAD.MOV.U32 R39, RZ, RZ, R45 ;  /* 0x000000ffff277224 */ /* 0x000fc600078e002d */
[----:B------:R-:W3:Y:S04]  /*a97b0*/  LDL.LU R44, [R1+0x3ac4] ;  /* 0x003ac400012c7983 */ /* 0x000ee80000300800 */
[----:B------:R-:W4:Y:S04]  /*a97c0*/  LDL.LU R19, [R1+0x3ac0] ;  /* 0x003ac00001137983 */ /* 0x000f280000300800 */
[----:B------:R-:W3:Y:S04]  /*a97d0*/  LDL.LU R45, [R1+0x3abc] ;  /* 0x003abc00012d7983 */ /* 0x000ee80000300800 */
[----:B------:R2:W-:Y:S04]  /*a97e0*/  STSM.16.M88.4 [R61], R8 ;  /* 0x000000083d007844 */ /* 0x0005e80000000200 */
[----:B-1----:R-:W-:Y:S04]  /*a97f0*/  STL.64 [R1+0xf0], R24 ;  /* 0x0000f01801007387 */ /* 0x002fe80000100a00 */
[----:B------:R-:W-:Y:S01]  /*a9800*/  STL.64 [R1+0xf8], R26 ;  /* 0x0000f81a01007387 */ /* 0x000fe20000100a00 */
[----:B--2---:R-:W-:Y:S01]  /*a9810*/  IMAD.MOV.U32 R8, RZ, RZ, R20 ;  /* 0x000000ffff087224 */ /* 0x004fe200078e0014 */
[----:B------:R-:W-:-:S02]  /*a9820*/  NOP ;  /* 0x0000000000007918 */ /* 0x000fc40000000000 */
[----:B------:R-:W2:Y:S01]  /*a9830*/  LDL.LU R20, [R1+0x3ab8] ;  /* 0x003ab80001147983 */ /* 0x000ea20000300800 */
[----:B------:R-:W-:Y:S02]  /*a9840*/  IMAD.MOV.U32 R9, RZ, RZ, R22 ;  /* 0x000000ffff097224 */ /* 0x000fe400078e0016 */
[----:B------:R-:W-:Y:S01]  /*a9850*/  IMAD.MOV.U32 R10, RZ, RZ, R43 ;  /* 0x000000ffff0a7224 */ /* 0x000fe200078e002b */
[----:B------:R-:W3:Y:S01]  /*a9860*/  LDL.LU R22, [R1+0x3ab4] ;  /* 0x003ab40001167983 */ /* 0x000ee20000300800 */
[----:B------:R-:W-:-:S03]  /*a9870*/  IMAD.MOV.U32 R11, RZ, RZ, R40 ;  /* 0x000000ffff0b7224 */ /* 0x000fc600078e0028 */
[----:B------:R-:W3:Y:S04]  /*a9880*/  LDL.LU R43, [R1+0x3ab0] ;  /* 0x003ab000012b7983 */ /* 0x000ee80000300800 */
        /* <DEDUP_REMOVED lines=9> */
[----:B0-----:R-:W3:Y:S04]  /*a9920*/  LDL.LU R24, [R1+0x220] ;  /* 0x0002200001187983 */ /* 0x001ee80000300800 */
[----:B-1----:R-:W-:Y:S01]  /*a9930*/  STL.64 [R1+0xd0], R12 ;  /* 0x0000d00c01007387 */ /* 0x002fe20000100a00 */
[----:B----4-:R-:W-:-:S03]  /*a9940*/  IMAD.MOV.U32 R26, RZ, RZ, R19 ;  /* 0x000000ffff1a7224 */ /* 0x010fc600078e0013 */
[----:B------:R3:W-:Y:S01]  /*a9950*/  STL.64 [R1+0xd8], R14 ;  /* 0x0000d80e01007387 */ /* 0x0007e20000100a00 */
[----:B------:R-:W-:-:S03]  /*a9960*/  IMAD.MOV.U32 R27, RZ, RZ, R41 ;  /* 0x000000ffff1b7224 */ /* 0x000fc600078e0029 */
[----:B------:R-:W-:Y:S01]  /*a9970*/  STSM.16.M88.4 [R61], R28 ;  /* 0x0000001c3d007844 */ /* 0x000fe20000000200 */
[----:B------:R-:W-:-:S03]  /*a9980*/  NOP ;  /* 0x0000000000007918 */ /* 0x000fc60000000000 */
[----:B------:R-:W0:Y:S01]  /*a9990*/  LDS.128 R28, [R61] ;  /* 0x000000003d1c7984 */ /* 0x000e220000000c00 */
[----:B------:R-:W-:Y:S01]  /*a99a0*/  NOP ;  /* 0x0000000000007918 */ /* 0x000fe20000000000 */
[----:B--2---:R-:W-:Y:S02]  /*a99b0*/  IMAD.MOV.U32 R25, RZ, RZ, R20 ;  /* 0x000000ffff197224 */ /* 0x004fe400078e0014 */
[----:B------:R-:W2:Y:S04]  /*a99c0*/  LDL.LU R20, [R1+0x3aa8] ;  /* 0x003aa80001147983 */ /* 0x000ea80000300800 */
[----:B------:R-:W4:Y:S04]  /*a99d0*/  LDL.LU R19, [R1+0x3aa4] ;  /* 0x003aa40001137983 */ /* 0x000f280000300800 */
[----:B------:R-:W4:Y:S01]  /*a99e0*/  LDL.LU R41, [R1+0x3aa0] ;  /* 0x003aa00001297983 */ /* 0x000f220000300800 */
[----:B---3--:R-:W-:-:S02]  /*a99f0*/  IMAD.MOV.U32 R14, RZ, RZ, R43 ;  /* 0x000000ffff0e7224 */ /* 0x008fc400078e002b */
[----:B------:R-:W-:Y:S01]  /*a9a00*/  IMAD.MOV.U32 R13, RZ, RZ, R40 ;  /* 0x000000ffff0d7224 */ /* 0x000fe200078e0028 */
[----:B------:R-:W3:Y:S01]  /*a9a10*/  LDL.LU R12, [R1+0x250] ;  /* 0x00025000010c7983 */ /* 0x000ee20000300800 */
[----:B------:R-:W-:-:S03]  /*a9a20*/  IMAD.MOV.U32 R15, RZ, RZ, R46 ;  /* 0x000000ffff0f7224 */ /* 0x000fc600078e002e */
[----:B------:R-:W3:Y:S01]  /*a9a30*/  LDL.LU R40, [R1+0x3a9c] ;  /* 0x003a9c0001287983 */ /* 0x000ee20000300800 */
[----:B0-----:R-:W-:-:S03]  /*a9a40*/  IMAD.MOV.U32 R46, RZ, RZ, R28 ;  /* 0x000000ffff2e7224 */ /* 0x001fc600078e001c */
[----:B------:R-:W3:Y:S04]  /*a9a50*/  LDL.LU R43, [R1+0x3a98] ;  /* 0x003a9800012b7983 */ /* 0x000ee80000300800 */
[----:B------:R-:W-:Y:S04]  /*a9a60*/  STL [R1+0xc4], R29 ;  /* 0x0000c41d01007387 */ /* 0x000fe80000100800 */
[----:B------:R0:W-:Y:S04]  /*a9a70*/  STSM.16.M88.4 [R61], R36 ;  /* 0x000000243d007844 */ /* 0x0001e80000000200 */
[----:B------:R-:W-:Y:S01]  /*a9a80*/  STL.64 [R1+0xc8], R30 ;  /* 0x0000c81e01007387 */ /* 0x000fe20000100a00 */
[----:B------:R-:W-:-:S03]  /*a9a90*/  NOP ;  /* 0x0000000000007918 */ /* 0x000fc60000000000 */
[----:B------:R-:W1:Y:S01]  /*a9aa0*/  LDS.128 R28, [R61] ;  /* 0x000000003d1c7984 */ /* 0x000e620000000c00 */
[----:B------:R-:W-:-:S03]  /*a9ab0*/  NOP ;  /* 0x0000000000007918 */ /* 0x000fc60000000000 */
[----:B------:R-:W-:Y:S01]  /*a9ac0*/  STSM.16.M88.4 [R61], R8 ;  /* 0x000000083d007844 */ /* 0x000fe20000000200 */
[----:B------:R-:W-:-:S03]  /*a9ad0*/  NOP ;  /* 0x0000000000007918 */ /* 0x000fc60000000000 */
[----:B------:R-:W1:Y:S01]  /*a9ae0*/  LDS.128 R8, [R61] ;  /* 0x000000003d087984 */ /* 0x000e620000000c00 */
[----:B0-----:R-:W-:Y:S01]  /*a9af0*/  IMAD.MOV.U32 R36, RZ, RZ, R22 ;  /* 0x000000ffff247224 */ /* 0x001fe200078e0016 */
[----:B------:R-:W-:Y:S02]  /*a9b00*/  NOP ;  /* 0x0000000000007918 */ /* 0x000fe40000000000 */
[----:B------:R-:W-:Y:S04]  /*a9b10*/  STL [R1+0x3864], R46 ;  /* 0x0038642e01007387 */ /* 0x000fe80000100800 */
[----:B------:R-:W3:Y:S01]  /*a9b20*/  LDL.LU R22, [R1+0x3a94] ;  /* 0x003a940001167983 */ /* 0x000ee20000300800 */
[----:B------:R-:W-:Y:S02]  /*a9b30*/  IMAD.MOV.U32 R39, RZ, RZ, R2 ;  /* 0x000000ffff277224 */ /* 0x000fe400078e0002 */
[----:B------:R-:W-:Y:S01]  /*a9b40*/  IMAD.MOV.U32 R38, RZ, RZ, R44 ;  /* 0x000000ffff267224 */ /* 0x000fe200078e002c */
[----:B-1----:R-:W-:Y:S04]  /*a9b50*/  STL [R1+0xb0], R28 ;  /* 0x0000b01c01007387 */ /* 0x002fe80000100800 */
[----:B------:R-:W-:Y:S04]  /*a9b60*/  STL.64 [R1+0xb8], R30 ;  /* 0x0000b81e01007387 */ /* 0x000fe80000100a00 */
[----:B------:R4:W-:Y:S01]  /*a9b70*/  STL.64 [R1+0xa0], R8 ;  /* 0x0000a00801007387 */ /* 0x0009e20000100a00 */
[----:B------:R-:W-:-:S02]  /*a9b80*/  IMAD.MOV.U32 R2, RZ, RZ, R10 ;  /* 0x000000ffff027224 */ /* 0x000fc400078e000a */
[----:B------:R-:W-:Y:S02]  /*a9b90*/  IMAD.MOV.U32 R44, RZ, RZ, R11 ;  /* 0x000000ffff2c7224 */ /* 0x000fe400078e000b */
[----:B------:R-:W-:Y:S02]  /*a9ba0*/  IMAD.MOV.U32 R11, RZ, RZ, R23 ;  /* 0x000000ffff0b7224 */ /* 0x000fe400078e0017 */
[----:B--2---:R-:W-:Y:S02]  /*a9bb0*/  IMAD.MOV.U32 R10, RZ, RZ, R20 ;  /* 0x000000ffff0a7224 */ /* 0x004fe400078e0014 */
[----:B----4-:R-:W-:Y:S02]  /*a9bc0*/  IMAD.MOV.U32 R9, RZ, RZ, R19 ;  /* 0x000000ffff097224 */ /* 0x010fe400078e0013 */
[----:B------:R-:W-:Y:S02]  /*a9bd0*/  IMAD.MOV.U32 R8, RZ, RZ, R41 ;  /* 0x000000ffff087224 */ /* 0x000fe400078e0029 */
[----:B------:R-:W2:Y:S04]  /*a9be0*/  LDL.LU R41, [R1+0x3a90] ;  /* 0x003a900001297983 */ /* 0x000ea80000300800 */
[----:B------:R-:W4:Y:S04]  /*a9bf0*/  LDL.LU R19, [R1+0x3a8c] ;  /* 0x003a8c0001137983 */ /* 0x000f280000300800 */
[----:B------:R-:W4:Y:S04]  /*a9c00*/  LDL.LU R20, [R1+0x3a88] ;  /* 0x003a880001147983 */ /* 0x000f280000300800 */
[----:B------:R-:W4:Y:S04]  /*a9c10*/  LDL.LU R23, [R1+0x3a84] ;  /* 0x003a840001177983 */ /* 0x000f280000300800 */
[----:B------:R-:W-:Y:S01]  /*a9c20*/  STSM.16.M88.4 [R61], R24 ;  /* 0x000000183d007844 */ /* 0x000fe20000000200 */
[----:B------:R-:W-:-:S03]  /*a9c30*/  NOP ;  /* 0x0000000000007918 */ /* 0x000fc60000000000 */
[----:B------:R-:W0:Y:S01]  /*a9c40*/  LDS.128 R24, [R61] ;  /* 0x000000003d187984 */ /* 0x000e220000000c00 */
[----:B------:R-:W-:Y:S01]  /*a9c50*/  IMAD.MOV.U32 R37, RZ, RZ, R45 ;  /* 0x000000ffff257224 */ /* 0x000fe200078e002d */
[----:B------:R-:W-:Y:S01]  /*a9c60*/  NOP ;  /* 0x0000000000007918 */ /* 0x000fe20000000000 */
[----:B------:R-:W-:Y:S01]  /*a9c70*/  IMAD.MOV.U32 R45, RZ, RZ, R29 ;  /* 0x000000ffff2d7224 */ /* 0x000fe200078e001d */
[----:B---3--:R1:W-:Y:S04]  /*a9c80*/  STSM.16.M88.4 [R61], R12 ;  /* 0x0000000c3d007844 */ /* 0x0083e80000000200 */
[----:B------:R-:W-:Y:S04]  /*a9c90*/  STL.64 [R1+0x3858], R44 ;  /* 0x0038582c01007387 */ /* 0x000fe80000100a00 */
[----:B0-----:R-:W-:Y:S04]  /*a9ca0*/  STL.64 [R1+0x90], R24 ;  /* 0x0000901801007387 */ /* 0x001fe80000100a00 */
[----:B------:R-:W-:Y:S01]  /*a9cb0*/  STL.64 [R1+0x98], R26 ;  /* 0x0000981a01007387 */ /* 0x000fe20000100a00 */
[----:B------:R-:W-:-:S03]  /*a9cc0*/  NOP ;  /* 0x0000000000007918 */ /* 0x000fc60000000000 */
[----:B------:R-:W0:Y:S01]  /*a9cd0*/  LDS.128 R24, [R61] ;  /* 0x000000003d187984 */ /* 0x000e220000000c00 */
[----:B-1----:R-:W-:Y:S01]  /*a9ce0*/  IMAD.MOV.U32 R14, RZ, RZ, R43 ;  /* 0x000000ffff0e7224 */ /* 0x002fe200078e002b */
[----:B------:R-:W-:Y:S01]  /*a9cf0*/  NOP ;  /* 0x0000000000007918 */ /* 0x000fe20000000000 */
[----:B------:R-:W-:Y:S01]  /*a9d00*/  IMAD.MOV.U32 R15, RZ, RZ, R3 ;  /* 0x000000ffff0f7224 */ /* 0x000fe200078e0003 */
[----:B------:R-:W3:Y:S04]  /*a9d10*/  LDL.LU R12, [R1+0x270] ;  /* 0x00027000010c7983 */ /* 0x000ee80000300800 */
[----:B------:R4:W-:Y:S01]  /*a9d20*/  STSM.16.M88.4 [R61], R36 ;  /* 0x000000243d007844 */ /* 0x0009e20000000200 */
[----:B0-----:R-:W-:Y:S02]  /*a9d30*/  IMAD.MOV.U32 R43, RZ, RZ, R26 ;  /* 0x000000ffff2b7224 */ /* 0x001fe400078e001a */
[----:B------:R-:W-:-:S02]  /*a9d40*/  IMAD.MOV.U32 R3, RZ, RZ, R27 ;  /* 0x000000ffff037224 */ /* 0x000fc400078e001b */
[----:B--2---:R-:W-:Y:S01]  /*a9d50*/  IMAD.MOV.U32 R13, RZ, RZ, R41 ;  /* 0x000000ffff0d7224 */ /* 0x004fe200078e0029 */
[----:B------:R-:W-:Y:S01]  /*a9d60*/  NOP ;  /* 0x0000000000007918 */ /* 0x000fe20000000000 */
[----:B------:R-:W2:Y:S04]  /*a9d70*/  LDL.LU R41, [R1+0x3a80] ;  /* 0x003a800001297983 */ /* 0x000ea80000300800 */
[----:B------:R-:W-:Y:S01]  /*a9d80*/  STL.64 [R1+0x80], R24 ;  /* 0x0000801801007387 */ /* 0x000fe20000100a00 */
[----:B----4-:R-:W-:-:S03]  /*a9d90*/  IMAD.MOV.U32 R38, RZ, RZ, R23 ;  /* 0x000000ffff267224 */ /* 0x010fc600078e0017 */
[----:B------:R-:W-:Y:S04]  /*a9da0*/  STL [R1+0x3830], R43 ;  /* 0x0038302b01007387 */ /* 0x000fe80000100800 */
[----:B------:R-:W-:Y:S04]  /*a9db0*/  STL [R1+0x3828], R3 ;  /* 0x0038280301007387 */ /* 0x000fe80000100800 */
[----:B------:R-:W4:Y:S04]  /*a9dc0*/  LDL.LU R36, [R1+0x290] ;  /* 0x0002900001247983 */ /* 0x000f280000300800 */
[----:B------:R-:W4:Y:S04]  /*a9dd0*/  LDL.LU R37, [R1+0x294] ;  /* 0x0002940001257983 */ /* 0x000f280000300800 */
[----:B------:R-:W3:Y:S04]  /*a9de0*/  LDL.LU R23, [R1+0x3a7c] ;  /* 0x003a7c0001177983 */ /* 0x000ee80000300800 */
[----:B------:R-:W0:Y:S01]  /*a9df0*/  LDS.128 R24, [R61] ;  /* 0x000000003d187984 */ /* 0x000e220000000c00 */
[----:B------:R-:W-:Y:S01]  /*a9e00*/  IMAD.MOV.U32 R39, RZ, RZ, R42 ;  /* 0x000000ffff277224 */ /* 0x000fe200078e002a */
[----:B------:R-:W-:-:S02]  /*a9e10*/  NOP ;  /* 0x0000000000007918 */ /* 0x000fc40000000000 */
[----:B------:R-:W-:Y:S01]  /*a9e20*/  STSM.16.M88.4 [R61], R8 ;  /* 0x000000083d007844 */ /* 0x000fe20000000200 */
[----:B------:R-:W-:-:S03]  /*a9e30*/  NOP ;  /* 0x0000000000007918 */ /* 0x000fc60000000000 */
[----:B------:R-:W1:Y:S01]  /*a9e40*/  LDS.128 R28, [R61] ;  /* 0x000000003d1c7984 */ /* 0x000e620000000c00 */
[----:B------:R-:W-:-:S03]  /*a9e50*/  NOP ;  /* 0x0000000000007918 */ /* 0x000fc60000000000 */
[----:B0-----:R0:W-:Y:S01]  /*a9e60*/  STL.64 [R1+0x70], R24 ;  /* 0x0000701801007387 */ /* 0x0011e20000100a00 */
[----:B------:R-:W-:-:S03]  /*a9e70*/  IMAD.MOV.U32 R42, RZ, RZ, R27 ;  /* 0x000000ffff2a7224 */ /* 0x000fc600078e001b */
[----:B------:R1:W-:Y:S01]  /*a9e80*/  STL [R1+0x78], R26 ;  /* 0x0000781a01007387 */ /* 0x0003e20000100800 */
[----:B------:R-:W-:Y:S02]  /*a9e90*/  IMAD.MOV.U32 R27, RZ, RZ, R21 ;  /* 0x000000ffff1b7224 */ /* 0x000fe400078e0015 */
[----:B0-----:R-:W-:Y:S02]  /*a9ea0*/  IMAD.MOV.U32 R24, RZ, RZ, R19 ;  /* 0x000000ffff187224 */ /* 0x001fe400078e0013 */
[----:B------:R-:W4:Y:S01]  /*a9eb0*/  LDL.LU R19, [R1+0x3a78] ;  /* 0x003a780001137983 */ /* 0x000f220000300800 */
[----:B------:R-:W-:Y:S02]  /*a9ec0*/  IMAD.MOV.U32 R25, RZ, RZ, R22 ;  /* 0x000000ffff197224 */ /* 0x000fe400078e0016 */
[----:B-1----:R-:W-:Y:S01]  /*a9ed0*/  IMAD.MOV.U32 R26, RZ, RZ, R40 ;  /* 0x000000ffff1a7224 */ /* 0x002fe200078e0028 */
[----:B------:R-:W4:Y:S04]  /*a9ee0*/  LDL.LU R22, [R1+0x3a74] ;  /* 0x003a740001167983 */ /* 0x000f280000300800 */
[----:B------:R-:W4:Y:S04]  /*a9ef0*/  LDL.LU R40, [R1+0x3a70] ;  /* 0x003a700001287983 */ /* 0x000f280000300800 */
[----:B------:R-:W4:Y:S01]  /*a9f00*/  LDL.LU R21, [R1+0x3a6c] ;  /* 0x003a6c0001157983 */ /* 0x000f220000300800 */
[----:B--2---:R-:W-:-:S02]  /*a9f10*/  IMAD.MOV.U32 R9, RZ, RZ, R41 ;  /* 0x000000ffff097224 */ /* 0x004fc400078e0029 */
[----:B---3--:R-:W-:Y:S02]  /*a9f20*/  IMAD.MOV.U32 R8, RZ, RZ, R23 ;  /* 0x000000ffff087224 */ /* 0x008fe400078e0017 */
[----:B------:R-:W2:Y:S04]  /*a9f30*/  LDL.LU R23, [R1+0x3a68] ;  /* 0x003a680001177983 */ /* 0x000ea80000300800 */
[----:B------:R-:W3:Y:S01]  /*a9f40*/  LDL.LU R41, [R1+0x3a64] ;  /* 0x003a640001297983 */ /* 0x000ee20000300800 */
[----:B------:R-:W-:Y:S02]  /*a9f50*/  IMAD.MOV.U32 R3, RZ, RZ, R30 ;  /* 0x000000ffff037224 */ /* 0x000fe400078e001e */
[----:B------:R-:W-:Y:S02]  /*a9f60*/  IMAD.MOV.U32 R10, RZ, RZ, R20 ;  /* 0x000000ffff0a7224 */ /* 0x000fe400078e0014 */
[----:B------:R-:W-:Y:S01]  /*a9f70*/  IMAD.MOV.U32 R43, RZ, RZ, R29 ;  /* 0x000000ffff2b7224 */ /* 0x000fe200078e001d */
[----:B------:R-:W2:Y:S04]  /*a9f80*/  LDL.LU R20, [R1+0x3a60] ;  /* 0x003a600001147983 */ /* 0x000ea80000300800 */
[----:B------:R-:W-:Y:S04]  /*a9f90*/  STL [R1+0x60], R28 ;  /* 0x0000601c01007387 */ /* 0x000fe80000100800 */
[----:B------:R-:W-:Y:S04]  /*a9fa0*/  STL [R1+0x6c], R31 ;  /* 0x00006c1f01007387 */ /* 0x000fe80000100800 */
[----:B------:R-:W-:Y:S04]  /*a9fb0*/  STL.64 [R1+0x3868], R2 ;  /* 0x0038680201007387 */ /* 0x000fe80000100a00 */
[----:B------:R4:W-:Y:S01]  /*a9fc0*/  STSM.16.M88.4 [R61], R12 ;  /* 0x0000000c3d007844 */ /* 0x0009e20000000200 */
[----:B------:R-:W-:-:S03]  /*a9fd0*/  NOP ;  /* 0x0000000000007918 */ /* 0x000fc60000000000 */
[----:B------:R-:W-:Y:S04]  /*a9fe0*/  STL.64 [R1+0x3840], R42 ;  /* 0x0038402a01007387 */ /* 0x000fe80000100a00 */
[----:B------:R-:W0:Y:S01]  /*a9ff0*/  LDS.128 R28, [R61] ;  /* 0x000000003d1c7984 */ /* 0x000e220000000c00 */
[----:B------:R-:W-:Y:S01]  /*aa000*/  NOP ;  /* 0x0000000000007918 */ /* 0x000fe20000000000 */
[----:B----4-:R-:W-:Y:S02]  /*aa010*/  IMAD.MOV.U32 R14, RZ, RZ, R22 ;  /* 0x000000ffff0e7224 */ /* 0x010fe400078e0016 */
[----:B------:R-:W-:Y:S02]  /*aa020*/  IMAD.MOV.U32 R13, RZ, RZ, R21 ;  /* 0x000000ffff0d7224 */ /* 0x000fe400078e0015 */
[----:B---3--:R-:W-:-:S02]  /*aa030*/  IMAD.MOV.U32 R12, RZ, RZ, R41 ;  /* 0x000000ffff0c7224 */ /* 0x008fc400078e0029 */
[----:B------:R-:W3:Y:S04]  /*aa040*/  LDL.LU R41, [R1+0x3a5c] ;  /* 0x003a5c0001297983 */ /* 0x000ee80000300800 */
[----:B------:R-:W4:Y:S04]  /*aa050*/  LDL.LU R21, [R1+0x3a58] ;  /* 0x003a580001157983 */ /* 0x000f280000300800 */
[----:B------:R-:W4:Y:S01]  /*aa060*/  LDL.LU R22, [R1+0x3a54] ;  /* 0x003a540001167983 */ /* 0x000f220000300800 */
[----:B------:R-:W-:Y:S02]  /*aa070*/  IMAD.MOV.U32 R15, RZ, RZ, R18 ;  /* 0x000000ffff0f7224 */ /* 0x000fe400078e0012 */
[----:B0-----:R-:W-:Y:S01]  /*aa080*/  IMAD.MOV.U32 R18, RZ, RZ, R30 ;  /* 0x000000ffff127224 */ /* 0x001fe200078e001e */
[----:B------:R-:W-:Y:S04]  /*aa090*/  STL.64 [R1+0x50], R28 ;  /* 0x0000501c01007387 */ /* 0x000fe80000100a00 */
[----:B------:R0:W-:Y:S04]  /*aa0a0*/  STSM.16.M88.4 [R61], R36 ;  /* 0x000000243d007844 */ /* 0x0001e80000000200 */
[----:B------:R-:W-:Y:S01]  /*aa0b0*/  STL [R1+0x5c], R31 ;  /* 0x00005c1f01007387 */ /* 0x000fe20000100800 */
[----:B------:R-:W-:-:S03]  /*aa0c0*/  NOP ;  /* 0x0000000000007918 */ /* 0x000fc60000000000 */
[----:B------:R-:W-:Y:S01]  /*aa0d0*/  LDS.128 R28, [R61] ;  /* 0x000000003d1c7984 */ /* 0x000fe20000000c00 */
[----:B------:R-:W-:-:S03]  /*aa0e0*/  NOP ;  /* 0x0000000000007918 */ /* 0x000fc60000000000 */
[----:B------:R-:W-:Y:S01]  /*aa0f0*/  STSM.16.M88.4 [R61], R24 ;  /* 0x000000183d007844 */ /* 0x000fe20000000200 */
[----:B------:R-:W-:-:S03]  /*aa100*/  NOP ;  /* 0x0000000000007918 */ /* 0x000fc60000000000 */
[----:B------:R-:W1:Y:S01]  /*aa110*/  LDS.128 R24, [R61] ;  /* 0x000000003d187984 */ /* 0x000e620000000c00 */
[----:B------:R-:W-:Y:S01]  /*aa120*/  IMAD.MOV.U32 R11, RZ, RZ, R59 ;  /* 0x000000ffff0b7224 */ /* 0x000fe200078e003b */
[----:B------:R-:W-:Y:S02]  /*aa130*/  NOP ;  /* 0x0000000000007918 */ /* 0x000fe40000000000 */
[----:B------:R-:W-:Y:S04]  /*aa140*/  STL [R1+0x381c], R18 ;  /* 0x00381c1201007387 */ /* 0x000fe80000100800 */
[----:B0-----:R-:W4:Y:S04]  /*aa150*/  LDL.LU R36, [R1+0x2c0] ;  /* 0x0002c00001247983 */ /* 0x001f280000300800 */
[----:B------:R-:W4:Y:S04]  /*aa160*/  LDL.LU R37, [R1+0x2c4] ;  /* 0x0002c40001257983 */ /* 0x000f280000300800 */
[----:B------:R2:W-:Y:S02]  /*aa170*/  STSM.16.M88.4 [R61], R8 ;  /* 0x000000083d007844 */ /* 0x0005e40000000200 */
[----:B--2---:R-:W-:-:S02]  /*aa180*/  IMAD.MOV.U32 R8, RZ, RZ, R23 ;  /* 0x000000ffff087224 */ /* 0x004fc400078e0017 */
[----:B---3--:R-:W-:Y:S02]  /*aa190*/  IMAD.MOV.U32 R39, RZ, RZ, R41 ;  /* 0x000000ffff277224 */ /* 0x008fe400078e0029 */
[----:B-1----:R-:W-:Y:S02]  /*aa1a0*/  IMAD.MOV.U32 R41, RZ, RZ, R25 ;  /* 0x000000ffff297224 */ /* 0x002fe400078e0019 */
[----:B----4-:R-:W-:Y:S01]  /*aa1b0*/  IMAD.MOV.U32 R38, RZ, RZ, R22 ;  /* 0x000000ffff267224 */ /* 0x010fe200078e0016 */
[----:B------:R-:W-:Y:S01]  /*aa1c0*/  NOP ;  /* 0x0000000000007918 */ /* 0x000fe20000000000 */
[----:B------:R-:W2:Y:S04]  /*aa1d0*/  LDL.LU R22, [R1+0x3a50] ;  /* 0x003a500001167983 */ /* 0x000ea80000300800 */
[----:B------:R-:W-:Y:S04]  /*aa1e0*/  STL.64 [R1+0x40], R28 ;  /* 0x0000401c01007387 */ /* 0x000fe80000100a00 */
[----:B------:R-:W-:Y:S04]  /*aa1f0*/  STL.64 [R1+0x48], R30 ;  /* 0x0000481e01007387 */ /* 0x000fe80000100a00 */
[----:B------:R-:W-:Y:S04]  /*aa200*/  STL [R1+0x30], R24 ;  /* 0x0000301801007387 */ /* 0x000fe80000100800 */
[----:B------:R-:W-:Y:S04]  /*aa210*/  STL.64 [R1+0x38], R26 ;  /* 0x0000381a01007387 */ /* 0x000fe80000100a00 */
[----:B------:R-:W-:Y:S04]  /*aa220*/  STL [R1+0x3a24], R41 ;  /* 0x003a242901007387 */ /* 0x000fe80000100800 */
[----:B------:R-:W3:Y:S04]  /*aa230*/  LDL.LU R23, [R1+0x3a4c] ;  /* 0x003a4c0001177983 */ /* 0x000ee80000300800 */
[----:B------:R-:W0:Y:S01]  /*aa240*/  LDS.128 R24, [R61] ;  /* 0x000000003d187984 */ /* 0x000e220000000c00 */
[----:B------:R-:W-:-:S03]  /*aa250*/  NOP ;  /* 0x0000000000007918 */ /* 0x000fc60000000000 */
[----:B------:R1:W-:Y:S01]  /*aa260*/  STSM.16.M88.4 [R61], R12 ;  /* 0x0000000c3d007844 */ /* 0x0003e20000000200 */
[----:B------:R-:W-:Y:S02]  /*aa270*/  IMAD.MOV.U32 R9, RZ, RZ, R40 ;  /* 0x000000ffff097224 */ /* 0x000fe400078e0028 */
[----:B------:R-:W-:Y:S02]  /*aa280*/  IMAD.MOV.U32 R10, RZ, RZ, R19 ;  /* 0x000000ffff0a7224 */ /* 0x000fe400078e0013 */
[----:B-1----:R-:W-:Y:S02]  /*aa290*/  IMAD.MOV.U32 R14, RZ, RZ, R21 ;  /* 0x000000ffff0e7224 */ /* 0x002fe400078e0015 */
[----:B------:R-:W-:Y:S02]  /*aa2a0*/  IMAD.MOV.U32 R15, RZ, RZ, R20 ;  /* 0x000000ffff0f7224 */ /* 0x000fe400078e0014 */
[----:B0-----:R-:W-:Y:S01]  /*aa2b0*/  IMAD.MOV.U32 R18, RZ, RZ, R24 ;  /* 0x000000ffff127224 */ /* 0x001fe200078e0018 */
[----:B------:R-:W-:Y:S01]  /*aa2c0*/  STL [R1+0x28], R26 ;  /* 0x0000281a01007387 */ /* 0x000fe20000100800 */
[----:B------:R-:W-:-:S02]  /*aa2d0*/  IMAD.MOV.U32 R19, RZ, RZ, R25 ;  /* 0x000000ffff137224 */ /* 0x000fc400078e0019 */
[----:B------:R-:W-:Y:S01]  /*aa2e0*/  IMAD.MOV.U32 R40, RZ, RZ, R27 ;  /* 0x000000ffff287224 */ /* 0x000fe200078e001b */
[----:B------:R-:W-:-:S04]  /*aa2f0*/  NOP ;  /* 0x0000000000007918 */ /* 0x000fc80000000000 */
[----:B------:R-:W-:Y:S04]  /*aa300*/  STL [R1+0x3a28], R40 ;  /* 0x003a282801007387 */ /* 0x000fe80000100800 */
[----:B------:R-:W-:Y:S01]  /*aa310*/  STL.64 [R1+0x3838], R18 ;  /* 0x0038381201007387 */ /* 0x000fe20000100a00 */
[----:B--2---:R-:W-:Y:S02]  /*aa320*/  IMAD.MOV.U32 R13, RZ, RZ, R22 ;  /* 0x000000ffff0d7224 */ /* 0x004fe400078e0016 */
[----:B---3--:R-:W-:Y:S02]  /*aa330*/  IMAD.MOV.U32 R12, RZ, RZ, R23 ;  /* 0x000000ffff0c7224 */ /* 0x008fe400078e0017 */
[----:B------:R-:W0:Y:S01]  /*aa340*/  LDS.128 R20, [R61] ;  /* 0x000000003d147984 */ /* 0x000e220000000c00 */
[----:B------:R-:W-:-:S03]  /*aa350*/  NOP ;  /* 0x0000000000007918 */ /* 0x000fc60000000000 */
[----:B------:R-:W-:Y:S01]  /*aa360*/  STSM.16.M88.4 [R61], R36 ;  /* 0x000000243d007844 */ /* 0x000fe20000000200 */
[----:B------:R-:W-:-:S03]  /*aa370*/  NOP ;  /* 0x0000000000007918 */ /* 0x000fc60000000000 */
[----:B------:R-:W1:Y:S04]  /*aa380*/  LDS.128 R24, [R61] ;  /* 0x000000003d187984 */ /* 0x000e680000000c00 */
[----:B0-----:R-:W-:Y:S04]  /*aa390*/  STL [R1+0x14], R21 ;  /* 0x0000141501007387 */ /* 0x001fe80000100800 */
[----:B------:R-:W-:Y:S04]  /*aa3a0*/  STL.64 [R1+0x18], R22 ;  /* 0x0000181601007387 */ /* 0x000fe80000100a00 */
[----:B-1----:R-:W-:Y:S04]  /*aa3b0*/  STL [R1+0x8], R26 ;  /* 0x0000081a01007387 */ /* 0x002fe80000100800 */
[----:B------:R-:W2:Y:S04]  /*aa3c0*/  LDL.LU R28, [R1+0x2d0] ;  /* 0x0002d000011c7983 */ /* 0x000ea80000300800 */
[----:B------:R-:W2:Y:S04]  /*aa3d0*/  LDL.LU R29, [R1+0x2d4] ;  /* 0x0002d400011d7983 */ /* 0x000ea80000300800 */
[----:B------:R-:W2:Y:S01]  /*aa3e0*/  LDL.LU R30, [R1+0x2d8] ;  /* 0x0002d800011e7983 */ /* 0x000ea20000300800 */
[----:B------:R-:W-:Y:S01]  /*aa3f0*/  IMAD.MOV.U32 R11, RZ, RZ, R7 ;  /* 0x000000ffff0b7224 */ /* 0x000fe200078e0007 */
[----:B------:R-:W-:-:S04]  /*aa400*/  NOP ;  /* 0x0000000000007918 */ /* 0x000fc80000000000 */
[----:B------:R0:W-:Y:S02]  /*aa410*/  STSM.16.M88.4 [R61], R8 ;  /* 0x000000083d007844 */ /* 0x0001e40000000200 */
[----:B0-----:R-:W-:Y:S01]  /*aa420*/  IMAD.MOV.U32 R11, RZ, RZ, R58 ;  /* 0x000000ffff0b7224 */ /* 0x001fe200078e003a */
[----:B------:R-:W-:Y:S01]  /*aa430*/  NOP ;  /* 0x0000000000007918 */ /* 0x000fe20000000000 */
[----:B------:R-:W0:Y:S01]  /*aa440*/  LDS.128 R56, [R61] ;  /* 0x000000003d387984 */ /* 0x000e220000000c00 */
[----:B------:R-:W-:Y:S01]  /*aa450*/  IMAD.MOV.U32 R21, RZ, RZ, R20 ;  /* 0x000000ffff157224 */ /* 0x000fe200078e0014 */
[----:B------:R-:W-:Y:S01]  /*aa460*/  NOP ;  /* 0x0000000000007918 */ /* 0x000fe20000000000 */
[----:B------:R-:W-:Y:S02]  /*aa470*/  IMAD.MOV.U32 R20, RZ, RZ, R24 ;  /* 0x000000ffff147224 */ /* 0x000fe400078e0018 */
[----:B------:R-:W-:Y:S02]  /*aa480*/  IMAD.MOV.U32 R23, RZ, RZ, R25 ;  /* 0x000000ffff177224 */ /* 0x000fe400078e0019 */
[----:B------:R-:W-:Y:S01]  /*aa490*/  IMAD.MOV.U32 R22, RZ, RZ, R27 ;  /* 0x000000ffff167224 */ /* 0x000fe200078e001b */
[----:B------:R-:W-:Y:S01]  /*aa4a0*/  STL.64 [R1+0x3800], R20 ;  /* 0x0038001401007387 */ /* 0x000fe20000100a00 */
[----:B------:R-:W-:Y:S01]  /*aa4b0*/  IMAD.MOV.U32 R31, RZ, RZ, R6 ;  /* 0x000000ffff1f7224 */ /* 0x000fe200078e0006 */
[----:B------:R-:W-:-:S02]  /*aa4c0*/  PRMT R47, R47, 0x5410, R4 ;  /* 0x000054102f2f7816 */ /* 0x000fc40000000004 */
[----:B------:R1:W-:Y:S01]  /*aa4d0*/  STSM.16.M88.4 [R61], R12 ;  /* 0x0000000c3d007844 */ /* 0x0003e20000000200 */
[----:B------:R-:W-:-:S03]  /*aa4e0*/  NOP ;  /* 0x0000000000007918 */ /* 0x000fc60000000000 */
[----:B------:R-:W-:Y:S04]  /*aa4f0*/  STL.64 [R1+0x37e0], R22 ;  /* 0x0037e01601007387 */ /* 0x000fe80000100a00 */
[----:B------:R-:W3:Y:S04]  /*aa500*/  LDL.LU R4, [R1+0x2e0] ;  /* 0x0002e00001047983 */ /* 0x000ee80000300800 */
[----:B------:R-:W4:Y:S01]  /*aa510*/  LDS.128 R52, [R61] ;  /* 0x000000003d347984 */ /* 0x000f220000000c00 */
[----:B------:R-:W-:-:S03]  /*aa520*/  NOP ;  /* 0x0000000000007918 */ /* 0x000fc60000000000 */
[----:B------:R-:W3:Y:S04]  /*aa530*/  LDL.LU R5, [R1+0x2e4] ;  /* 0x0002e40001057983 */ /* 0x000ee80000300800 */
[----:B------:R-:W3:Y:S04]  /*aa540*/  LDL.LU R6, [R1+0x2e8] ;  /* 0x0002e80001067983 */ /* 0x000ee80000300800 */
[----:B------:R-:W3:Y:S04]  /*aa550*/  LDL.LU R7, [R1+0x2ec] ;  /* 0x0002ec0001077983 */ /* 0x000ee80000300800 */
[----:B------:R-:W3:Y:S04]  /*aa560*/  LDL.LU R8, [R1+0x260] ;  /* 0x0002600001087983 */ /* 0x000ee80000300800 */
[----:B------:R-:W3:Y:S04]  /*aa570*/  LDL.LU R9, [R1+0x264] ;  /* 0x0002640001097983 */ /* 0x000ee80000300800 */
[----:B------:R-:W3:Y:S04]  /*aa580*/  LDL.LU R10, [R1+0x268] ;  /* 0x00026800010a7983 */ /* 0x000ee80000300800 */
[----:B0-----:R-:W-:Y:S04]  /*aa590*/  STL.64 [R1+0x3808], R56 ;  /* 0x0038083801007387 */ /* 0x001fe80000100a00 */
[----:B------:R-:W-:Y:S04]  /*aa5a0*/  STL.64 [R1+0x37d0], R58 ;  /* 0x0037d03a01007387 */ /* 0x000fe80000100a00 */
[----:B-1----:R-:W3:Y:S04]  /*aa5b0*/  LDL.LU R12, [R1+0x280] ;  /* 0x00028000010c7983 */ /* 0x002ee80000300800 */
[----:B------:R-:W3:Y:S04]  /*aa5c0*/  LDL.LU R13, [R1+0x284] ;  /* 0x00028400010d7983 */ /* 0x000ee80000300800 */
[----:B------:R-:W3:Y:S04]  /*aa5d0*/  LDL.LU R14, [R1+0x288] ;  /* 0x00028800010e7983 */ /* 0x000ee80000300800 */
[----:B------:R-:W3:Y:S01]  /*aa5e0*/  LDL.LU R15, [R1+0x28c] ;  /* 0x00028c00010f7983 */ /* 0x000ee20000300800 */
[----:B------:R-:W-:-:S03]  /*aa5f0*/  IMAD.MOV.U32 R27, RZ, RZ, R17 ;  /* 0x000000ffff1b7224 */ /* 0x000fc600078e0011 */
[----:B------:R-:W3:Y:S04]  /*aa600*/  LDL.LU R24, [R1+0x2f0] ;  /* 0x0002f00001187983 */ /* 0x000ee80000300800 */
[----:B------:R-:W3:Y:S04]  /*aa610*/  LDL.LU R25, [R1+0x2f4] ;  /* 0x0002f40001197983 */ /* 0x000ee80000300800 */
[----:B------:R-:W3:Y:S04]  /*aa620*/  LDL.LU R26, [R1+0x2f8] ;  /* 0x0002f800011a7983 */ /* 0x000ee80000300800 */
[----:B------:R-:W3:Y:S04]  /*aa630*/  LDL.LU R17, [R1+0x3a48] ;  /* 0x003a480001117983 */ /* 0x000ee80000300800 */
[----:B------:R-:W3:Y:S04]  /*aa640*/  LDL.LU R36, [R1+0x12ec] ;  /* 0x0012ec0001247983 */ /* 0x000ee80000300800 */
[----:B------:R-:W3:Y:S04]  /*aa650*/  LDL.LU R37, [R1+0x12e8] ;  /* 0x0012e80001257983 */ /* 0x000ee80000300800 */
[----:B----4-:R-:W-:Y:S04]  /*aa660*/  STL.64 [R1+0x3810], R52 ;  /* 0x0038103401007387 */ /* 0x010fe80000100a00 */
[----:B------:R-:W-:Y:S04]  /*aa670*/  STL.64 [R1+0x37e8], R54 ;  /* 0x0037e83601007387 */ /* 0x000fe80000100a00 */
[----:B--2---:R-:W-:Y:S01]  /*aa680*/  STSM.16.M88.4 [R61], R28 ;  /* 0x0000001c3d007844 */ /* 0x004fe20000000200 */
[----:B------:R-:W-:-:S03]  /*aa690*/  NOP ;  /* 0x0000000000007918 */ /* 0x000fc60000000000 */
[----:B------:R-:W0:Y:S01]  /*aa6a0*/  LDS.128 R48, [R61] ;  /* 0x000000003d307984 */ /* 0x000e220000000c00 */
[----:B------:R-:W-:-:S03]  /*aa6b0*/  NOP ;  /* 0x0000000000007918 */ /* 0x000fc60000000000 */
[----:B0-----:R-:W-:Y:S04]  /*aa6c0*/  STL.64 [R1+0x37c0], R48 ;  /* 0x0037c03001007387 */ /* 0x001fe80000100a00 */
[----:B------:R-:W-:Y:S04]  /*aa6d0*/  STL.64 [R1+0x37a8], R50 ;  /* 0x0037a83201007387 */ /* 0x000fe80000100a00 */
[----:B------:R-:W2:Y:S04]  /*aa6e0*/  LDL.LU R38, [R1+0xe10] ;  /* 0x000e100001267983 */ /* 0x000ea80000300800 */
[----:B------:R-:W4:Y:S04]  /*aa6f0*/  LDL.LU R39, [R1+0x308] ;  /* 0x0003080001277983 */ /* 0x000f280000300800 */
[----:B---3--:R-:W-:Y:S01]  /*aa700*/  STSM.16.M88.4 [R61], R4 ;  /* 0x000000043d007844 */ /* 0x008fe20000000200 */
[----:B------:R-:W-:-:S03]  /*aa710*/  NOP ;  /* 0x0000000000007918 */ /* 0x000fc60000000000 */
[----:B------:R-:W0:Y:S01]  /*aa720*/  LDS.128 R4, [R61] ;  /* 0x000000003d047984 */ /* 0x000e220000000c00 */
[----:B------:R-:W-:-:S03]  /*aa730*/  NOP ;  /* 0x0000000000007918 */ /* 0x000fc60000000000 */
[----:B------:R-:W-:Y:S01]  /*aa740*/  STSM.16.M88.4 [R61], R8 ;  /* 0x000000083d007844 */ /* 0x000fe20000000200 */
[----:B------:R-:W-:-:S03]  /*aa750*/  NOP ;  /* 0x0000000000007918 */ /* 0x000fc60000000000 */
[----:B------:R-:W1:Y:S01]  /*aa760*/  LDS.128 R8, [R61] ;  /* 0x000000003d087984 */ /* 0x000e620000000c00 */
[----:B------:R-:W-:-:S03]  /*aa770*/  NOP ;  /* 0x0000000000007918 */ /* 0x000fc60000000000 */
[----:B------:R-:W-:Y:S01]  /*aa780*/  STSM.16.M88.4 [R61], R12 ;  /* 0x0000000c3d007844 */ /* 0x000fe20000000200 */
[----:B------:R-:W-:-:S03]  /*aa790*/  NOP ;  /* 0x0000000000007918 */ /* 0x000fc60000000000 */
[----:B------:R-:W3:Y:S01]  /*aa7a0*/  LDS.128 R12, [R61] ;  /* 0x000000003d0c7984 */ /* 0x000ee20000000c00 */
[----:B------:R-:W-:-:S03]  /*aa7b0*/  NOP ;  /* 0x0000000000007918 */ /* 0x000fc60000000000 */
[----:B0-----:R0:W-:Y:S01]  /*aa7c0*/  STL.64 [R1+0x37c8], R4 ;  /* 0x0037c80401007387 */ /* 0x0011e20000100a00 */
[----:B------:R-:W-:-:S03]  /*aa7d0*/  LOP3.LUT R17, R17, 0xffff, RZ, 0xc0, !PT ;  /* 0x0000ffff11117812 */ /* 0x000fc600078ec0ff */
[----:B------:R-:W-:Y:S01]  /*aa7e0*/  STSM.16.M88.4 [R61], R24 ;  /* 0x000000183d007844 */ /* 0x000fe20000000200 */
[----:B------:R-:W-:Y:S01]  /*aa7f0*/  NOP ;  /* 0x0000000000007918 */ /* 0x000fe20000000000 */
[----:B------:R-:W-:Y:S02]  /*aa800*/  LOP3.LUT R2, R37, 0xffff, RZ, 0xc0, !PT ;  /* 0x0000ffff25027812 */ /* 0x000fe400078ec0ff */
[----:B------:R-:W2:Y:S01]  /*aa810*/  LDS.128 R24, [R61] ;  /* 0x000000003d187984 */ /* 0x000ea20000000c00 */
[----:B0-----:R-:W-:Y:S02]  /*aa820*/  LOP3.LUT R5, R36, 0xffff, RZ, 0xc0, !PT ;  /* 0x0000ffff24057812 */ /* 0x001fe400078ec0ff */
[----:B------:R-:W-:Y:S02]  /*aa830*/  PRMT R29, R60, 0x4210, R2 ;  /* 0x000042103c1d7816 */ /* 0x000fe40000000002 */
[----:B------:R-:W-:Y:S01]  /*aa840*/  PRMT R30, R16, 0x4210, R17 ;  /* 0x00004210101e7816 */ /* 0x000fe20000000011 */
[----:B------:R-:W-:Y:S04]  /*aa850*/  STL.64 [R1+0x37b0], R6 ;  /* 0x0037b00601007387 */ /* 0x000fe80000100a00 */
[----:B-1----:R-:W-:Y:S04]  /*aa860*/  STL.64 [R1+0x37f0], R10 ;  /* 0x0037f00a01007387 */ /* 0x002fe80000100a00 */
[----:B---3--:R-:W-:Y:S04]  /*aa870*/  STL.64 [R1+0x3880], R14 ;  /* 0x0038800e01007387 */ /* 0x008fe80000100a00 */
[----:B------:R-:W-:Y:S04]  /*aa880*/  STL.64 [R1+0x3878], R12 ;  /* 0x0038780c01007387 */ /* 0x000fe80000100a00 */
[----:B------:R-:W3:Y:S04]  /*aa890*/  LDL.LU R40, [R1+0x2a0] ;  /* 0x0002a00001287983 */ /* 0x000ee80000300800 */
[----:B------:R-:W3:Y:S04]  /*aa8a0*/  LDL.LU R41, [R1+0x2a4] ;  /* 0x0002a40001297983 */ /* 0x000ee80000300800 */
[----:B------:R-:W-:Y:S04]  /*aa8b0*/  STL [R1+0x131c], R5 ;  /* 0x00131c0501007387 */ /* 0x000fe80000100800 */
[----:B------:R-:W3:Y:S04]  /*aa8c0*/  LDL.LU R42, [R1+0x2a8] ;  /* 0x0002a800012a7983 */ /* 0x000ee80000300800 */
[----:B------:R-:W-:Y:S04]  /*aa8d0*/  STL [R1+0x1318], R2 ;  /* 0x0013180201007387 */ /* 0x000fe80000100800 */
[----:B------:R-:W3:Y:S01]  /*aa8e0*/  LDL.LU R43, [R1+0x2ac] ;  /* 0x0002ac00012b7983 */ /* 0x000ee20000300800 */
[----:B------:R-:W-:-:S03]  /*aa8f0*/  NOP ;  /* 0x0000000000007918 */ /* 0x000fc60000000000 */
        /* <DEDUP_REMOVED lines=9> */
[----:B--2---:R-:W-:-:S03]  /*aa990*/  LOP3.LUT R4, R38, 0xffff, RZ, 0xc0, !PT ;  /* 0x0000ffff26047812 */ /* 0x004fc600078ec0ff */
[----:B------:R-:W2:Y:S01]  /*aa9a0*/  LDL.LU R38, [R1+0x1308] ;  /* 0x0013080001267983 */ /* 0x000ea20000300800 */
[----:B----4-:R-:W-:Y:S02]  /*aa9b0*/  PRMT R28, R39, 0x4210, R5 ;  /* 0x00004210271c7816 */ /* 0x010fe40000000005 */
[----:B------:R-:W-:Y:S01]  /*aa9c0*/  PRMT R31, R47, 0x4210, R4 ;  /* 0x000042102f1f7816 */ /* 0x000fe20000000004 */
[----:B------:R-:W4:Y:S04]  /*aa9d0*/  LDL.LU R37, [R1+0x13dc] ;  /* 0x0013dc0001257983 */ /* 0x000f280000300800 */
[----:B------:R-:W-:Y:S01]  /*aa9e0*/  STSM.16.M88.4 [R61], R28 ;  /* 0x0000001c3d007844 */ /* 0x000fe20000000200 */
[----:B------:R-:W-:-:S03]  /*aa9f0*/  NOP ;  /* 0x0000000000007918 */ /* 0x000fc60000000000 */
[----:B------:R-:W0:Y:S01]  /*aaa00*/  LDS.128 R28, [R61] ;  /* 0x000000003d1c7984 */ /* 0x000e220000000c00 */
[----:B------:R-:W-:-:S03]  /*aaa10*/  NOP ;  /* 0x0000000000007918 */ /* 0x000fc60000000000 */
[----:B------:R-:W2:Y:S04]  /*aaa20*/  LDL.LU R39, [R1+0x27e8] ;  /* 0x0027e80001277983 */ /* 0x000ea80000300800 */
[----:B------:R-:W2:Y:S04]  /*aaa30*/  LDL.LU R60, [R1+0x2740] ;  /* 0x00274000013c7983 */ /* 0x000ea80000300800 */
[----:B------:R-:W-:Y:S04]  /*aaa40*/  STL.64 [R1+0x3890], R26 ;  /* 0x0038901a01007387 */ /* 0x000fe80000100a00 */
[----:B------:R-:W-:Y:S04]  /*aaa50*/  STL.64 [R1+0x3888], R24 ;  /* 0x0038881801007387 */ /* 0x000fe80000100a00 */
[----:B0-----:R-:W-:Y:S04]  /*aaa60*/  STL.64 [R1+0x38a0], R30 ;  /* 0x0038a01e01007387 */ /* 0x001fe80000100a00 */
[----:B------:R-:W-:Y:S04]  /*aaa70*/  STL.64 [R1+0x3898], R28 ;  /* 0x0038981c01007387 */ /* 0x000fe80000100a00 */
[----:B------:R-:W2:Y:S04]  /*aaa80*/  LDL.LU R16, [R1+0x2788] ;  /* 0x0027880001107983 */ /* 0x000ea80000300800 */
[----:B------:R-:W-:Y:S01]  /*aaa90*/  STL [R1+0x39cc], R61 ;  /* 0x0039cc3d01007387 */ /* 0x000fe20000100800 */
[----:B---3--:R-:W-:-:S04]  /*aaaa0*/  SHF.R.U32.HI R32, RZ, 0x8, R32 ;  /* 0x00000008ff207819 */ /* 0x008fc80000011620 */
[----:B------:R-:W-:-:S04]  /*aaab0*/  LOP3.LUT R32, R32, 0xffff, RZ, 0xc0, !PT ;  /* 0x0000ffff20207812 */ /* 0x000fc800078ec0ff */
[--C-:B------:R-:W-:Y:S02]  /*aaac0*/  PRMT R2, R32, 0x3340, R0.reuse ;  /* 0x0000334020027816 */ /* 0x100fe40000000000 */
[----:B------:R-:W-:Y:S02]  /*aaad0*/  F2FP.SATFINITE.E5M2.F32.PACK_AB_MERGE_C R10, R33, R45, RZ ;  /* 0x0000002d210a723e */ /* 0x000fe400048060ff */
[----:B------:R-:W-:Y:S02]  /*aaae0*/  LOP3.LUT R36, R36, 0xffff, RZ, 0xc0, !PT ;  /* 0x0000ffff24247812 */ /* 0x000fe400078ec0ff */
[----:B------:R-:W-:Y:S02]  /*aaaf0*/  LOP3.LUT R34, R34, 0xffff, RZ, 0xc0, !PT ;  /* 0x0000ffff22227812 */ /* 0x000fe400078ec0ff */
[----:B------:R-:W-:Y:S02]  /*aab00*/  LOP3.LUT R35, R35, 0xffff, RZ, 0xc0, !PT ;  /* 0x0000ffff23237812 */ /* 0x000fe400078ec0ff */
[----:B------:R-:W-:-:S02]  /*aab10*/  PRMT R32, R34, 0x3340, R0 ;  /* 0x0000334022207816 */ /* 0x000fc40000000000 */
[--C-:B------:R-:W-:Y:S02]  /*aab20*/  PRMT R33, R36, 0x3340, R35.reuse ;  /* 0x0000334024217816 */ /* 0x100fe40000000023 */
[----:B------:R-:W-:Y:S02]  /*aab30*/  F2FP.SATFINITE.E5M2.F32.PACK_AB_MERGE_C R11, R44, R3, RZ ;  /* 0x000000032c0b723e */ /* 0x000fe400048060ff */
[----:B------:R-:W-:Y:S02]  /*aab40*/  PRMT R23, R33, 0x5410, R32 ;  /* 0x0000541021177816 */ /* 0x000fe40000000020 */
[----:B------:R-:W-:Y:S02]  /*aab50*/  SHF.R.U32.HI R33, RZ, 0x8, R36 ;  /* 0x00000008ff217819 */ /* 0x000fe40000011624 */
[----:B------:R-:W-:Y:S02]  /*aab60*/  SHF.R.U32.HI R32, RZ, 0x8, R35 ;  /* 0x00000008ff207819 */ /* 0x000fe40000011623 */
[----:B------:R-:W-:-:S02]  /*aab70*/  SHF.R.U32.HI R34, RZ, 0x8, R34 ;  /* 0x00000008ff227819 */ /* 0x000fc40000011622 */
[----:B------:R-:W-:Y:S02]  /*aab80*/  LOP3.LUT R33, R33, 0xffff, RZ, 0xc0, !PT ;  /* 0x0000ffff21217812 */ /* 0x000fe400078ec0ff */
[----:B------:R-:W-:Y:S01]  /*aab90*/  LOP3.LUT R32, R32, 0xffff, RZ, 0xc0, !PT ;  /* 0x0000ffff20207812 */ /* 0x000fe200078ec0ff */
[----:B------:R-:W-:Y:S01]  /*aaba0*/  STL.64 [R1+0x38b0], R10 ;  /* 0x0038b00a01007387 */ /* 0x000fe20000100a00 */
[----:B------:R-:W-:Y:S02]  /*aabb0*/  LOP3.LUT R34, R34, 0xffff, RZ, 0xc0, !PT ;  /* 0x0000ffff22227812 */ /* 0x000fe400078ec0ff */
[----:B------:R-:W-:Y:S01]  /*aabc0*/  PRMT R5, R33, 0x3340, R32 ;  /* 0x0000334021057816 */ /* 0x000fe20000000020 */
[----:B------:R-:W-:Y:S04]  /*aabd0*/  STL.64 [R1+0x38a8], R8 ;  /* 0x0038a80801007387 */ /* 0x000fe80000100a00 */
[----:B------:R0:W-:Y:S04]  /*aabe0*/  STL [R1+0x288], R2 ;  /* 0x0002880201007387 */ /* 0x0001e80000100800 */
[----:B------:R-:W-:Y:S01]  /*aabf0*/  STL [R1+0x3a30], R23 ;  /* 0x003a301701007387 */ /* 0x000fe20000100800 */
[----:B0-----:R-:W-:-:S03]  /*aac00*/  PRMT R2, R34, 0x3340, R0 ;  /* 0x0000334022027816 */ /* 0x001fc60000000000 */
[----:B------:R-:W-:Y:S04]  /*aac10*/  STL [R1+0x3a38], R5 ;  /* 0x003a380501007387 */ /* 0x000fe80000100800 */
[----:B------:R0:W-:Y:S04]  /*aac20*/  STSM.16.M88.4 [R61], R40 ;  /* 0x000000283d007844 */ /* 0x0001e80000000200 */
[----:B------:R1:W-:Y:S04]  /*aac30*/  STL [R1+0x284], R2 ;  /* 0x0002840201007387 */ /* 0x0003e80000100800 */
[----:B0-----:R-:W3:Y:S04]  /*aac40*/  LDL.LU R41, [R1+0x14fc] ;  /* 0x0014fc0001297983 */ /* 0x001ee80000300800 */
[----:B------:R-:W3:Y:S04]  /*aac50*/  LDL.LU R42, [R1+0x1328] ;  /* 0x00132800012a7983 */ /* 0x000ee80000300800 */
[----:B------:R-:W3:Y:S04]  /*aac60*/  LDL.LU R43, [R1+0x13fc] ;  /* 0x0013fc00012b7983 */ /* 0x000ee80000300800 */
[----:B------:R-:W3:Y:S01]  /*aac70*/  LDL.LU R44, [R1+0x27f0] ;  /* 0x0027f000012c7983 */ /* 0x000ee20000300800 */
[----:B----4-:R-:W-:-:S02]  /*aac80*/  LOP3.LUT R34, R37, 0xffff, RZ, 0xc0, !PT ;  /* 0x0000ffff25227812 */ /* 0x010fc400078ec0ff */
[----:B--2---:R-:W-:Y:S02]  /*aac90*/  LOP3.LUT R37, R39, 0xffff, RZ, 0xc0, !PT ;  /* 0x0000ffff27257812 */ /* 0x004fe400078ec0ff */
[----:B------:R-:W-:Y:S02]  /*aaca0*/  LOP3.LUT R39, R60, 0xffff, RZ, 0xc0, !PT ;  /* 0x0000ffff3c277812 */ /* 0x000fe400078ec0ff */
[----:B------:R-:W2:Y:S01]  /*aacb0*/  LDL.LU R60, [R1+0x2750] ;  /* 0x00275000013c7983 */ /* 0x000ea20000300800 */
[----:B------:R-:W-:-:S03]  /*aacc0*/  LOP3.LUT R36, R16, 0xffff, RZ, 0xc0, !PT ;  /* 0x0000ffff10247812 */ /* 0x000fc600078ec0ff */
[----:B------:R-:W4:Y:S04]  /*aacd0*/  LDL.LU R16, [R1+0x2794] ;  /* 0x0027940001107983 */ /* 0x000f280000300800 */
[----:B-1----:R-:W4:Y:S01]  /*aace0*/  LDL.LU R2, [R1+0x27b8] ;  /* 0x0027b80001027983 */ /* 0x002f220000300800 */
[----:B------:R-:W-:-:S03]  /*aacf0*/  LOP3.LUT R35, R46, 0xffff, RZ, 0xc0, !PT ;  /* 0x0000ffff2e237812 */ /* 0x000fc600078ec0ff */
[----:B------:R-:W4:Y:S01]  /*aad00*/  LDL.LU R3, [R1+0x2730] ;  /* 0x0027300001037983 */ /* 0x000f220000300800 */
[----:B------:R-:W-:-:S03]  /*aad10*/  LOP3.LUT R38, R38, 0xffff, RZ, 0xc0, !PT ;  /* 0x0000ffff26267812 */ /* 0x000fc600078ec0ff */
[----:B------:R-:W4:Y:S01]  /*aad20*/  LDL.LU R45, [R1+0x2778] ;  /* 0x00277800012d7983 */ /* 0x000f220000300800 */
[----:B------:R-:W-:Y:S02]  /*aad30*/  PRMT R32, R38, 0x3340, R0 ;  /* 0x0000334026207816 */ /* 0x000fe40000000000 */
[----:B------:R-:W-:-:S04]  /*aad40*/  PRMT R33, R35, 0x3340, R34 ;  /* 0x0000334023217816 */ /* 0x000fc80000000022 */
[----:B------:R-:W-:Y:S02]  /*aad50*/  PRMT R19, R33, 0x5410, R32 ;  /* 0x0000541021137816 */ /* 0x000fe40000000020 */
[----:B------:R-:W-:Y:S02]  /*aad60*/  PRMT R32, R39, 0x3340, R0 ;  /* 0x0000334027207816 */ /* 0x000fe40000000000 */
[----:B------:R-:W-:-:S04]  /*aad70*/  PRMT R33, R37, 0x3340, R36 ;  /* 0x0000334025217816 */ /* 0x000fc80000000024 */
[----:B------:R-:W-:Y:S02]  /*aad80*/  PRMT R48, R33, 0x5410, R32 ;  /* 0x0000541021307816 */ /* 0x000fe40000000020 */
[----:B------:R-:W-:Y:S02]  /*aad90*/  SHF.R.U32.HI R33, RZ, 0x8, R37 ;  /* 0x00000008ff217819 */ /* 0x000fe40000011625 */
[----:B------:R-:W-:Y:S02]  /*aada0*/  SHF.R.U32.HI R32, RZ, 0x8, R36 ;  /* 0x00000008ff207819 */ /* 0x000fe40000011624 */
[----:B------:R-:W-:Y:S02]  /*aadb0*/  LOP3.LUT R33, R33, 0xffff, RZ, 0xc0, !PT ;  /* 0x0000ffff21217812 */ /* 0x000fe400078ec0ff */
[----:B------:R-:W-:Y:S02]  /*aadc0*/  LOP3.LUT R32, R32, 0xffff, RZ, 0xc0, !PT ;  /* 0x0000ffff20207812 */ /* 0x000fe400078ec0ff */
[----:B------:R-:W-:-:S02]  /*aadd0*/  SHF.R.U32.HI R35, RZ, 0x8, R35 ;  /* 0x00000008ff237819 */ /* 0x000fc40000011623 */
[----:B------:R-:W-:Y:S02]  /*aade0*/  SHF.R.U32.HI R34, RZ, 0x8, R34 ;  /* 0x00000008ff227819 */ /* 0x000fe40000011622 */
[----:B------:R-:W-:Y:S02]  /*aadf0*/  PRMT R46, R33, 0x3340, R32 ;  /* 0x00003340212e7816 */ /* 0x000fe40000000020 */
        /* <DEDUP_REMOVED lines=8> */
[--C-:B------:R-:W-:Y:S01]  /*aae80*/  PRMT R23, R32, 0x3340, R0.reuse ;  /* 0x0000334020177816 */ /* 0x100fe20000000000 */
[----:B------:R0:W-:Y:S04]  /*aae90*/  STL [R1+0x3a2c], R48 ;  /* 0x003a2c3001007387 */ /* 0x0001e80000100800 */
[----:B------:R1:W-:Y:S01]  /*aaea0*/  STL [R1+0x3a34], R46 ;  /* 0x003a342e01007387 */ /* 0x0003e20000100800 */
[----:B0-----:R-:W-:-:S03]  /*aaeb0*/  PRMT R48, R33, 0x3340, R0 ;  /* 0x0000334021307816 */ /* 0x001fc60000000000 */
[----:B------:R-:W-:Y:S04]  /*aaec0*/  STL [R1+0x3a3c], R6 ;  /* 0x003a3c0601007387 */ /* 0x000fe80000100800 */
[----:B------:R-:W-:Y:S04]  /*aaed0*/  STL [R1+0x3a40], R23 ;  /* 0x003a401701007387 */ /* 0x000fe80000100800 */
[----:B------:R-:W-:Y:S01]  /*aaee0*/  STL [R1+0x3a44], R48 ;  /* 0x003a443001007387 */ /* 0x000fe20000100800 */
[----:B---3--:R-:W-:-:S03]  /*aaef0*/  LOP3.LUT R37, R44, 0xffff, RZ, 0xc0, !PT ;  /* 0x0000ffff2c257812 */ /* 0x008fc600078ec0ff */
[----:B------:R-:W3:Y:S01]  /*aaf00*/  LDL.LU R44, [R1+0x27c0] ;  /* 0x0027c000012c7983 */ /* 0x000ee20000300800 */
[----:B--2---:R-:W-:-:S03]  /*aaf10*/  LOP3.LUT R38, R60, 0xffff, RZ, 0xc0, !PT ;  /* 0x0000ffff3c267812 */ /* 0x004fc600078ec0ff */
[----:B------:R-:W2:Y:S01]  /*aaf20*/  LDL.LU R60, [R1+0x2738] ;  /* 0x00273800013c7983 */ /* 0x000ea20000300800 */
[----:B----4-:R-:W-:-:S03]  /*aaf30*/  LOP3.LUT R36, R16, 0xffff, RZ, 0xc0, !PT ;  /* 0x0000ffff10247812 */ /* 0x010fc600078ec0ff */
[----:B------:R-:W4:Y:S01]  /*aaf40*/  LDL.LU R16, [R1+0x2780] ;  /* 0x0027800001107983 */ /* 0x000f220000300800 */
[----:B------:R-:W-:Y:S02]  /*aaf50*/  LOP3.LUT R35, R41, 0xffff, RZ, 0xc0, !PT ;  /* 0x0000ffff29237812 */ /* 0x000fe400078ec0ff */
[----:B-1----:R-:W-:Y:S02]  /*aaf60*/  LOP3.LUT R46, R42, 0xffff, RZ, 0xc0, !PT ;  /* 0x0000ffff2a2e7812 */ /* 0x002fe400078ec0ff */
[----:B------:R-:W-:Y:S02]  /*aaf70*/  LOP3.LUT R34, R43, 0xffff, RZ, 0xc0, !PT ;  /* 0x0000ffff2b227812 */ /* 0x000fe400078ec0ff */
        /* <DEDUP_REMOVED lines=9> */
[----:B------:R-:W-:-:S04]  /*ab010*/  LOP3.LUT R32, R32, 0xffff, RZ, 0xc0, !PT ;  /* 0x0000ffff20207812 */ /* 0x000fc800078ec0ff */
[----:B------:R-:W-:Y:S01]  /*ab020*/  PRMT R7, R33, 0x3340, R32 ;  /* 0x0000334021077816 */ /* 0x000fe20000000020 */
[----:B------:R-:W-:Y:S04]  /*ab030*/  STL [R1+0x3930], R18 ;  /* 0x0039301201007387 */ /* 0x000fe80000100800 */
[----:B------:R-:W-:Y:S04]  /*ab040*/  STL [R1+0x39d0], R7 ;  /* 0x0039d00701007387 */ /* 0x000fe80000100800 */
[----:B------:R-:W4:Y:S04]  /*ab050*/  LDL.LU R59, [R1+0x158c] ;  /* 0x00158c00013b7983 */ /* 0x000f280000300800 */
[----:B------:R-:W4:Y:S01]  /*ab060*/  LDL.LU R56, [R1+0x13ec] ;  /* 0x0013ec0001387983 */ /* 0x000f220000300800 */
[----:B------:R-:W-:-:S02]  /*ab070*/  SHF.R.U32.HI R35, RZ, 0x8, R37 ;  /* 0x00000008ff237819 */ /* 0x000fc40000011625 */
[----:B------:R-:W-:Y:S01]  /*ab080*/  SHF.R.U32.HI R34, RZ, 0x8, R36 ;  /* 0x00000008ff227819 */ /* 0x000fe20000011624 */
[----:B------:R-:W4:Y:S01]  /*ab090*/  LDL.LU R57, [R1+0x14f8] ;  /* 0x0014f80001397983 */ /* 0x000f220000300800 */
[----:B------:R-:W-:Y:S02]  /*ab0a0*/  LOP3.LUT R35, R35, 0xffff, RZ, 0xc0, !PT ;  /* 0x0000ffff23237812 */ /* 0x000fe400078ec0ff */
[----:B------:R-:W-:Y:S02]  /*ab0b0*/  LOP3.LUT R34, R34, 0xffff, RZ, 0xc0, !PT ;  /* 0x0000ffff22227812 */ /* 0x000fe400078ec0ff */
[----:B------:R-:W-:Y:S02]  /*ab0c0*/  LOP3.LUT R36, R2, 0xffff, RZ, 0xc0, !PT ;  /* 0x0000ffff02247812 */ /* 0x000fe400078ec0ff */
[----:B------:R-:W-:Y:S02]  /*ab0d0*/  PRMT R43, R35, 0x3340, R34 ;  /* 0x00003340232b7816 */ /* 0x000fe40000000022 */
[----:B------:R-:W-:-:S02]  /*ab0e0*/  LOP3.LUT R34, R3, 0xffff, RZ, 0xc0, !PT ;  /* 0x0000ffff03227812 */ /* 0x000fc400078ec0ff */
[----:B------:R-:W-:Y:S02]  /*ab0f0*/  LOP3.LUT R35, R45, 0xffff, RZ, 0xc0, !PT ;  /* 0x0000ffff2d237812 */ /* 0x000fe400078ec0ff */
[----:B------:R-:W-:Y:S02]  /*ab100*/  PRMT R32, R34, 0x3340, R0 ;  /* 0x0000334022207816 */ /* 0x000fe40000000000 */
[----:B------:R-:W-:-:S04]  /*ab110*/  PRMT R33, R36, 0x3340, R35 ;  /* 0x0000334024217816 */ /* 0x000fc80000000023 */
[----:B------:R-:W-:-:S05]  /*ab120*/  PRMT R45, R33, 0x5410, R32 ;  /* 0x00005410212d7816 */ /* 0x000fca0000000020 */
[----:B------:R-:W-:Y:S04]  /*ab130*/  STL [R1+0x3948], R45 ;  /* 0x0039482d01007387 */ /* 0x000fe80000100800 */
[----:B------:R-:W4:Y:S04]  /*ab140*/  LDL.LU R21, [R1+0x1598] ;  /* 0x0015980001157983 */ /* 0x000f280000300800 */
[----:B------:R-:W4:Y:S04]  /*ab150*/  LDL.LU R42, [R1+0x13f8] ;  /* 0x0013f800012a7983 */ /* 0x000f280000300800 */
[----:B------:R-:W4:Y:S01]  /*ab160*/  LDL.LU R3, [R1+0x1508] ;  /* 0x0015080001037983 */ /* 0x000f220000300800 */
[----:B------:R-:W-:-:S02]  /*ab170*/  SHF.R.U32.HI R34, RZ, 0x8, R34 ;  /* 0x00000008ff227819 */ /* 0x000fc40000011622 */
[----:B------:R-:W-:Y:S02]  /*ab180*/  SHF.R.U32.HI R32, RZ, 0x8, R35 ;  /* 0x00000008ff207819 */ /* 0x000fe40000011623 */
[----:B------:R-:W-:-:S04]  /*ab190*/  LOP3.LUT R34, R34, 0xffff, RZ, 0xc0, !PT ;  /* 0x0000ffff22227812 */ /* 0x000fc800078ec0ff */
[----:B------:R-:W-:Y:S02]  /*ab1a0*/  PRMT R40, R34, 0x3340, R0 ;  /* 0x0000334022287816 */ /* 0x000fe40000000000 */
[----:B---3--:R-:W-:Y:S02]  /*ab1b0*/  LOP3.LUT R35, R44, 0xffff, RZ, 0xc0, !PT ;  /* 0x0000ffff2c237812 */ /* 0x008fe400078ec0ff */
[----:B------:R-:W3:Y:S01]  /*ab1c0*/  LDL.LU R44, [R1+0x153c] ;  /* 0x00153c00012c7983 */ /* 0x000ee20000300800 */
[----:B--2---:R-:W-:-:S03]  /*ab1d0*/  LOP3.LUT R5, R60, 0xffff, RZ, 0xc0, !PT ;  /* 0x0000ffff3c057812 */ /* 0x004fc600078ec0ff */
[----:B------:R-:W2:Y:S01]  /*ab1e0*/  LDL.LU R60, [R1+0x1378] ;  /* 0x00137800013c7983 */ /* 0x000ea20000300800 */
[----:B----4-:R-:W-:-:S03]  /*ab1f0*/  LOP3.LUT R34, R16, 0xffff, RZ, 0xc0, !PT ;  /* 0x0000ffff10227812 */ /* 0x010fc600078ec0ff */
[----:B------:R-:W4:Y:S01]  /*ab200*/  LDL.LU R16, [R1+0x14bc] ;  /* 0x0014bc0001107983 */ /* 0x000f220000300800 */
[----:B------:R-:W-:Y:S02]  /*ab210*/  SHF.R.U32.HI R33, RZ, 0x8, R36 ;  /* 0x00000008ff217819 */ /* 0x000fe40000011624 */
[----:B------:R-:W-:Y:S02]  /*ab220*/  LOP3.LUT R32, R32, 0xffff, RZ, 0xc0, !PT ;  /* 0x0000ffff20207812 */ /* 0x000fe400078ec0ff */
[----:B------:R-:W-:-:S04]  /*ab230*/  LOP3.LUT R33, R33, 0xffff, RZ, 0xc0, !PT ;  /* 0x0000ffff21217812 */ /* 0x000fc800078ec0ff */
[----:B------:R-:W-:Y:S02]  /*ab240*/  PRMT R22, R33, 0x3340, R32 ;  /* 0x0000334021167816 */ /* 0x000fe40000000020 */
[----:B------:R-:W-:Y:S02]  /*ab250*/  PRMT R32, R5, 0x3340, R0 ;  /* 0x0000334005207816 */ /* 0x000fe40000000000 */
[----:B------:R-:W-:Y:S02]  /*ab260*/  PRMT R33, R35, 0x3340, R34 ;  /* 0x0000334023217816 */ /* 0x000fe40000000022 */
[----:B------:R-:W-:Y:S02]  /*ab270*/  SHF.R.U32.HI R35, RZ, 0x8, R35 ;  /* 0x00000008ff237819 */ /* 0x000fe40000011623 */
[----:B------:R-:W-:Y:S02]  /*ab280*/  PRMT R20, R33, 0x5410, R32 ;  /* 0x0000541021147816 */ /* 0x000fe40000000020 */
[----:B------:R-:W-:-:S02]  /*ab290*/  SHF.R.U32.HI R33, RZ, 0x8, R34 ;  /* 0x00000008ff217819 */ /* 0x000fc40000011622 */
[----:B------:R-:W-:Y:S02]  /*ab2a0*/  SHF.R.U32.HI R32, RZ, 0x8, R38 ;  /* 0x00000008ff207819 */ /* 0x000fe40000011626 */
[----:B------:R-:W-:Y:S02]  /*ab2b0*/  LOP3.LUT R34, R35, 0xffff, RZ, 0xc0, !PT ;  /* 0x0000ffff23227812 */ /* 0x000fe400078ec0ff */
[----:B------:R-:W-:Y:S02]  /*ab2c0*/  LOP3.LUT R33, R33, 0xffff, RZ, 0xc0, !PT ;  /* 0x0000ffff21217812 */ /* 0x000fe400078ec0ff */
[----:B------:R-:W-:Y:S02]  /*ab2d0*/  LOP3.LUT R32, R32, 0xffff, RZ, 0xc0, !PT ;  /* 0x0000ffff20207812 */ /* 0x000fe400078ec0ff */
[----:B------:R-:W-:Y:S02]  /*ab2e0*/  PRMT R2, R34, 0x3340, R33 ;  /* 0x0000334022027816 */ /* 0x000fe40000000021 */
[----:B------:R-:W-:-:S02]  /*ab2f0*/  PRMT R41, R32, 0x3340, R0 ;  /* 0x0000334020297816 */ /* 0x000fc40000000000 */
[----:B------:R-:W-:-:S04]  /*ab300*/  LOP3.LUT R34, R56, 0xffff, RZ, 0xc0, !PT ;  /* 0x0000ffff38227812 */ /* 0x000fc800078ec0ff */
[----:B------:R-:W-:Y:S02]  /*ab310*/  PRMT R32, R34, 0x3340, R0 ;  /* 0x0000334022207816 */ /* 0x000fe40000000000 */
[----:B------:R-:W-:Y:S01]  /*ab320*/  SHF.R.U32.HI R34, RZ, 0x8, R34 ;  /* 0x00000008ff227819 */ /* 0x000fe20000011622 */
[----:B------:R0:W-:Y:S03]  /*ab330*/  STL [R1+0x39d4], R2 ;  /* 0x0039d40201007387 */ /* 0x0001e60000100800 */
[----:B------:R-:W-:Y:S02]  /*ab340*/  LOP3.LUT R34, R34, 0xffff, RZ, 0xc0, !PT ;  /* 0x0000ffff22227812 */ /* 0x000fe400078ec0ff */
[----:B------:R-:W-:Y:S02]  /*ab350*/  LOP3.LUT R36, R59, 0xffff, RZ, 0xc0, !PT ;  /* 0x0000ffff3b247812 */ /* 0x000fe400078ec0ff */
[----:B0-----:R-:W-:-:S02]  /*ab360*/  PRMT R2, R34, 0x3340, R0 ;  /* 0x0000334022027816 */ /* 0x001fc40000000000 */
[----:B------:R-:W-:-:S03]  /*ab370*/  LOP3.LUT R35, R57, 0xffff, RZ, 0xc0, !PT ;  /* 0x0000ffff39237812 */ /* 0x000fc600078ec0ff */
[----:B------:R0:W-:Y:S04]  /*ab380*/  STL [R1+0x270], R2 ;  /* 0x0002700201007387 */ /* 0x0001e80000100800 */
[----:B------:R-:W4:Y:S04]  /*ab390*/  LDL.LU R59, [R1+0x2814] ;  /* 0x00281400013b7983 */ /* 0x000f280000300800 */
[----:B------:R-:W4:Y:S01]  /*ab3a0*/  LDL.LU R57, [R1+0x277c] ;  /* 0x00277c0001397983 */ /* 0x000f220000300800 */
[----:B------:R-:W-:Y:S02]  /*ab3b0*/  PRMT R33, R36, 0x3340, R35 ;  /* 0x0000334024217816 */ /* 0x000fe40000000023 */
[----:B------:R-:W-:-:S02]  /*ab3c0*/  LOP3.LUT R39, R42, 0xffff, RZ, 0xc0, !PT ;  /* 0x0000ffff2a277812 */ /* 0x000fc400078ec0ff */
[----:B------:R-:W4:Y:S01]  /*ab3d0*/  LDL.LU R42, [R1+0x27bc] ;  /* 0x0027bc00012a7983 */ /* 0x000f220000300800 */
[----:B------:R-:W-:Y:S02]  /*ab3e0*/  PRMT R8, R33, 0x5410, R32 ;  /* 0x0000541021087816 */ /* 0x000fe40000000020 */
[----:B------:R-:W-:Y:S02]  /*ab3f0*/  SHF.R.U32.HI R32, RZ, 0x8, R35 ;  /* 0x00000008ff207819 */ /* 0x000fe40000011623 */
[----:B------:R-:W-:Y:S02]  /*ab400*/  LOP3.LUT R35, R3, 0xffff, RZ, 0xc0, !PT ;  /* 0x0000ffff03237812 */ /* 0x000fe400078ec0ff */
[----:B------:R-:W4:Y:S01]  /*ab410*/  LDL.LU R3, [R1+0x157c] ;  /* 0x00157c0001037983 */ /* 0x000f220000300800 */
[----:B------:R-:W-:Y:S02]  /*ab420*/  SHF.R.U32.HI R33, RZ, 0x8, R36 ;  /* 0x00000008ff217819 */ /* 0x000fe40000011624 */
[----:B------:R-:W-:Y:S01]  /*ab430*/  LOP3.LUT R37, R21, 0xffff, RZ, 0xc0, !PT ;  /* 0x0000ffff15257812 */ /* 0x000fe200078ec0ff */
[----:B------:R-:W4:Y:S04]  /*ab440*/  LDL.LU R56, [R1+0x13c8] ;  /* 0x0013c80001387983 */ /* 0x000f280000300800 */
[----:B------:R-:W4:Y:S01]  /*ab450*/  LDL.LU R21, [R1+0x14ec] ;  /* 0x0014ec0001157983 */ /* 0x000f220000300800 */
[----:B---3--:R-:W-:-:S03]  /*ab460*/  LOP3.LUT R36, R44, 0xffff, RZ, 0xc0, !PT ;  /* 0x0000ffff2c247812 */ /* 0x008fc600078ec0ff */
[----:B------:R-:W3:Y:S01]  /*ab470*/  LDL.LU R44, [R1+0x2818] ;  /* 0x00281800012c7983 */ /* 0x000ee20000300800 */
[----:B--2---:R-:W-:-:S03]  /*ab480*/  LOP3.LUT R38, R60, 0xffff, RZ, 0xc0, !PT ;  /* 0x0000ffff3c267812 */ /* 0x004fc600078ec0ff */
[----:B------:R-:W2:Y:S01]  /*ab490*/  LDL.LU R60, [R1+0x278c] ;  /* 0x00278c00013c7983 */ /* 0x000ea20000300800 */
[----:B----4-:R-:W-:-:S03]  /*ab4a0*/  LOP3.LUT R34, R16, 0xffff, RZ, 0xc0, !PT ;  /* 0x0000ffff10227812 */ /* 0x010fc600078ec0ff */
[----:B------:R-:W4:Y:S01]  /*ab4b0*/  LDL.LU R16, [R1+0x27c8] ;  /* 0x0027c80001107983 */ /* 0x000f220000300800 */
[----:B------:R-:W-:Y:S02]  /*ab4c0*/  LOP3.LUT R33, R33, 0xffff, RZ, 0xc0, !PT ;  /* 0x0000ffff21217812 */ /* 0x000fe400078ec0ff */
[----:B------:R-:W-:-:S04]  /*ab4d0*/  LOP3.LUT R32, R32, 0xffff, RZ, 0xc0, !PT ;  /* 0x0000ffff20207812 */ /* 0x000fc800078ec0ff */
[----:B------:R-:W-:Y:S02]  /*ab4e0*/  PRMT R52, R33, 0x3340, R32 ;  /* 0x0000334021347816 */ /* 0x000fe40000000020 */
        /* <DEDUP_REMOVED lines=13> */
[----:B------:R-:W-:Y:S02]  /*ab5c0*/  LOP3.LUT R35, R37, 0xffff, RZ, 0xc0, !PT ;  /* 0x0000ffff25237812 */ /* 0x000fe400078ec0ff */
[----:B------:R-:W-:Y:S02]  /*ab5d0*/  LOP3.LUT R34, R34, 0xffff, RZ, 0xc0, !PT ;  /* 0x0000ffff22227812 */ /* 0x000fe400078ec0ff */
[----:B------:R-:W-:Y:S02]  /*ab5e0*/  SHF.R.U32.HI R32, RZ, 0x8, R39 ;  /* 0x00000008ff207819 */ /* 0x000fe40000011627 */
[----:B------:R-:W-:-:S02]  /*ab5f0*/  PRMT R50, R35, 0x3340, R34 ;  /* 0x0000334023327816 */ /* 0x000fc40000000022 */
[----:B------:R-:W-:Y:S02]  /*ab600*/  SHF.R.U32.HI R33, RZ, 0x8, R38 ;  /* 0x00000008ff217819 */ /* 0x000fe40000011626 */
[----:B------:R-:W-:Y:S02]  /*ab610*/  LOP3.LUT R32, R32, 0xffff, RZ, 0xc0, !PT ;  /* 0x0000ffff20207812 */ /* 0x000fe400078ec0ff */
[----:B------:R-:W-:Y:S02]  /*ab620*/  LOP3.LUT R33, R33, 0xffff, RZ, 0xc0, !PT ;  /* 0x0000ffff21217812 */ /* 0x000fe400078ec0ff */
[--C-:B------:R-:W-:Y:S02]  /*ab630*/  PRMT R6, R32, 0x3340, R0.reuse ;  /* 0x0000334020067816 */ /* 0x100fe40000000000 */
[----:B0-----:R-:W-:-:S03]  /*ab640*/  PRMT R2, R33, 0x3340, R0 ;  /* 0x0000334021027816 */ /* 0x001fc60000000000 */
[----:B------:R-:W-:Y:S01]  /*ab650*/  STL [R1+0x26c], R6 ;  /* 0x00026c0601007387 */ /* 0x000fe20000100800 */
[----:B------:R-:W-:-:S04]  /*ab660*/  LOP3.LUT R34, R57, 0xffff, RZ, 0xc0, !PT ;  /* 0x0000ffff39227812 */ /* 0x000fc800078ec0ff */
[----:B------:R-:W-:Y:S02]  /*ab670*/  PRMT R32, R34, 0x3340, R0 ;  /* 0x0000334022207816 */ /* 0x000fe40000000000 */
[----:B------:R-:W-:Y:S01]  /*ab680*/  SHF.R.U32.HI R34, RZ, 0x8, R34 ;  /* 0x00000008ff227819 */ /* 0x000fe20000011622 */
[----:B------:R0:W-:Y:S03]  /*ab690*/  STL [R1+0x268], R2 ;  /* 0x0002680201007387 */ /* 0x0001e60000100800 */
[----:B------:R-:W-:Y:S01]  /*ab6a0*/  LOP3.LUT R34, R34, 0xffff, RZ, 0xc0, !PT ;  /* 0x0000ffff22227812 */ /* 0x000fe200078ec0ff */
[----:B------:R-:W4:Y:S01]  /*ab6b0*/  LDL.LU R57, [R1+0x27d8] ;  /* 0x0027d80001397983 */ /* 0x000f220000300800 */
[----:B------:R-:W-:Y:S02]  /*ab6c0*/  LOP3.LUT R36, R59, 0xffff, RZ, 0xc0, !PT ;  /* 0x0000ffff3b247812 */ /* 0x000fe400078ec0ff */
[----:B------:R-:W-:-:S02]  /*ab6d0*/  LOP3.LUT R35, R42, 0xffff, RZ, 0xc0, !PT ;  /* 0x0000ffff2a237812 */ /* 0x000fc400078ec0ff */
[----:B0-----:R-:W-:Y:S02]  /*ab6e0*/  PRMT R2, R34, 0x3340, R0 ;  /* 0x0000334022027816 */ /* 0x001fe40000000000 */
[----:B------:R-:W-:-:S03]  /*ab6f0*/  PRMT R33, R36, 0x3340, R35 ;  /* 0x0000334024217816 */ /* 0x000fc60000000023 */
[----:B------:R0:W-:Y:S01]  /*ab700*/  STL [R1+0x264], R2 ;  /* 0x0002640201007387 */ /* 0x0001e20000100800 */
[----:B------:R-:W-:-:S03]  /*ab710*/  PRMT R51, R33, 0x5410, R32 ;  /* 0x0000541021337816 */ /* 0x000fc60000000020 */
[----:B------:R-:W4:Y:S01]  /*ab720*/  LDL.LU R42, [R1+0x2764] ;  /* 0x00276400012a7983 */ /* 0x000f220000300800 */
[----:B------:R-:W-:Y:S02]  /*ab730*/  SHF.R.U32.HI R32, RZ, 0x8, R35 ;  /* 0x00000008ff207819 */ /* 0x000fe40000011623 */
[----:B------:R-:W-:Y:S02]  /*ab740*/  LOP3.LUT R35, R3, 0xffff, RZ, 0xc0, !PT ;  /* 0x0000ffff03237812 */ /* 0x000fe400078ec0ff */
[----:B------:R-:W4:Y:S01]  /*ab750*/  LDL.LU R3, [R1+0x27a4] ;  /* 0x0027a40001037983 */ /* 0x000f220000300800 */
[----:B------:R-:W-:Y:S02]  /*ab760*/  SHF.R.U32.HI R33, RZ, 0x8, R36 ;  /* 0x00000008ff217819 */ /* 0x000fe40000011624 */
[----:B---3--:R-:W-:Y:S02]  /*ab770*/  LOP3.LUT R37, R44, 0xffff, RZ, 0xc0, !PT ;  /* 0x0000ffff2c257812 */ /* 0x008fe400078ec0ff */
[----:B------:R-:W3:Y:S01]  /*ab780*/  LDL.LU R44, [R1+0x27e4] ;  /* 0x0027e400012c7983 */ /* 0x000ee20000300800 */
[----:B--2---:R-:W-:-:S03]  /*ab790*/  LOP3.LUT R38, R60, 0xffff, RZ, 0xc0, !PT ;  /* 0x0000ffff3c267812 */ /* 0x004fc600078ec0ff */
[----:B------:R-:W2:Y:S01]  /*ab7a0*/  LDL.LU R60, [R1+0x2770] ;  /* 0x00277000013c7983 */ /* 0x000ea20000300800 */
[----:B----4-:R-:W-:-:S03]  /*ab7b0*/  LOP3.LUT R36, R16, 0xffff, RZ, 0xc0, !PT ;  /* 0x0000ffff10247812 */ /* 0x010fc600078ec0ff */
[----:B------:R-:W4:Y:S01]  /*ab7c0*/  LDL.LU R16, [R1+0x27ac] ;  /* 0x0027ac0001107983 */ /* 0x000f220000300800 */
[----:B------:R-:W-:Y:S02]  /*ab7d0*/  LOP3.LUT R33, R33, 0xffff, RZ, 0xc0, !PT ;  /* 0x0000ffff21217812 */ /* 0x000fe400078ec0ff */
[----:B------:R-:W-:Y:S02]  /*ab7e0*/  LOP3.LUT R32, R32, 0xffff, RZ, 0xc0, !PT ;  /* 0x0000ffff20207812 */ /* 0x000fe400078ec0ff */
[----:B------:R-:W-:Y:S02]  /*ab7f0*/  LOP3.LUT R6, R56, 0xffff, RZ, 0xc0, !PT ;  /* 0x0000ffff38067812 */ /* 0x000fe400078ec0ff */
[----:B------:R-:W-:Y:S02]  /*ab800*/  LOP3.LUT R34, R21, 0xffff, RZ, 0xc0, !PT ;  /* 0x0000ffff15227812 */ /* 0x000fe400078ec0ff */
[----:B------:R-:W-:Y:S02]  /*ab810*/  PRMT R24, R33, 0x3340, R32 ;  /* 0x0000334021187816 */ /* 0x000fe40000000020 */
[----:B------:R-:W-:-:S02]  /*ab820*/  PRMT R32, R6, 0x3340, R0 ;  /* 0x0000334006207816 */ /* 0x000fc40000000000 */
        /* <DEDUP_REMOVED lines=8> */
[----:B------:R-:W-:Y:S01]  /*ab8b0*/  LOP3.LUT R32, R32, 0xffff, RZ, 0xc0, !PT ;  /* 0x0000ffff20207812 */ /* 0x000fe200078ec0ff */
[----:B------:R-:W-:Y:S01]  /*ab8c0*/  STL.64 [R1+0x38d0], R10 ;  /* 0x0038d00a01007387 */ /* 0x000fe20000100a00 */
[----:B------:R-:W-:-:S02]  /*ab8d0*/  SHF.R.U32.HI R35, RZ, 0x8, R37 ;  /* 0x00000008ff237819 */ /* 0x000fc40000011625 */
[----:B------:R-:W-:Y:S02]  /*ab8e0*/  PRMT R12, R33, 0x3340, R32 ;  /* 0x00003340210c7816 */ /* 0x000fe40000000020 */
[----:B------:R-:W-:Y:S01]  /*ab8f0*/  SHF.R.U32.HI R34, RZ, 0x8, R36 ;  /* 0x00000008ff227819 */ /* 0x000fe20000011624 */
[----:B------:R-:W-:Y:S01]  /*ab900*/  STL.64 [R1+0x38c8], R8 ;  /* 0x0038c80801007387 */ /* 0x000fe20000100a00 */
[----:B------:R-:W-:Y:S02]  /*ab910*/  LOP3.LUT R35, R35, 0xffff, RZ, 0xc0, !PT ;  /* 0x0000ffff23237812 */ /* 0x000fe400078ec0ff */
[----:B------:R-:W-:Y:S01]  /*ab920*/  LOP3.LUT R34, R34, 0xffff, RZ, 0xc0, !PT ;  /* 0x0000ffff22227812 */ /* 0x000fe200078ec0ff */
[----:B------:R-:W-:Y:S04]  /*ab930*/  STL [R1+0x394c], R21 ;  /* 0x00394c1501007387 */ /* 0x000fe80000100800 */
[----:B------:R-:W-:Y:S01]  /*ab940*/  STL [R1+0x39d8], R12 ;  /* 0x0039d80c01007387 */ /* 0x000fe20000100800 */
[----:B------:R-:W-:-:S03]  /*ab950*/  PRMT R25, R35, 0x3340, R34 ;  /* 0x0000334023197816 */ /* 0x000fc60000000022 */
[----:B------:R-:W2:Y:S04]  /*ab960*/  LDL.LU R58, [R1+0x15f8] ;  /* 0x0015f800013a7983 */ /* 0x000ea80000300800 */
[----:B------:R-:W2:Y:S04]  /*ab970*/  LDL.LU R59, [R1+0x14d8] ;  /* 0x0014d800013b7983 */ /* 0x000ea80000300800 */
[----:B------:R-:W2:Y:S01]  /*ab980*/  LDL.LU R56, [R1+0x154c] ;  /* 0x00154c0001387983 */ /* 0x000ea20000300800 */
[----:B------:R-:W-:Y:S02]  /*ab990*/  LOP3.LUT R36, R57, 0xffff, RZ, 0xc0, !PT ;  /* 0x0000ffff39247812 */ /* 0x000fe400078ec0ff */
[----:B------:R-:W-:-:S04]  /*ab9a0*/  LOP3.LUT R34, R42, 0xffff, RZ, 0xc0, !PT ;  /* 0x0000ffff2a227812 */ /* 0x000fc800078ec0ff */
[----:B------:R-:W-:Y:S02]  /*ab9b0*/  PRMT R32, R34, 0x3340, R0 ;  /* 0x0000334022207816 */ /* 0x000fe40000000000 */
[----:B------:R-:W-:Y:S02]  /*ab9c0*/  LOP3.LUT R35, R3, 0xffff, RZ, 0xc0, !PT ;  /* 0x0000ffff03237812 */ /* 0x000fe400078ec0ff */
[----:B------:R-:W-:Y:S02]  /*ab9d0*/  SHF.R.U32.HI R34, RZ, 0x8, R34 ;  /* 0x00000008ff227819 */ /* 0x000fe40000011622 */
[----:B------:R-:W-:Y:S02]  /*ab9e0*/  PRMT R33, R36, 0x3340, R35 ;  /* 0x0000334024217816 */ /* 0x000fe40000000023 */
[----:B------:R-:W-:Y:S02]  /*ab9f0*/  LOP3.LUT R34, R34, 0xffff, RZ, 0xc0, !PT ;  /* 0x0000ffff22227812 */ /* 0x000fe400078ec0ff */
[----:B------:R-:W-:-:S02]  /*aba00*/  PRMT R15, R33, 0x5410, R32 ;  /* 0x00005410210f7816 */ /* 0x000fc40000000020 */
[----:B0-----:R-:W-:-:S03]  /*aba10*/  PRMT R2, R34, 0x3340, R0 ;  /* 0x0000334022027816 */ /* 0x001fc60000000000 */
[----:B------:R-:W-:Y:S01]  /*aba20*/  STL [R1+0x3950], R15 ;  /* 0x0039500f01007387 */ /* 0x000fe20000100800 */
[----:B------:R-:W-:-:S03]  /*aba30*/  SHF.R.U32.HI R32, RZ, 0x8, R35 ;  /* 0x00000008ff207819 */ /* 0x000fc60000011623 */
[----:B------:R0:W-:Y:S04]  /*aba40*/  STL [R1+0x260], R2 ;  /* 0x0002600201007387 */ /* 0x0001e80000100800 */
[----:B------:R-:W2:Y:S04]  /*aba50*/  LDL.LU R57, [R1+0x15fc] ;  /* 0x0015fc0001397983 */ /* 0x000ea80000300800 */
[----:B------:R-:W2:Y:S04]  /*aba60*/  LDL.LU R42, [R1+0x14dc] ;  /* 0x0014dc00012a7983 */ /* 0x000ea80000300800 */
[----:B------:R-:W2:Y:S01]  /*aba70*/  LDL.LU R3, [R1+0x1588] ;  /* 0x0015880001037983 */ /* 0x000ea20000300800 */
[----:B---3--:R-:W-:-:S03]  /*aba80*/  LOP3.LUT R35, R44, 0xffff, RZ, 0xc0, !PT ;  /* 0x0000ffff2c237812 */ /* 0x008fc600078ec0ff */
[----:B------:R-:W3:Y:S01]  /*aba90*/  LDL.LU R44, [R1+0x15c8] ;  /* 0x0015c800012c7983 */ /* 0x000ee20000300800 */
[----:B----4-:R-:W-:-:S03]  /*abaa0*/  LOP3.LUT R34, R16, 0xffff, RZ, 0xc0, !PT ;  /* 0x0000ffff10227812 */ /* 0x010fc600078ec0ff */
[----:B------:R-:W4:Y:S01]  /*abab0*/  LDL.LU R16, [R1+0x145c] ;  /* 0x00145c0001107983 */ /* 0x000f220000300800 */
[----:B------:R-:W-:Y:S02]  /*abac0*/  SHF.R.U32.HI R33, RZ, 0x8, R36 ;  /* 0x00000008ff217819 */ /* 0x000fe40000011624 */
[----:B------:R-:W-:Y:S02]  /*abad0*/  LOP3.LUT R32, R32, 0xffff, RZ, 0xc0, !PT ;  /* 0x0000ffff20207812 */ /* 0x000fe400078ec0ff */
[----:B------:R-:W-:Y:S02]  /*abae0*/  LOP3.LUT R33, R33, 0xffff, RZ, 0xc0, !PT ;  /* 0x0000ffff21217812 */ /* 0x000fe400078ec0ff */
[----:B--2---:R-:W-:Y:S02]  /*abaf0*/  LOP3.LUT R23, R60, 0xffff, RZ, 0xc0, !PT ;  /* 0x0000ffff3c177812 */ /* 0x004fe400078ec0ff */
[----:B------:R-:W-:Y:S01]  /*abb00*/  PRMT R26, R33, 0x3340, R32 ;  /* 0x00003340211a7816 */ /* 0x000fe20000000020 */
[----:B------:R-:W2:Y:S01]  /*abb10*/  LDL.LU R60, [R1+0x1528] ;  /* 0x00152800013c7983 */ /* 0x000ea20000300800 */
[----:B------:R-:W-:-:S02]  /*abb20*/  PRMT R32, R23, 0x3340, R0 ;  /* 0x0000334017207816 */ /* 0x000fc40000000000 */
[----:B------:R-:W-:Y:S02]  /*abb30*/  PRMT R33, R35, 0x3340, R34 ;  /* 0x0000334023217816 */ /* 0x000fe40000000022 */
[----:B------:R-:W-:Y:S02]  /*abb40*/  SHF.R.U32.HI R35, RZ, 0x8, R35 ;  /* 0x00000008ff237819 */ /* 0x000fe40000011623 */
[----:B------:R-:W-:Y:S02]  /*abb50*/  PRMT R13, R33, 0x5410, R32 ;  /* 0x00005410210d7816 */ /* 0x000fe40000000020 */
[----:B------:R-:W-:Y:S02]  /*abb60*/  SHF.R.U32.HI R33, RZ, 0x8, R34 ;  /* 0x00000008ff217819 */ /* 0x000fe40000011622 */
[----:B------:R-:W-:Y:S02]  /*abb70*/  SHF.R.U32.HI R32, RZ, 0x8, R38 ;  /* 0x00000008ff207819 */ /* 0x000fe40000011626 */
[----:B------:R-:W-:-:S02]  /*abb80*/  LOP3.LUT R34, R35, 0xffff, RZ, 0xc0, !PT ;  /* 0x0000ffff23227812 */ /* 0x000fc400078ec0ff */
[----:B------:R-:W-:Y:S02]  /*abb90*/  LOP3.LUT R33, R33, 0xffff, RZ, 0xc0, !PT ;  /* 0x0000ffff21217812 */ /* 0x000fe400078ec0ff */
[----:B------:R-:W-:Y:S02]  /*abba0*/  LOP3.LUT R32, R32, 0xffff, RZ, 0xc0, !PT ;  /* 0x0000ffff20207812 */ /* 0x000fe400078ec0ff */
[----:B------:R-:W-:Y:S02]  /*abbb0*/  PRMT R27, R34, 0x3340, R33 ;  /* 0x00003340221b7816 */ /* 0x000fe40000000021 */
[----:B0-----:R-:W-:Y:S01]  /*abbc0*/  PRMT R2, R32, 0x3340, R0 ;  /* 0x0000334020027816 */ /* 0x001fe20000000000 */
[----:B------:R-:W-:Y:S01]  /*abbd0*/  STL [R1+0x3954], R13 ;  /* 0x0039540d01007387 */ /* 0x000fe20000100800 */
[----:B------:R-:W-:Y:S02]  /*abbe0*/  LOP3.LUT R36, R58, 0xffff, RZ, 0xc0, !PT ;  /* 0x0000ffff3a247812 */ /* 0x000fe400078ec0ff */
[----:B------:R-:W-:-:S02]  /*abbf0*/  LOP3.LUT R34, R59, 0xffff, RZ, 0xc0, !PT ;  /* 0x0000ffff3b227812 */ /* 0x000fc400078ec0ff */
[----:B------:R-:W-:Y:S02]  /*abc00*/  LOP3.LUT R35, R56, 0xffff, RZ, 0xc0, !PT ;  /* 0x0000ffff38237812 */ /* 0x000fe400078ec0ff */
        /* <DEDUP_REMOVED lines=8> */
[----:B------:R-:W-:Y:S01]  /*abc90*/  LOP3.LUT R34, R34, 0xffff, RZ, 0xc0, !PT ;  /* 0x0000ffff22227812 */ /* 0x000fe200078ec0ff */
[----:B------:R-:W-:Y:S01]  /*abca0*/  STL [R1+0x39dc], R27 ;  /* 0x0039dc1b01007387 */ /* 0x000fe20000100800 */
[----:B------:R-:W-:-:S03]  /*abcb0*/  PRMT R7, R33, 0x3340, R32 ;  /* 0x0000334021077816 */ /* 0x000fc60000000020 */
[----:B------:R0:W-:Y:S04]  /*abcc0*/  STL [R1+0x25c], R2 ;  /* 0x00025c0201007387 */ /* 0x0001e80000100800 */
[----:B------:R-:W-:Y:S01]  /*abcd0*/  STL [R1+0x3a18], R56 ;  /* 0x003a183801007387 */ /* 0x000fe20000100800 */
[----:B0-----:R-:W-:-:S03]  /*abce0*/  PRMT R2, R34, 0x3340, R0 ;  /* 0x0000334022027816 */ /* 0x001fc60000000000 */
[----:B------:R-:W-:Y:S04]  /*abcf0*/  STL [R1+0x2dc], R7 ;  /* 0x0002dc0701007387 */ /* 0x000fe80000100800 */
[----:B------:R0:W-:Y:S04]  /*abd00*/  STL [R1+0x258], R2 ;  /* 0x0002580201007387 */ /* 0x0001e80000100800 */
[----:B------:R-:W2:Y:S01]  /*abd10*/  LDL.LU R59, [R1+0x2858] ;  /* 0x00285800013b7983 */ /* 0x000ea20000300800 */
[----:B------:R-:W-:-:S03]  /*abd20*/  LOP3.LUT R35, R3, 0xffff, RZ, 0xc0, !PT ;  /* 0x0000ffff03237812 */ /* 0x000fc600078ec0ff */
[----:B------:R-:W2:Y:S01]  /*abd30*/  LDL.LU R3, [R1+0x27a8] ;  /* 0x0027a80001037983 */ /* 0x000ea20000300800 */
[----:B----4-:R-:W-:-:S03]  /*abd40*/  LOP3.LUT R38, R16, 0xffff, RZ, 0xc0, !PT ;  /* 0x0000ffff10267812 */ /* 0x010fc600078ec0ff */
[----:B------:R-:W4:Y:S01]  /*abd50*/  LDL.LU R16, [R1+0x27e0] ;  /* 0x0027e00001107983 */ /* 0x000f220000300800 */
[----:B------:R-:W-:Y:S02]  /*abd60*/  LOP3.LUT R37, R57, 0xffff, RZ, 0xc0, !PT ;  /* 0x0000ffff39257812 */ /* 0x000fe400078ec0ff */
[----:B------:R-:W-:Y:S01]  /*abd70*/  LOP3.LUT R39, R42, 0xffff, RZ, 0xc0, !PT ;  /* 0x0000ffff2a277812 */ /* 0x000fe200078ec0ff */
[----:B------:R-:W4:Y:S01]  /*abd80*/  LDL.LU R47, [R1+0x15dc] ;  /* 0x0015dc00012f7983 */ /* 0x000f220000300800 */
[----:B------:R-:W-:Y:S02]  /*abd90*/  PRMT R33, R37, 0x3340, R35 ;  /* 0x0000334025217816 */ /* 0x000fe40000000023 */
[----:B------:R-:W-:Y:S01]  /*abda0*/  PRMT R32, R39, 0x3340, R0 ;  /* 0x0000334027207816 */ /* 0x000fe20000000000 */
[----:B------:R-:W4:Y:S01]  /*abdb0*/  LDL.LU R54, [R1+0x14cc] ;  /* 0x0014cc0001367983 */ /* 0x000f220000300800 */
[----:B---3--:R-:W-:Y:S02]  /*abdc0*/  LOP3.LUT R36, R44, 0xffff, RZ, 0xc0, !PT ;  /* 0x0000ffff2c247812 */ /* 0x008fe400078ec0ff */
[----:B--2---:R-:W-:Y:S01]  /*abdd0*/  LOP3.LUT R34, R60, 0xffff, RZ, 0xc0, !PT ;  /* 0x0000ffff3c227812 */ /* 0x004fe200078ec0ff */
[----:B------:R-:W2:Y:S01]  /*abde0*/  LDL.LU R58, [R1+0x1548] ;  /* 0x00154800013a7983 */ /* 0x000ea20000300800 */
[----:B------:R-:W-:-:S02]  /*abdf0*/  PRMT R55, R33, 0x5410, R32 ;  /* 0x0000541021377816 */ /* 0x000fc40000000020 */
[----:B------:R-:W-:Y:S01]  /*abe00*/  PRMT R32, R38, 0x3340, R0 ;  /* 0x0000334026207816 */ /* 0x000fe20000000000 */
[----:B------:R-:W3:Y:S01]  /*abe10*/  LDL.LU R57, [R1+0x2804] ;  /* 0x0028040001397983 */ /* 0x000ee20000300800 */
[----:B------:R-:W-:Y:S02]  /*abe20*/  PRMT R33, R36, 0x3340, R34 ;  /* 0x0000334024217816 */ /* 0x000fe40000000022 */
[----:B------:R-:W-:Y:S01]  /*abe30*/  SHF.R.U32.HI R37, RZ, 0x8, R37 ;  /* 0x00000008ff257819 */ /* 0x000fe20000011625 */
[----:B------:R-:W2:Y:S01]  /*abe40*/  LDL.LU R44, [R1+0x2798] ;  /* 0x00279800012c7983 */ /* 0x000ea20000300800 */
[----:B------:R-:W-:Y:S02]  /*abe50*/  PRMT R42, R33, 0x5410, R32 ;  /* 0x00005410212a7816 */ /* 0x000fe40000000020 */
[----:B------:R-:W-:Y:S02]  /*abe60*/  SHF.R.U32.HI R33, RZ, 0x8, R36 ;  /* 0x00000008ff217819 */ /* 0x000fe40000011624 */
[----:B------:R-:W-:Y:S01]  /*abe70*/  SHF.R.U32.HI R32, RZ, 0x8, R34 ;  /* 0x00000008ff207819 */ /* 0x000fe20000011622 */
[----:B------:R-:W-:Y:S01]  /*abe80*/  STL [R1+0x3958], R55 ;  /* 0x0039583701007387 */ /* 0x000fe20000100800 */
[----:B------:R-:W-:-:S02]  /*abe90*/  SHF.R.U32.HI R34, RZ, 0x8, R35 ;  /* 0x00000008ff227819 */ /* 0x000fc40000011623 */
[----:B------:R-:W-:Y:S01]  /*abea0*/  LOP3.LUT R33, R33, 0xffff, RZ, 0xc0, !PT ;  /* 0x0000ffff21217812 */ /* 0x000fe200078ec0ff */
[----:B------:R-:W2:Y:S01]  /*abeb0*/  LDL.LU R60, [R1+0x27d4] ;  /* 0x0027d400013c7983 */ /* 0x000ea20000300800 */
[----:B------:R-:W-:Y:S02]  /*abec0*/  LOP3.LUT R32, R32, 0xffff, RZ, 0xc0, !PT ;  /* 0x0000ffff20207812 */ /* 0x000fe400078ec0ff */
[----:B------:R-:W-:Y:S02]  /*abed0*/  LOP3.LUT R35, R37, 0xffff, RZ, 0xc0, !PT ;  /* 0x0000ffff25237812 */ /* 0x000fe400078ec0ff */
[----:B------:R-:W-:Y:S02]  /*abee0*/  LOP3.LUT R34, R34, 0xffff, RZ, 0xc0, !PT ;  /* 0x0000ffff22227812 */ /* 0x000fe400078ec0ff */
[----:B------:R-:W-:Y:S02]  /*abef0*/  PRMT R10, R33, 0x3340, R32 ;  /* 0x00003340210a7816 */ /* 0x000fe40000000020 */
[----:B------:R-:W-:-:S02]  /*abf00*/  SHF.R.U32.HI R32, RZ, 0x8, R39 ;  /* 0x00000008ff207819 */ /* 0x000fc40000011627 */
[----:B------:R-:W-:Y:S02]  /*abf10*/  SHF.R.U32.HI R33, RZ, 0x8, R38 ;  /* 0x00000008ff217819 */ /* 0x000fe40000011626 */
[----:B0-----:R-:W-:Y:S02]  /*abf20*/  PRMT R2, R35, 0x3340, R34 ;  /* 0x0000334023027816 */ /* 0x001fe40000000022 */
[----:B------:R-:W-:Y:S02]  /*abf30*/  LOP3.LUT R32, R32, 0xffff, RZ, 0xc0, !PT ;  /* 0x0000ffff20207812 */ /* 0x000fe400078ec0ff */
[----:B------:R-:W-:Y:S01]  /*abf40*/  LOP3.LUT R33, R33, 0xffff, RZ, 0xc0, !PT ;  /* 0x0000ffff21217812 */ /* 0x000fe200078ec0ff */
[----:B------:R0:W-:Y:S01]  /*abf50*/  STL [R1+0x2c8], R2 ;  /* 0x0002c80201007387 */ /* 0x0001e20000100800 */
[--C-:B------:R-:W-:Y:S02]  /*abf60*/  PRMT R7, R32, 0x3340, R0.reuse ;  /* 0x0000334020077816 */ /* 0x100fe40000000000 */
[----:B0-----:R-:W-:-:S03]  /*abf70*/  PRMT R2, R33, 0x3340, R0 ;  /* 0x0000334021027816 */ /* 0x001fc60000000000 */
[----:B------:R-:W-:Y:S04]  /*abf80*/  STL [R1+0x254], R7 ;  /* 0x0002540701007387 */ /* 0x000fe80000100800 */
[----:B------:R0:W-:Y:S01]  /*abf90*/  STL [R1+0x250], R2 ;  /* 0x0002500201007387 */ /* 0x0001e20000100800 */
[----:B------:R-:W-:Y:S02]  /*abfa0*/  LOP3.LUT R36, R59, 0xffff, RZ, 0xc0, !PT ;  /* 0x0000ffff3b247812 */ /* 0x000fe400078ec0ff */
[----:B------:R-:W-:-:S04]  /*abfb0*/  LOP3.LUT R34, R3, 0xffff, RZ, 0xc0, !PT ;  /* 0x0000ffff03227812 */ /* 0x000fc800078ec0ff */
[----:B------:R-:W-:Y:S02]  /*abfc0*/  PRMT R32, R34, 0x3340, R0 ;  /* 0x0000334022207816 */ /* 0x000fe40000000000 */
[----:B------:R-:W-:-:S04]  /*abfd0*/  SHF.R.U32.HI R34, RZ, 0x8, R34 ;  /* 0x00000008ff227819 */ /* 0x000fc80000011622 */
[----:B------:R-:W-:-:S04]  /*abfe0*/  LOP3.LUT R34, R34, 0xffff, RZ, 0xc0, !PT ;  /* 0x0000ffff22227812 */ /* 0x000fc800078ec0ff */
[----:B0-----:R-:W-:Y:S02]  /*abff0*/  PRMT R2, R34, 0x3340, R0 ;  /* 0x0000334022027816 */ /* 0x001fe40000000000 */
[----:B----4-:R-:W-:-:S04]  /*ac000*/  LOP3.LUT R35, R16, 0xffff, RZ, 0xc0, !PT ;  /* 0x0000ffff10237812 */ /* 0x010fc800078ec0ff */
[----:B------:R-:W-:-:S04]  /*ac010*/  PRMT R33, R36, 0x3340, R35 ;  /* 0x0000334024217816 */ /* 0x000fc80000000023 */
[----:B------:R-:W-:-:S05]  /*ac020*/  PRMT R19, R33, 0x5410, R32 ;  /* 0x0000541021137816 */ /* 0x000fca0000000020 */
[----:B------:R-:W-:Y:S04]  /*ac030*/  STL [R1+0x395c], R19 ;  /* 0x00395c1301007387 */ /* 0x000fe80000100800 */
[----:B------:R-:W4:Y:S04]  /*ac040*/  LDL.LU R53, [R1+0x286c] ;  /* 0x00286c0001357983 */ /* 0x000f280000300800 */
[----:B------:R-:W4:Y:S04]  /*ac050*/  LDL.LU R59, [R1+0x27c4] ;  /* 0x0027c400013b7983 */ /* 0x000f280000300800 */
[----:B------:R0:W-:Y:S04]  /*ac060*/  STL [R1+0x24c], R2 ;  /* 0x00024c0201007387 */ /* 0x0001e80000100800 */
[----:B------:R-:W4:Y:S01]  /*ac070*/  LDL.LU R16, [R1+0x27ec] ;  /* 0x0027ec0001107983 */ /* 0x000f220000300800 */
[----:B------:R-:W-:-:S02]  /*ac080*/  SHF.R.U32.HI R33, RZ, 0x8, R36 ;  /* 0x00000008ff217819 */ /* 0x000fc40000011624 */
[----:B------:R-:W-:Y:S02]  /*ac090*/  SHF.R.U32.HI R32, RZ, 0x8, R35 ;  /* 0x00000008ff207819 */ /* 0x000fe40000011623 */
[----:B------:R-:W-:Y:S02]  /*ac0a0*/  LOP3.LUT R33, R33, 0xffff, RZ, 0xc0, !PT ;  /* 0x0000ffff21217812 */ /* 0x000fe400078ec0ff */
[----:B------:R-:W-:Y:S02]  /*ac0b0*/  LOP3.LUT R32, R32, 0xffff, RZ, 0xc0, !PT ;  /* 0x0000ffff20207812 */ /* 0x000fe400078ec0ff */
[----:B------:R-:W-:Y:S02]  /*ac0c0*/  LOP3.LUT R35, R47, 0xffff, RZ, 0xc0, !PT ;  /* 0x0000ffff2f237812 */ /* 0x000fe400078ec0ff */
[----:B------:R-:W-:Y:S02]  /*ac0d0*/  LOP3.LUT R48, R54, 0xffff, RZ, 0xc0, !PT ;  /* 0x0000ffff36307812 */ /* 0x000fe400078ec0ff */
[----:B--2---:R-:W-:-:S02]  /*ac0e0*/  LOP3.LUT R34, R58, 0xffff, RZ, 0xc0, !PT ;  /* 0x0000ffff3a227812 */ /* 0x004fc400078ec0ff */
[----:B------:R-:W-:Y:S01]  /*ac0f0*/  PRMT R3, R33, 0x3340, R32 ;  /* 0x0000334021037816 */ /* 0x000fe20000000020 */
[----:B------:R-:W2:Y:S01]  /*ac100*/  LDL.LU R58, [R1+0x274c] ;  /* 0x00274c00013a7983 */ /* 0x000ea20000300800 */
[----:B---3--:R-:W-:Y:S02]  /*ac110*/  LOP3.LUT R37, R57, 0xffff, RZ, 0xc0, !PT ;  /* 0x0000ffff39257812 */ /* 0x008fe400078ec0ff */
[----:B------:R-:W-:Y:S01]  /*ac120*/  PRMT R32, R48, 0x3340, R0 ;  /* 0x0000334030207816 */ /* 0x000fe20000000000 */
[----:B------:R-:W3:Y:S01]  /*ac130*/  LDL.LU R57, [R1+0x152c] ;  /* 0x00152c0001397983 */ /* 0x000ee20000300800 */
[----:B------:R-:W-:Y:S02]  /*ac140*/  PRMT R33, R35, 0x3340, R34 ;  /* 0x0000334023217816 */ /* 0x000fe40000000022 */
[----:B------:R-:W-:Y:S02]  /*ac150*/  LOP3.LUT R36, R60, 0xffff, RZ, 0xc0, !PT ;  /* 0x0000ffff3c247812 */ /* 0x000fe400078ec0ff */
[----:B------:R-:W-:Y:S01]  /*ac160*/  LOP3.LUT R38, R44, 0xffff, RZ, 0xc0, !PT ;  /* 0x0000ffff2c267812 */ /* 0x000fe200078ec0ff */
[----:B------:R-:W2:Y:S01]  /*ac170*/  LDL.LU R60, [R1+0x15cc] ;  /* 0x0015cc00013c7983 */ /* 0x000ea20000300800 */
[----:B------:R-:W-:-:S02]  /*ac180*/  PRMT R44, R33, 0x5410, R32 ;  /* 0x00005410212c7816 */ /* 0x000fc40000000020 */
        /* <DEDUP_REMOVED lines=9> */
[----:B------:R-:W-:Y:S01]  /*ac220*/  PRMT R8, R33, 0x3340, R32 ;  /* 0x0000334021087816 */ /* 0x000fe20000000020 */
[----:B------:R-:W-:Y:S01]  /*ac230*/  STL [R1+0x3970], R44 ;  /* 0x0039702c01007387 */ /* 0x000fe20000100800 */
[----:B------:R-:W-:Y:S02]  /*ac240*/  LOP3.LUT R35, R35, 0xffff, RZ, 0xc0, !PT ;  /* 0x0000ffff23237812 */ /* 0x000fe400078ec0ff */
[----:B------:R-:W-:Y:S01]  /*ac250*/  LOP3.LUT R34, R34, 0xffff, RZ, 0xc0, !PT ;  /* 0x0000ffff22227812 */ /* 0x000fe200078ec0ff */
[----:B------:R-:W-:Y:S03]  /*ac260*/  STL [R1+0x39e0], R11 ;  /* 0x0039e00b01007387 */ /* 0x000fe60000100800 */
[----:B------:R-:W-:Y:S01]  /*ac270*/  PRMT R30, R35, 0x3340, R34 ;  /* 0x00003340231e7816 */ /* 0x000fe20000000022 */
[----:B------:R-:W-:Y:S04]  /*ac280*/  STL [R1+0x39e4], R8 ;  /* 0x0039e40801007387 */ /* 0x000fe80000100800 */
[----:B------:R-:W3:Y:S04]  /*ac290*/  LDL.LU R47, [R1+0x2754] ;  /* 0x00275400012f7983 */ /* 0x000ee80000300800 */
[----:B------:R-:W3:Y:S01]  /*ac2a0*/  LDL.LU R54, [R1+0x1538] ;  /* 0x0015380001367983 */ /* 0x000ee20000300800 */
[----:B------:R-:W-:Y:S01]  /*ac2b0*/  NOP ;  /* 0x0000000000007918 */ /* 0x000fe20000000000 */
[----:B----4-:R-:W-:-:S02]  /*ac2c0*/  LOP3.LUT R34, R59, 0xffff, RZ, 0xc0, !PT ;  /* 0x0000ffff3b227812 */ /* 0x010fc400078ec0ff */
[----:B------:R-:W4:Y:S01]  /*ac2d0*/  LDL.LU R59, [R1+0x15d8] ;  /* 0x0015d800013b7983 */ /* 0x000f220000300800 */
[----:B------:R-:W-:Y:S02]  /*ac2e0*/  LOP3.LUT R36, R53, 0xffff, RZ, 0xc0, !PT ;  /* 0x0000ffff35247812 */ /* 0x000fe400078ec0ff */
[----:B------:R-:W-:Y:S02]  /*ac2f0*/  PRMT R32, R34, 0x3340, R0 ;  /* 0x0000334022207816 */ /* 0x000fe40000000000 */
[----:B------:R-:W-:Y:S02]  /*ac300*/  SHF.R.U32.HI R34, RZ, 0x8, R34 ;  /* 0x00000008ff227819 */ /* 0x000fe40000011622 */
[----:B------:R-:W-:Y:S02]  /*ac310*/  LOP3.LUT R35, R16, 0xffff, RZ, 0xc0, !PT ;  /* 0x0000ffff10237812 */ /* 0x000fe400078ec0ff */
[----:B------:R-:W-:Y:S02]  /*ac320*/  LOP3.LUT R34, R34, 0xffff, RZ, 0xc0, !PT ;  /* 0x0000ffff22227812 */ /* 0x000fe400078ec0ff */
[----:B------:R-:W-:-:S02]  /*ac330*/  PRMT R33, R36, 0x3340, R35 ;  /* 0x0000334024217816 */ /* 0x000fc40000000023 */
[----:B0-----:R-:W-:Y:S02]  /*ac340*/  PRMT R2, R34, 0x3340, R0 ;  /* 0x0000334022027816 */ /* 0x001fe40000000000 */
[----:B------:R-:W-:-:S05]  /*ac350*/  PRMT R16, R33, 0x5410, R32 ;  /* 0x0000541021107816 */ /* 0x000fca0000000020 */
[----:B------:R-:W-:Y:S04]  /*ac360*/  STL [R1+0x3974], R16 ;  /* 0x0039741001007387 */ /* 0x000fe80000100800 */
[----:B------:R0:W-:Y:S04]  /*ac370*/  STL [R1+0x248], R2 ;  /* 0x0002480201007387 */ /* 0x0001e80000100800 */
[----:B------:R-:W4:Y:S01]  /*ac380*/  LDL.LU R53, [R1+0x2890] ;  /* 0x0028900001357983 */ /* 0x000f220000300800 */
[----:B------:R-:W-:Y:S02]  /*ac390*/  SHF.R.U32.HI R33, RZ, 0x8, R36 ;  /* 0x00000008ff217819 */ /* 0x000fe40000011624 */
[----:B------:R-:W-:-:S02]  /*ac3a0*/  SHF.R.U32.HI R32, RZ, 0x8, R35 ;  /* 0x00000008ff207819 */ /* 0x000fc40000011623 */
[----:B--2---:R-:W-:Y:S02]  /*ac3b0*/  LOP3.LUT R35, R58, 0xffff, RZ, 0xc0, !PT ;  /* 0x0000ffff3a237812 */ /* 0x004fe400078ec0ff */
[----:B------:R-:W-:Y:S01]  /*ac3c0*/  LOP3.LUT R33, R33, 0xffff, RZ, 0xc0, !PT ;  /* 0x0000ffff21217812 */ /* 0x000fe200078ec0ff */
[----:B------:R-:W2:Y:S01]  /*ac3d0*/  LDL.LU R58, [R1+0x27d0] ;  /* 0x0027d000013a7983 */ /* 0x000ea20000300800 */
[----:B------:R-:W-:Y:S02]  /*ac3e0*/  LOP3.LUT R32, R32, 0xffff, RZ, 0xc0, !PT ;  /* 0x0000ffff20207812 */ /* 0x000fe400078ec0ff */
[----:B---3--:R-:W-:Y:S02]  /*ac3f0*/  LOP3.LUT R37, R57, 0xffff, RZ, 0xc0, !PT ;  /* 0x0000ffff39257812 */ /* 0x008fe400078ec0ff */
[----:B------:R-:W-:Y:S01]  /*ac400*/  LOP3.LUT R34, R60, 0xffff, RZ, 0xc0, !PT ;  /* 0x0000ffff3c227812 */ /* 0x000fe200078ec0ff */
[----:B------:R-:W3:Y:S01]  /*ac410*/  LDL.LU R57, [R1+0x2808] ;  /* 0x0028080001397983 */ /* 0x000ee20000300800 */
[----:B------:R-:W-:-:S02]  /*ac420*/  PRMT R29, R33, 0x3340, R32 ;  /* 0x00003340211d7816 */ /* 0x000fc40000000020 */
[----:B------:R-:W-:Y:S02]  /*ac430*/  PRMT R32, R37, 0x3340, R0 ;  /* 0x0000334025207816 */ /* 0x000fe40000000000 */
[----:B------:R-:W-:Y:S02]  /*ac440*/  PRMT R33, R35, 0x3340, R34 ;  /* 0x0000334023217816 */ /* 0x000fe40000000022 */
[----:B------:R-:W-:Y:S02]  /*ac450*/  SHF.R.U32.HI R35, RZ, 0x8, R35 ;  /* 0x00000008ff237819 */ /* 0x000fe40000011623 */
[----:B------:R-:W-:Y:S02]  /*ac460*/  PRMT R60, R33, 0x5410, R32 ;  /* 0x00005410213c7816 */ /* 0x000fe40000000020 */
[----:B------:R-:W-:Y:S02]  /*ac470*/  SHF.R.U32.HI R32, RZ, 0x8, R38 ;  /* 0x00000008ff207819 */ /* 0x000fe40000011626 */
[----:B------:R-:W-:-:S02]  /*ac480*/  SHF.R.U32.HI R33, RZ, 0x8, R34 ;  /* 0x00000008ff217819 */ /* 0x000fc40000011622 */
[----:B------:R-:W-:Y:S02]  /*ac490*/  LOP3.LUT R32, R32, 0xffff, RZ, 0xc0, !PT ;  /* 0x0000ffff20207812 */ /* 0x000fe400078ec0ff */
[----:B------:R-:W-:Y:S02]  /*ac4a0*/  LOP3.LUT R34, R35, 0xffff, RZ, 0xc0, !PT ;  /* 0x0000ffff23227812 */ /* 0x000fe400078ec0ff */
[----:B------:R-:W-:Y:S02]  /*ac4b0*/  LOP3.LUT R33, R33, 0xffff, RZ, 0xc0, !PT ;  /* 0x0000ffff21217812 */ /* 0x000fe400078ec0ff */
[----:B------:R-:W-:Y:S02]  /*ac4c0*/  PRMT R7, R32, 0x3340, R0 ;  /* 0x0000334020077816 */ /* 0x000fe40000000000 */
[----:B0-----:R-:W-:Y:S01]  /*ac4d0*/  PRMT R2, R34, 0x3340, R33 ;  /* 0x0000334022027816 */ /* 0x001fe20000000021 */
[----:B------:R-:W-:Y:S01]  /*ac4e0*/  STL [R1+0x3978], R60 ;  /* 0x0039783c01007387 */ /* 0x000fe20000100800 */
[----:B------:R-:W-:-:S03]  /*ac4f0*/  LOP3.LUT R36, R47, 0xffff, RZ, 0xc0, !PT ;  /* 0x0000ffff2f247812 */ /* 0x000fc600078ec0ff */
[----:B------:R-:W-:Y:S04]  /*ac500*/  STL [R1+0x244], R7 ;  /* 0x0002440701007387 */ /* 0x000fe80000100800 */
[----:B------:R0:W-:Y:S04]  /*ac510*/  STL [R1+0x300], R2 ;  /* 0x0003000201007387 */ /* 0x0001e80000100800 */
[----:B------:R-:W3:Y:S04]  /*ac520*/  LDL.LU R31, [R1+0x273c] ;  /* 0x00273c00011f7983 */ /* 0x000ee80000300800 */
[----:B------:R-:W3:Y:S01]  /*ac530*/  LDL.LU R47, [R1+0x1518] ;  /* 0x00151800012f7983 */ /* 0x000ee20000300800 */
[----:B------:R-:W-:-:S04]  /*ac540*/  LOP3.LUT R34, R54, 0xffff, RZ, 0xc0, !PT ;  /* 0x0000ffff36227812 */ /* 0x000fc800078ec0ff */
[----:B------:R-:W-:Y:S02]  /*ac550*/  PRMT R32, R34, 0x3340, R0 ;  /* 0x0000334022207816 */ /* 0x000fe40000000000 */
[----:B------:R-:W-:-:S04]  /*ac560*/  SHF.R.U32.HI R34, RZ, 0x8, R34 ;  /* 0x00000008ff227819 */ /* 0x000fc80000011622 */
[----:B------:R-:W-:-:S04]  /*ac570*/  LOP3.LUT R34, R34, 0xffff, RZ, 0xc0, !PT ;  /* 0x0000ffff22227812 */ /* 0x000fc800078ec0ff */
[----:B0-----:R-:W-:Y:S02]  /*ac580*/  PRMT R2, R34, 0x3340, R0 ;  /* 0x0000334022027816 */ /* 0x001fe40000000000 */
[----:B----4-:R-:W-:Y:S02]  /*ac590*/  LOP3.LUT R35, R59, 0xffff, RZ, 0xc0, !PT ;  /* 0x0000ffff3b237812 */ /* 0x010fe400078ec0ff */
[----:B------:R-:W4:Y:S02]  /*ac5a0*/  LDL.LU R59, [R1+0x15ac] ;  /* 0x0015ac00013b7983 */ /* 0x000f240000300800 */
        /* <DEDUP_REMOVED lines=8> */
[----:B------:R-:W-:Y:S01]  /*ac630*/  STL [R1+0x2f0], R7 ;  /* 0x0002f00701007387 */ /* 0x000fe20000100800 */
[----:B------:R-:W-:-:S03]  /*ac640*/  LOP3.LUT R35, R53, 0xffff, RZ, 0xc0, !PT ;  /* 0x0000ffff35237812 */ /* 0x000fc600078ec0ff */
[----:B------:R0:W-:Y:S04]  /*ac650*/  STL [R1+0x240], R2 ;  /* 0x0002400201007387 */ /* 0x0001e80000100800 */
[----:B------:R-:W4:Y:S04]  /*ac660*/  LDL.LU R54, [R1+0x2748] ;  /* 0x0027480001367983 */ /* 0x000f280000300800 */
[----:B------:R-:W4:Y:S01]  /*ac670*/  LDL.LU R53, [R1+0x151c] ;  /* 0x00151c0001357983 */ /* 0x000f220000300800 */
[----:B--2---:R-:W-:-:S03]  /*ac680*/  LOP3.LUT R38, R58, 0xffff, RZ, 0xc0, !PT ;  /* 0x0000ffff3a267812 */ /* 0x004fc600078ec0ff */
[----:B------:R-:W2:Y:S01]  /*ac690*/  LDL.LU R58, [R1+0x15bc] ;  /* 0x0015bc00013a7983 */ /* 0x000ea20000300800 */
[----:B---3--:R-:W-:Y:S02]  /*ac6a0*/  LOP3.LUT R34, R57, 0xffff, RZ, 0xc0, !PT ;  /* 0x0000ffff39227812 */ /* 0x008fe400078ec0ff */
        /* <DEDUP_REMOVED lines=10> */
[----:B0-----:R-:W-:Y:S01]  /*ac750*/  PRMT R2, R32, 0x3340, R0 ;  /* 0x0000334020027816 */ /* 0x001fe20000000000 */
[----:B------:R-:W-:Y:S04]  /*ac760*/  STL [R1+0x3984], R13 ;  /* 0x0039840d01007387 */ /* 0x000fe80000100800 */
[----:B------:R-:W-:Y:S04]  /*ac770*/  STL [R1+0x3a1c], R57 ;  /* 0x003a1c3901007387 */ /* 0x000fe80000100800 */
[----:B------:R0:W-:Y:S04]  /*ac780*/  STL [R1+0x23c], R2 ;  /* 0x00023c0201007387 */ /* 0x0001e80000100800 */
[----:B------:R-:W3:Y:S01]  /*ac790*/  LDL.LU R45, [R1+0x28b4] ;  /* 0x0028b400012d7983 */ /* 0x000ee20000300800 */
[----:B------:R-:W-:-:S03]  /*ac7a0*/  LOP3.LUT R36, R31, 0xffff, RZ, 0xc0, !PT ;  /* 0x0000ffff1f247812 */ /* 0x000fc600078ec0ff */
[----:B------:R-:W3:Y:S01]  /*ac7b0*/  LDL.LU R7, [R1+0x27dc] ;  /* 0x0027dc0001077983 */ /* 0x000ee20000300800 */
[----:B------:R-:W-:-:S03]  /*ac7c0*/  LOP3.LUT R34, R47, 0xffff, RZ, 0xc0, !PT ;  /* 0x0000ffff2f227812 */ /* 0x000fc600078ec0ff */
[----:B------:R-:W3:Y:S01]  /*ac7d0*/  LDL.LU R18, [R1+0x2810] ;  /* 0x0028100001127983 */ /* 0x000ee20000300800 */
[----:B------:R-:W-:Y:S02]  /*ac7e0*/  PRMT R32, R34, 0x3340, R0 ;  /* 0x0000334022207816 */ /* 0x000fe40000000000 */
[----:B----4-:R-:W-:-:S04]  /*ac7f0*/  LOP3.LUT R35, R59, 0xffff, RZ, 0xc0, !PT ;  /* 0x0000ffff3b237812 */ /* 0x010fc800078ec0ff */
[----:B------:R-:W-:-:S04]  /*ac800*/  PRMT R33, R36, 0x3340, R35 ;  /* 0x0000334024217816 */ /* 0x000fc80000000023 */
[----:B------:R-:W-:Y:S02]  /*ac810*/  PRMT R59, R33, 0x5410, R32 ;  /* 0x00005410213b7816 */ /* 0x000fe40000000020 */
[----:B------:R-:W-:Y:S02]  /*ac820*/  SHF.R.U32.HI R33, RZ, 0x8, R36 ;  /* 0x00000008ff217819 */ /* 0x000fe40000011624 */
[----:B------:R-:W-:Y:S02]  /*ac830*/  SHF.R.U32.HI R32, RZ, 0x8, R35 ;  /* 0x00000008ff207819 */ /* 0x000fe40000011623 */
[----:B------:R-:W-:Y:S02]  /*ac840*/  LOP3.LUT R33, R33, 0xffff, RZ, 0xc0, !PT ;  /* 0x0000ffff21217812 */ /* 0x000fe400078ec0ff */
[----:B------:R-:W-:-:S04]  /*ac850*/  LOP3.LUT R32, R32, 0xffff, RZ, 0xc0, !PT ;  /* 0x0000ffff20207812 */ /* 0x000fc800078ec0ff */
[----:B0-----:R-:W-:Y:S01]  /*ac860*/  PRMT R2, R33, 0x3340, R32 ;  /* 0x0000334021027816 */ /* 0x001fe20000000020 */
[----:B------:R-:W-:Y:S04]  /*ac870*/  STL [R1+0x3a20], R59 ;  /* 0x003a203b01007387 */ /* 0x000fe80000100800 */
[----:B------:R0:W-:Y:S04]  /*ac880*/  STL [R1+0x2ec], R2 ;  /* 0x0002ec0201007387 */ /* 0x0001e80000100800 */
[----:B------:R-:W4:Y:S01]  /*ac890*/  LDL.LU R47, [R1+0x2838] ;  /* 0x00283800012f7983 */ /* 0x000f220000300800 */
[----:B------:R-:W-:-:S03]  /*ac8a0*/  LOP3.LUT R35, R54, 0xffff, RZ, 0xc0, !PT ;  /* 0x0000ffff36237812 */ /* 0x000fc600078ec0ff */
[----:B------:R-:W4:Y:S01]  /*ac8b0*/  LDL.LU R54, [R1+0x27cc] ;  /* 0x0027cc0001367983 */ /* 0x000f220000300800 */
[----:B------:R-:W-:-:S03]  /*ac8c0*/  LOP3.LUT R31, R53, 0xffff, RZ, 0xc0, !PT ;  /* 0x0000ffff351f7812 */ /* 0x000fc600078ec0ff */
[----:B------:R-:W4:Y:S01]  /*ac8d0*/  LDL.LU R53, [R1+0x2800] ;  /* 0x0028000001357983 */ /* 0x000f220000300800 */
[----:B------:R-:W-:-:S04]  /*ac8e0*/  SHF.R.U32.HI R34, RZ, 0x8, R34 ;  /* 0x00000008ff227819 */ /* 0x000fc80000011622 */
[----:B------:R-:W-:-:S04]  /*ac8f0*/  LOP3.LUT R34, R34, 0xffff, RZ, 0xc0, !PT ;  /* 0x0000ffff22227812 */ /* 0x000fc800078ec0ff */
[--C-:B------:R-:W-:Y:S02]  /*ac900*/  PRMT R57, R34, 0x3340, R0.reuse ;  /* 0x0000334022397816 */ /* 0x100fe40000000000 */
[----:B--2---:R-:W-:Y:S02]  /*ac910*/  LOP3.LUT R34, R58, 0xffff, RZ, 0xc0, !PT ;  /* 0x0000ffff3a227812 */ /* 0x004fe400078ec0ff */
[----:B------:R-:W-:Y:S02]  /*ac920*/  PRMT R32, R31, 0x3340, R0 ;  /* 0x000033401f207816 */ /* 0x000fe40000000000 */
[----:B------:R-:W-:Y:S02]  /*ac930*/  PRMT R33, R35, 0x3340, R34 ;  /* 0x0000334023217816 */ /* 0x000fe40000000022 */
[----:B------:R-:W-:Y:S02]  /*ac940*/  SHF.R.U32.HI R35, RZ, 0x8, R35 ;  /* 0x00000008ff237819 */ /* 0x000fe40000011623 */
[----:B------:R-:W-:-:S02]  /*ac950*/  PRMT R58, R33, 0x5410, R32 ;  /* 0x00005410213a7816 */ /* 0x000fc40000000020 */
[----:B------:R-:W-:Y:S02]  /*ac960*/  SHF.R.U32.HI R33, RZ, 0x8, R34 ;  /* 0x00000008ff217819 */ /* 0x000fe40000011622 */
[----:B------:R-:W-:Y:S02]  /*ac970*/  LOP3.LUT R34, R35, 0xffff, RZ, 0xc0, !PT ;  /* 0x0000ffff23227812 */ /* 0x000fe400078ec0ff */
[----:B------:R-:W-:-:S04]  /*ac980*/  LOP3.LUT R33, R33, 0xffff, RZ, 0xc0, !PT ;  /* 0x0000ffff21217812 */ /* 0x000fc800078ec0ff */
[----:B------:R-:W-:Y:S02]  /*ac990*/  PRMT R61, R34, 0x3340, R33 ;  /* 0x00003340223d7816 */ /* 0x000fe40000000021 */
[----:B------:R-:W-:-:S03]  /*ac9a0*/  SHF.R.U32.HI R32, RZ, 0x8, R38 ;  /* 0x00000008ff207819 */ /* 0x000fc60000011626 */
[----:B------:R-:W-:Y:S04]  /*ac9b0*/  STL [R1+0x39ec], R61 ;  /* 0x0039ec3d01007387 */ /* 0x000fe80000100800 */
[----:B------:R-:W2:Y:S01]  /*ac9c0*/  LDL.LU R27, [R1+0x2784] ;  /* 0x00278400011b7983 */ /* 0x000ea20000300800 */
[----:B------:R-:W-:-:S03]  /*ac9d0*/  LOP3.LUT R32, R32, 0xffff, RZ, 0xc0, !PT ;  /* 0x0000ffff20207812 */ /* 0x000fc600078ec0ff */
[----:B------:R-:W2:Y:S01]  /*ac9e0*/  LDL.LU R12, [R1+0x15a8] ;  /* 0x0015a800010c7983 */ /* 0x000ea20000300800 */
[----:B---3--:R-:W-:-:S03]  /*ac9f0*/  LOP3.LUT R34, R7, 0xffff, RZ, 0xc0, !PT ;  /* 0x0000ffff07227812 */ /* 0x008fc600078ec0ff */
[----:B------:R-:W3:Y:S01]  /*aca00*/  LDL.LU R9, [R1+0x2734] ;  /* 0x0027340001097983 */ /* 0x000ee20000300800 */
[--C-:B------:R-:W-:Y:S02]  /*aca10*/  PRMT R56, R32, 0x3340, R0.reuse ;  /* 0x0000334020387816 */ /* 0x100fe40000000000 */
[----:B------:R-:W-:Y:S02]  /*aca20*/  LOP3.LUT R36, R45, 0xffff, RZ, 0xc0, !PT ;  /* 0x0000ffff2d247812 */ /* 0x000fe400078ec0ff */
[----:B------:R-:W-:Y:S02]  /*aca30*/  LOP3.LUT R35, R18, 0xffff, RZ, 0xc0, !PT ;  /* 0x0000ffff12237812 */ /* 0x000fe400078ec0ff */
[----:B------:R-:W-:Y:S02]  /*aca40*/  PRMT R32, R34, 0x3340, R0 ;  /* 0x0000334022207816 */ /* 0x000fe40000000000 */
[----:B------:R-:W-:Y:S02]  /*aca50*/  SHF.R.U32.HI R34, RZ, 0x8, R34 ;  /* 0x00000008ff227819 */ /* 0x000fe40000011622 */
[----:B------:R-:W-:-:S02]  /*aca60*/  PRMT R33, R36, 0x3340, R35 ;  /* 0x0000334024217816 */ /* 0x000fc40000000023 */
[----:B------:R-:W-:Y:S02]  /*aca70*/  LOP3.LUT R34, R34, 0xffff, RZ, 0xc0, !PT ;  /* 0x0000ffff22227812 */ /* 0x000fe400078ec0ff */
[----:B------:R-:W-:Y:S02]  /*aca80*/  PRMT R15, R33, 0x5410, R32 ;  /* 0x00005410210f7816 */ /* 0x000fe40000000020 */
[----:B0-----:R-:W-:-:S03]  /*aca90*/  PRMT R2, R34, 0x3340, R0 ;  /* 0x0000334022027816 */ /* 0x001fc60000000000 */
[----:B------:R-:W-:Y:S01]  /*acaa0*/  STL [R1+0x3988], R15 ;  /* 0x0039880f01007387 */ /* 0x000fe20000100800 */
[----:B------:R-:W-:-:S03]  /*acab0*/  SHF.R.U32.HI R33, RZ, 0x8, R36 ;  /* 0x00000008ff217819 */ /* 0x000fc60000011624 */
[----:B------:R0:W-:Y:S04]  /*acac0*/  STL [R1+0x230], R2 ;  /* 0x0002300201007387 */ /* 0x0001e80000100800 */
[----:B0-----:R-:W3:Y:S04]  /*acad0*/  LDL.LU R2, [R1+0x2790] ;  /* 0x0027900001027983 */ /* 0x001ee80000300800 */
[----:B------:R-:W3:Y:S04]  /*acae0*/  LDL.LU R45, [R1+0x15b8] ;  /* 0x0015b800012d7983 */ /* 0x000ee80000300800 */
[----:B------:R-:W3:Y:S01]  /*acaf0*/  LDL.LU R7, [R1+0x2744] ;  /* 0x0027440001077983 */ /* 0x000ee20000300800 */
[----:B------:R-:W-:-:S02]  /*acb00*/  SHF.R.U32.HI R32, RZ, 0x8, R35 ;  /* 0x00000008ff207819 */ /* 0x000fc40000011623 */
[----:B----4-:R-:W-:Y:S02]  /*acb10*/  LOP3.LUT R36, R47, 0xffff, RZ, 0xc0, !PT ;  /* 0x0000ffff2f247812 */ /* 0x010fe400078ec0ff */
[----:B------:R-:W4:Y:S01]  /*acb20*/  LDL.LU R47, [R1+0x2760] ;  /* 0x00276000012f7983 */ /* 0x000f220000300800 */
[----:B------:R-:W-:-:S03]  /*acb30*/  LOP3.LUT R34, R54, 0xffff, RZ, 0xc0, !PT ;  /* 0x0000ffff36227812 */ /* 0x000fc600078ec0ff */
[----:B------:R-:W4:Y:S01]  /*acb40*/  LDL.LU R54, [R1+0x1578] ;  /* 0x0015780001367983 */ /* 0x000f220000300800 */
[----:B------:R-:W-:-:S03]  /*acb50*/  LOP3.LUT R35, R53, 0xffff, RZ, 0xc0, !PT ;  /* 0x0000ffff35237812 */ /* 0x000fc600078ec0ff */
[----:B------:R-:W4:Y:S01]  /*acb60*/  LDL.LU R53, [R1+0x1890] ;  /* 0x0018900001357983 */ /* 0x000f220000300800 */
        /* <DEDUP_REMOVED lines=14> */
[----:B--2---:R-:W-:Y:S02]  /*acc50*/  LOP3.LUT R36, R27, 0xffff, RZ, 0xc0, !PT ;  /* 0x0000ffff1b247812 */ /* 0x004fe400078ec0ff */
[----:B------:R-:W-:Y:S02]  /*acc60*/  LOP3.LUT R34, R12, 0xffff, RZ, 0xc0, !PT ;  /* 0x0000ffff0c227812 */ /* 0x000fe400078ec0ff */
[----:B---3--:R-:W-:Y:S02]  /*acc70*/  LOP3.LUT R35, R9, 0xffff, RZ, 0xc0, !PT ;  /* 0x0000ffff09237812 */ /* 0x008fe400078ec0ff */
[----:B------:R-:W-:Y:S02]  /*acc80*/  PRMT R32, R34, 0x3340, R0 ;  /* 0x0000334022207816 */ /* 0x000fe40000000000 */
[----:B------:R-:W-:Y:S02]  /*acc90*/  PRMT R33, R36, 0x3340, R35 ;  /* 0x0000334024217816 */ /* 0x000fe40000000023 */
[----:B------:R-:W-:-:S02]  /*acca0*/  SHF.R.U32.HI R34, RZ, 0x8, R34 ;  /* 0x00000008ff227819 */ /* 0x000fc40000011622 */
[----:B------:R-:W-:Y:S02]  /*accb0*/  PRMT R15, R33, 0x5410, R32 ;  /* 0x00005410210f7816 */ /* 0x000fe40000000020 */
[----:B------:R-:W-:Y:S02]  /*accc0*/  SHF.R.U32.HI R33, RZ, 0x8, R36 ;  /* 0x00000008ff217819 */ /* 0x000fe40000011624 */
[----:B------:R-:W-:Y:S02]  /*accd0*/  SHF.R.U32.HI R32, RZ, 0x8, R35 ;  /* 0x00000008ff207819 */ /* 0x000fe40000011623 */
[----:B------:R-:W-:Y:S02]  /*acce0*/  LOP3.LUT R33, R33, 0xffff, RZ, 0xc0, !PT ;  /* 0x0000ffff21217812 */ /* 0x000fe400078ec0ff */
[----:B------:R-:W-:Y:S01]  /*accf0*/  LOP3.LUT R32, R32, 0xffff, RZ, 0xc0, !PT ;  /* 0x0000ffff20207812 */ /* 0x000fe200078ec0ff */
[----:B------:R-:W-:Y:S01]  /*acd00*/  STL [R1+0x3994], R21 ;  /* 0x0039941501007387 */ /* 0x000fe20000100800 */
[----:B------:R-:W-:-:S02]  /*acd10*/  LOP3.LUT R34, R34, 0xffff, RZ, 0xc0, !PT ;  /* 0x0000ffff22227812 */ /* 0x000fc400078ec0ff */
[----:B------:R-:W-:Y:S01]  /*acd20*/  PRMT R19, R33, 0x3340, R32 ;  /* 0x0000334021137816 */ /* 0x000fe20000000020 */
[----:B------:R-:W-:Y:S04]  /*acd30*/  STL [R1+0x2e4], R11 ;  /* 0x0002e40b01007387 */ /* 0x000fe80000100800 */
[----:B------:R0:W-:Y:S04]  /*acd40*/  STL [R1+0x22c], R8 ;  /* 0x00022c0801007387 */ /* 0x0001e80000100800 */
[----:B------:R-:W-:Y:S01]  /*acd50*/  STL [R1+0x3998], R15 ;  /* 0x0039980f01007387 */ /* 0x000fe20000100800 */
[----:B0-----:R-:W-:-:S03]  /*acd60*/  PRMT R8, R34, 0x3340, R0 ;  /* 0x0000334022087816 */ /* 0x001fc60000000000 */
[----:B------:R-:W-:Y:S01]  /*acd70*/  STL [R1+0x3a10], R19 ;  /* 0x003a101301007387 */ /* 0x000fe20000100800 */
[----:B------:R-:W-:-:S03]  /*acd80*/  LOP3.LUT R39, R45, 0xffff, RZ, 0xc0, !PT ;  /* 0x0000ffff2d277812 */ /* 0x000fc600078ec0ff */
[----:B------:R-:W-:Y:S01]  /*acd90*/  STL [R1+0x228], R8 ;  /* 0x0002280801007387 */ /* 0x000fe20000100800 */
[----:B------:R-:W-:-:S03]  /*acda0*/  LOP3.LUT R35, R7, 0xffff, RZ, 0xc0, !PT ;  /* 0x0000ffff07237812 */ /* 0x000fc600078ec0ff */
[----:B------:R-:W2:Y:S04]  /*acdb0*/  LDL.LU R45, [R1+0x28d8] ;  /* 0x0028d800012d7983 */ /* 0x000ea80000300800 */
[----:B------:R-:W3:Y:S01]  /*acdc0*/  LDL.LU R7, [R1+0x27fc] ;  /* 0x0027fc0001077983 */ /* 0x000ee20000300800 */
[----:B------:R-:W-:Y:S02]  /*acdd0*/  LOP3.LUT R37, R2, 0xffff, RZ, 0xc0, !PT ;  /* 0x0000ffff02257812 */ /* 0x000fe400078ec0ff */
[----:B------:R-:W-:Y:S02]  /*acde0*/  PRMT R32, R39, 0x3340, R0 ;  /* 0x0000334027207816 */ /* 0x000fe40000000000 */
[----:B------:R-:W-:-:S04]  /*acdf0*/  PRMT R33, R37, 0x3340, R35 ;  /* 0x0000334025217816 */ /* 0x000fc80000000023 */
[----:B------:R-:W-:Y:S02]  /*ace00*/  PRMT R13, R33, 0x5410, R32 ;  /* 0x00005410210d7816 */ /* 0x000fe40000000020 */
[----:B----4-:R-:W-:Y:S02]  /*ace10*/  LOP3.LUT R36, R47, 0xffff, RZ, 0xc0, !PT ;  /* 0x0000ffff2f247812 */ /* 0x010fe400078ec0ff */
[----:B------:R-:W4:Y:S01]  /*ace20*/  LDL.LU R47, [R1+0x2834] ;  /* 0x00283400012f7983 */ /* 0x000f220000300800 */
[----:B------:R-:W-:Y:S02]  /*ace30*/  LOP3.LUT R38, R54, 0xffff, RZ, 0xc0, !PT ;  /* 0x0000ffff36267812 */ /* 0x000fe400078ec0ff */
        /* <DEDUP_REMOVED lines=8> */
[----:B------:R-:W-:Y:S03]  /*acec0*/  STL [R1+0x399c], R13 ;  /* 0x00399c0d01007387 */ /* 0x000fe60000100800 */
[----:B------:R-:W-:Y:S01]  /*aced0*/  PRMT R2, R33, 0x3340, R32 ;  /* 0x0000334021027816 */ /* 0x000fe20000000020 */
[----:B------:R-:W-:Y:S04]  /*acee0*/  STL [R1+0x3a08], R54 ;  /* 0x003a083601007387 */ /* 0x000fe80000100800 */
[----:B------:R-:W4:Y:S04]  /*acef0*/  LDL.LU R44, [R1+0x2774] ;  /* 0x00277400012c7983 */ /* 0x000f280000300800 */
[----:B------:R-:W4:Y:S04]  /*acf00*/  LDL.LU R27, [R1+0x159c] ;  /* 0x00159c00011b7983 */ /* 0x000f280000300800 */
[----:B------:R0:W-:Y:S04]  /*acf10*/  STL [R1+0x2d0], R2 ;  /* 0x0002d00201007387 */ /* 0x0001e80000100800 */
[----:B------:R-:W4:Y:S04]  /*acf20*/  LDL.LU R12, [R1+0x272c] ;  /* 0x00272c00010c7983 */ /* 0x000f280000300800 */
[----:B------:R-:W4:Y:S01]  /*acf30*/  LDL.LU R9, [R1+0x28e4] ;  /* 0x0028e40001097983 */ /* 0x000f220000300800 */
[----:B------:R-:W-:-:S02]  /*acf40*/  SHF.R.U32.HI R37, RZ, 0x8, R37 ;  /* 0x00000008ff257819 */ /* 0x000fc40000011625 */
[----:B------:R-:W-:Y:S01]  /*acf50*/  SHF.R.U32.HI R34, RZ, 0x8, R35 ;  /* 0x00000008ff227819 */ /* 0x000fe20000011623 */
[----:B0-----:R-:W4:Y:S01]  /*acf60*/  LDL.LU R2, [R1+0x280c] ;  /* 0x00280c0001027983 */ /* 0x001f220000300800 */
[----:B------:R-:W-:Y:S02]  /*acf70*/  LOP3.LUT R35, R37, 0xffff, RZ, 0xc0, !PT ;  /* 0x0000ffff25237812 */ /* 0x000fe400078ec0ff */
[----:B------:R-:W-:Y:S01]  /*acf80*/  LOP3.LUT R34, R34, 0xffff, RZ, 0xc0, !PT ;  /* 0x0000ffff22227812 */ /* 0x000fe200078ec0ff */
[----:B------:R-:W4:Y:S01]  /*acf90*/  LDL.LU R53, [R1+0x2848] ;  /* 0x0028480001357983 */ /* 0x000f220000300800 */
[----:B------:R-:W-:Y:S02]  /*acfa0*/  SHF.R.U32.HI R32, RZ, 0x8, R39 ;  /* 0x00000008ff207819 */ /* 0x000fe40000011627 */
[----:B------:R-:W-:Y:S02]  /*acfb0*/  SHF.R.U32.HI R33, RZ, 0x8, R38 ;  /* 0x00000008ff217819 */ /* 0x000fe40000011626 */
[----:B------:R-:W-:-:S02]  /*acfc0*/  PRMT R55, R35, 0x3340, R34 ;  /* 0x0000334023377816 */ /* 0x000fc40000000022 */
[----:B------:R-:W-:Y:S02]  /*acfd0*/  LOP3.LUT R32, R32, 0xffff, RZ, 0xc0, !PT ;  /* 0x0000ffff20207812 */ /* 0x000fe400078ec0ff */
[----:B------:R-:W-:Y:S02]  /*acfe0*/  LOP3.LUT R33, R33, 0xffff, RZ, 0xc0, !PT ;  /* 0x0000ffff21217812 */ /* 0x000fe400078ec0ff */
[--C-:B------:R-:W-:Y:S02]  /*acff0*/  PRMT R54, R32, 0x3340, R0.reuse ;  /* 0x0000334020367816 */ /* 0x100fe40000000000 */
[----:B------:R-:W-:Y:S01]  /*ad000*/  PRMT R8, R33, 0x3340, R0 ;  /* 0x0000334021087816 */ /* 0x000fe20000000000 */
[----:B------:R-:W-:Y:S04]  /*ad010*/  STL [R1+0x3a0c], R55 ;  /* 0x003a0c3701007387 */ /* 0x000fe80000100800 */
[----:B------:R-:W-:Y:S04]  /*ad020*/  STL [R1+0x3a14], R54 ;  /* 0x003a143601007387 */ /* 0x000fe80000100800 */
[----:B------:R0:W-:Y:S01]  /*ad030*/  STL [R1+0x220], R8 ;  /* 0x0002200801007387 */ /* 0x0001e20000100800 */
[----:B--2---:R-:W-:-:S02]  /*ad040*/  LOP3.LUT R36, R45, 0xffff, RZ, 0xc0, !PT ;  /* 0x0000ffff2d247812 */ /* 0x004fc400078ec0ff */
[----:B---3--:R-:W-:-:S04]  /*ad050*/  LOP3.LUT R34, R7, 0xffff, RZ, 0xc0, !PT ;  /* 0x0000ffff07227812 */ /* 0x008fc800078ec0ff */
[----:B------:R-:W-:Y:S02]  /*ad060*/  PRMT R32, R34, 0x3340, R0 ;  /* 0x0000334022207816 */ /* 0x000fe40000000000 */
[----:B------:R-:W-:-:S04]  /*ad070*/  SHF.R.U32.HI R34, RZ, 0x8, R34 ;  /* 0x00000008ff227819 */ /* 0x000fc80000011622 */
[----:B------:R-:W-:-:S04]  /*ad080*/  LOP3.LUT R34, R34, 0xffff, RZ, 0xc0, !PT ;  /* 0x0000ffff22227812 */ /* 0x000fc800078ec0ff */
[----:B0-----:R-:W-:Y:S02]  /*ad090*/  PRMT R8, R34, 0x3340, R0 ;  /* 0x0000334022087816 */ /* 0x001fe40000000000 */
[----:B----4-:R-:W-:-:S04]  /*ad0a0*/  LOP3.LUT R35, R47, 0xffff, RZ, 0xc0, !PT ;  /* 0x0000ffff2f237812 */ /* 0x010fc800078ec0ff */
[----:B------:R-:W-:-:S04]  /*ad0b0*/  PRMT R33, R36, 0x3340, R35 ;  /* 0x0000334024217816 */ /* 0x000fc80000000023 */
[----:B------:R-:W-:Y:S02]  /*ad0c0*/  PRMT R7, R33, 0x5410, R32 ;  /* 0x0000541021077816 */ /* 0x000fe40000000020 */
[----:B------:R-:W-:Y:S02]  /*ad0d0*/  SHF.R.U32.HI R33, RZ, 0x8, R36 ;  /* 0x00000008ff217819 */ /* 0x000fe40000011624 */
[----:B------:R-:W-:Y:S02]  /*ad0e0*/  SHF.R.U32.HI R32, RZ, 0x8, R35 ;  /* 0x00000008ff207819 */ /* 0x000fe40000011623 */
[----:B------:R-:W-:Y:S02]  /*ad0f0*/  LOP3.LUT R33, R33, 0xffff, RZ, 0xc0, !PT ;  /* 0x0000ffff21217812 */ /* 0x000fe400078ec0ff */
[----:B------:R-:W-:Y:S01]  /*ad100*/  LOP3.LUT R32, R32, 0xffff, RZ, 0xc0, !PT ;  /* 0x0000ffff20207812 */ /* 0x000fe200078ec0ff */
[----:B------:R0:W-:Y:S04]  /*ad110*/  STL [R1+0xe14], R7 ;  /* 0x000e140701007387 */ /* 0x0001e80000100800 */
[----:B------:R-:W2:Y:S01]  /*ad120*/  LDL.LU R45, [R1+0x2874] ;  /* 0x00287400012d7983 */ /* 0x000ea20000300800 */
[----:B0-----:R-:W-:-:S05]  /*ad130*/  PRMT R7, R33, 0x3340, R32 ;  /* 0x0000334021077816 */ /* 0x001fca0000000020 */
[----:B------:R0:W-:Y:S04]  /*ad140*/  STL [R1+0x2c0], R7 ;  /* 0x0002c00701007387 */ /* 0x0001e80000100800 */
[----:B0-----:R-:W3:Y:S04]  /*ad150*/  LDL.LU R7, [R1+0x27f4] ;  /* 0x0027f40001077983 */ /* 0x001ee80000300800 */
[----:B------:R0:W-:Y:S04]  /*ad160*/  STL [R1+0x21c], R8 ;  /* 0x00021c0801007387 */ /* 0x0001e80000100800 */
[----:B------:R-:W4:Y:S01]  /*ad170*/  LDL.LU R47, [R1+0x2824] ;  /* 0x00282400012f7983 */ /* 0x000f220000300800 */
[----:B------:R-:W-:-:S02]  /*ad180*/  LOP3.LUT R35, R44, 0xffff, RZ, 0xc0, !PT ;  /* 0x0000ffff2c237812 */ /* 0x000fc400078ec0ff */
[----:B------:R-:W-:Y:S01]  /*ad190*/  LOP3.LUT R11, R27, 0xffff, RZ, 0xc0, !PT ;  /* 0x0000ffff1b0b7812 */ /* 0x000fe200078ec0ff */
[----:B------:R-:W4:Y:S01]  /*ad1a0*/  LDL.LU R44, [R1+0x2884] ;  /* 0x00288400012c7983 */ /* 0x000f220000300800 */
[----:B------:R-:W-:-:S03]  /*ad1b0*/  LOP3.LUT R37, R9, 0xffff, RZ, 0xc0, !PT ;  /* 0x0000ffff09257812 */ /* 0x000fc600078ec0ff */
[----:B------:R-:W4:Y:S04]  /*ad1c0*/  LDL.LU R27, [R1+0x27f8] ;  /* 0x0027f800011b7983 */ /* 0x000f280000300800 */
[----:B------:R-:W4:Y:S01]  /*ad1d0*/  LDL.LU R9, [R1+0x2828] ;  /* 0x0028280001097983 */ /* 0x000f220000300800 */
[----:B------:R-:W-:Y:S02]  /*ad1e0*/  LOP3.LUT R34, R12, 0xffff, RZ, 0xc0, !PT ;  /* 0x0000ffff0c227812 */ /* 0x000fe400078ec0ff */
[----:B------:R-:W-:Y:S02]  /*ad1f0*/  PRMT R32, R11, 0x3340, R0 ;  /* 0x000033400b207816 */ /* 0x000fe40000000000 */
[----:B------:R-:W-:Y:S02]  /*ad200*/  PRMT R33, R35, 0x3340, R34 ;  /* 0x0000334023217816 */ /* 0x000fe40000000022 */
[----:B------:R-:W-:-:S02]  /*ad210*/  LOP3.LUT R38, R2, 0xffff, RZ, 0xc0, !PT ;  /* 0x0000ffff02267812 */ /* 0x000fc400078ec0ff */
[----:B------:R-:W-:Y:S02]  /*ad220*/  LOP3.LUT R36, R53, 0xffff, RZ, 0xc0, !PT ;  /* 0x0000ffff35247812 */ /* 0x000fe400078ec0ff */
[----:B------:R-:W-:Y:S02]  /*ad230*/  PRMT R53, R33, 0x5410, R32 ;  /* 0x0000541021357816 */ /* 0x000fe40000000020 */
[----:B------:R-:W-:Y:S02]  /*ad240*/  PRMT R32, R38, 0x3340, R0 ;  /* 0x0000334026207816 */ /* 0x000fe40000000000 */
[----:B------:R-:W-:-:S04]  /*ad250*/  PRMT R33, R37, 0x3340, R36 ;  /* 0x0000334025217816 */ /* 0x000fc80000000024 */
[----:B------:R-:W-:Y:S02]  /*ad260*/  PRMT R13, R33, 0x5410, R32 ;  /* 0x00005410210d7816 */ /* 0x000fe40000000020 */
        /* <DEDUP_REMOVED lines=8> */
[----:B------:R-:W-:Y:S02]  /*ad2f0*/  PRMT R12, R33, 0x3340, R32 ;  /* 0x00003340210c7816 */ /* 0x000fe40000000020 */
[----:B------:R-:W-:Y:S01]  /*ad300*/  PRMT R60, R35, 0x3340, R34 ;  /* 0x00003340233c7816 */ /* 0x000fe20000000022 */
[----:B------:R-:W-:Y:S04]  /*ad310*/  STL [R1+0x39a0], R13 ;  /* 0x0039a00d01007387 */ /* 0x000fe80000100800 */
[----:B------:R-:W-:Y:S04]  /*ad320*/  STL [R1+0x39f4], R12 ;  /* 0x0039f40c01007387 */ /* 0x000fe80000100800 */
[----:B------:R1:W-:Y:S04]  /*ad330*/  STL [R1+0x39fc], R60 ;  /* 0x0039fc3c01007387 */ /* 0x0003e80000100800 */
[----:B------:R-:W4:Y:S01]  /*ad340*/  LDL.LU R2, [R1+0x27b0] ;  /* 0x0027b00001027983 */ /* 0x000f220000300800 */
[----:B--2---:R-:W-:-:S03]  /*ad350*/  LOP3.LUT R36, R45, 0xffff, RZ, 0xc0, !PT ;  /* 0x0000ffff2d247812 */ /* 0x004fc600078ec0ff */
[----:B------:R-:W2:Y:S01]  /*ad360*/  LDL.LU R45, [R1+0x18b4] ;  /* 0x0018b400012d7983 */ /* 0x000ea20000300800 */
[----:B---3--:R-:W-:-:S04]  /*ad370*/  LOP3.LUT R34, R7, 0xffff, RZ, 0xc0, !PT ;  /* 0x0000ffff07227812 */ /* 0x008fc800078ec0ff */
[----:B------:R-:W-:Y:S02]  /*ad380*/  PRMT R32, R34, 0x3340, R0 ;  /* 0x0000334022207816 */ /* 0x000fe40000000000 */
[----:B----4-:R-:W-:Y:S02]  /*ad390*/  LOP3.LUT R35, R47, 0xffff, RZ, 0xc0, !PT ;  /* 0x0000ffff2f237812 */ /* 0x010fe400078ec0ff */
[----:B------:R-:W3:Y:S02]  /*ad3a0*/  LDL.LU R47, [R1+0x2768] ;  /* 0x00276800012f7983 */ /* 0x000ee40000300800 */
[----:B------:R-:W-:Y:S02]  /*ad3b0*/  PRMT R33, R36, 0x3340, R35 ;  /* 0x0000334024217816 */ /* 0x000fe40000000023 */
[----:B------:R-:W4:Y:S02]  /*ad3c0*/  LDL.LU R28, [R1+0x27b4] ;  /* 0x0027b400011c7983 */ /* 0x000f240000300800 */
[----:B------:R-:W-:-:S02]  /*ad3d0*/  PRMT R15, R33, 0x5410, R32 ;  /* 0x00005410210f7816 */ /* 0x000fc40000000020 */
[----:B------:R-:W-:Y:S01]  /*ad3e0*/  SHF.R.U32.HI R33, RZ, 0x8, R36 ;  /* 0x00000008ff217819 */ /* 0x000fe20000011624 */
[----:B0-----:R-:W4:Y:S01]  /*ad3f0*/  LDL.LU R8, [R1+0x2728] ;  /* 0x0027280001087983 */ /* 0x001f220000300800 */
[----:B------:R-:W-:Y:S02]  /*ad400*/  SHF.R.U32.HI R32, RZ, 0x8, R35 ;  /* 0x00000008ff207819 */ /* 0x000fe40000011623 */
[----:B------:R-:W-:Y:S01]  /*ad410*/  LOP3.LUT R33, R33, 0xffff, RZ, 0xc0, !PT ;  /* 0x0000ffff21217812 */ /* 0x000fe200078ec0ff */
[----:B------:R-:W4:Y:S01]  /*ad420*/  LDL.LU R7, [R1+0x276c] ;  /* 0x00276c0001077983 */ /* 0x000f220000300800 */
[----:B------:R-:W-:Y:S02]  /*ad430*/  LOP3.LUT R32, R32, 0xffff, RZ, 0xc0, !PT ;  /* 0x0000ffff20207812 */ /* 0x000fe400078ec0ff */
[----:B------:R-:W-:Y:S02]  /*ad440*/  SHF.R.U32.HI R34, RZ, 0x8, R34 ;  /* 0x00000008ff227819 */ /* 0x000fe40000011622 */
[----:B------:R-:W-:-:S02]  /*ad450*/  PRMT R16, R33, 0x3340, R32 ;  /* 0x0000334021107816 */ /* 0x000fc40000000020 */
[----:B------:R-:W-:Y:S01]  /*ad460*/  LOP3.LUT R34, R34, 0xffff, RZ, 0xc0, !PT ;  /* 0x0000ffff22227812 */ /* 0x000fe200078ec0ff */
[----:B------:R-:W-:Y:S01]  /*ad470*/  STL [R1+0x39a4], R15 ;  /* 0x0039a40f01007387 */ /* 0x000fe20000100800 */
[----:B------:R-:W-:Y:S02]  /*ad480*/  LOP3.LUT R35, R44, 0xffff, RZ, 0xc0, !PT ;  /* 0x0000ffff2c237812 */ /* 0x000fe400078ec0ff */
[----:B-1----:R-:W-:Y:S01]  /*ad490*/  PRMT R60, R34, 0x3340, R0 ;  /* 0x00003340223c7816 */ /* 0x002fe20000000000 */
[----:B------:R0:W-:Y:S01]  /*ad4a0*/  STL [R1+0x3a00], R16 ;  /* 0x003a001001007387 */ /* 0x0001e20000100800 */
[----:B------:R-:W-:-:S04]  /*ad4b0*/  LOP3.LUT R34, R9, 0xffff, RZ, 0xc0, !PT ;  /* 0x0000ffff09227812 */ /* 0x000fc800078ec0ff */
[----:B------:R-:W-:Y:S02]  /*ad4c0*/  PRMT R33, R35, 0x3340, R34 ;  /* 0x0000334023217816 */ /* 0x000fe40000000022 */
[----:B0-----:R-:W-:-:S04]  /*ad4d0*/  LOP3.LUT R16, R27, 0xffff, RZ, 0xc0, !PT ;  /* 0x0000ffff1b107812 */ /* 0x001fc800078ec0ff */
        /* <DEDUP_REMOVED lines=9> */
[----:B------:R-:W-:Y:S01]  /*ad570*/  PRMT R9, R32, 0x3340, R0 ;  /* 0x0000334020097816 */ /* 0x000fe20000000000 */
[----:B------:R-:W-:Y:S04]  /*ad580*/  STL [R1+0x3a04], R60 ;  /* 0x003a043c01007387 */ /* 0x000fe80000100800 */
[----:B------:R-:W-:Y:S04]  /*ad590*/  STL [R1+0x39a8], R21 ;  /* 0x0039a81501007387 */ /* 0x000fe80000100800 */
[----:B------:R-:W-:Y:S04]  /*ad5a0*/  STL [R1+0x39f8], R44 ;  /* 0x0039f82c01007387 */ /* 0x000fe80000100800 */
[----:B------:R0:W-:Y:S04]  /*ad5b0*/  STL [R1+0x214], R9 ;  /* 0x0002140901007387 */ /* 0x0001e80000100800 */
[----:B------:R-:W4:Y:S04]  /*ad5c0*/  LDL.LU R27, [R1+0x279c] ;  /* 0x00279c00011b7983 */ /* 0x000f280000300800 */
[----:B0-----:R-:W4:Y:S01]  /*ad5d0*/  LDL.LU R9, [R1+0x15e8] ;  /* 0x0015e80001097983 */ /* 0x001f220000300800 */
[----:B------:R-:W-:-:S03]  /*ad5e0*/  LOP3.LUT R37, R2, 0xffff, RZ, 0xc0, !PT ;  /* 0x0000ffff02257812 */ /* 0x000fc600078ec0ff */
[----:B------:R-:W4:Y:S01]  /*ad5f0*/  LDL.LU R2, [R1+0x2758] ;  /* 0x0027580001027983 */ /* 0x000f220000300800 */
[----:B--2---:R-:W-:-:S03]  /*ad600*/  LOP3.LUT R39, R45, 0xffff, RZ, 0xc0, !PT ;  /* 0x0000ffff2d277812 */ /* 0x004fc600078ec0ff */
[----:B------:R-:W2:Y:S01]  /*ad610*/  LDL.LU R45, [R1+0x27a0] ;  /* 0x0027a000012d7983 */ /* 0x000ea20000300800 */
[----:B------:R-:W-:Y:S02]  /*ad620*/  PRMT R32, R39, 0x3340, R0 ;  /* 0x0000334027207816 */ /* 0x000fe40000000000 */
[----:B---3--:R-:W-:Y:S02]  /*ad630*/  LOP3.LUT R35, R47, 0xffff, RZ, 0xc0, !PT ;  /* 0x0000ffff2f237812 */ /* 0x008fe400078ec0ff */
[----:B------:R-:W3:Y:S02]  /*ad640*/  LDL.LU R47, [R1+0x15ec] ;  /* 0x0015ec00012f7983 */ /* 0x000ee40000300800 */
[----:B------:R-:W-:Y:S02]  /*ad650*/  PRMT R33, R37, 0x3340, R35 ;  /* 0x0000334025217816 */ /* 0x000fe40000000023 */
[----:B----4-:R-:W-:Y:S02]  /*ad660*/  LOP3.LUT R36, R28, 0xffff, RZ, 0xc0, !PT ;  /* 0x0000ffff1c247812 */ /* 0x010fe400078ec0ff */
[----:B------:R-:W-:-:S02]  /*ad670*/  LOP3.LUT R38, R8, 0xffff, RZ, 0xc0, !PT ;  /* 0x0000ffff08267812 */ /* 0x000fc400078ec0ff */
[----:B------:R-:W-:Y:S02]  /*ad680*/  PRMT R8, R33, 0x5410, R32 ;  /* 0x0000541021087816 */ /* 0x000fe40000000020 */
[----:B------:R-:W-:Y:S02]  /*ad690*/  LOP3.LUT R34, R7, 0xffff, RZ, 0xc0, !PT ;  /* 0x0000ffff07227812 */ /* 0x000fe400078ec0ff */
[----:B------:R-:W4:Y:S01]  /*ad6a0*/  LDL.LU R7, [R1+0x275c] ;  /* 0x00275c0001077983 */ /* 0x000f220000300800 */
[----:B------:R-:W-:Y:S02]  /*ad6b0*/  PRMT R32, R38, 0x3340, R0 ;  /* 0x0000334026207816 */ /* 0x000fe40000000000 */
[----:B------:R-:W-:Y:S01]  /*ad6c0*/  PRMT R33, R36, 0x3340, R34 ;  /* 0x0000334024217816 */ /* 0x000fe20000000022 */
[----:B------:R0:W-:Y:S01]  /*ad6d0*/  STL [R1+0xdf4], R8 ;  /* 0x000df40801007387 */ /* 0x0001e20000100800 */
[----:B------:R-:W-:Y:S02]  /*ad6e0*/  SHF.R.U32.HI R37, RZ, 0x8, R37 ;  /* 0x00000008ff257819 */ /* 0x000fe40000011625 */
[----:B0-----:R-:W-:-:S02]  /*ad6f0*/  PRMT R8, R33, 0x5410, R32 ;  /* 0x0000541021087816 */ /* 0x001fc40000000020 */
        /* <DEDUP_REMOVED lines=8> */
[----:B------:R-:W-:Y:S01]  /*ad780*/  SHF.R.U32.HI R32, RZ, 0x8, R39 ;  /* 0x00000008ff207819 */ /* 0x000fe20000011627 */
[----:B------:R0:W-:Y:S01]  /*ad790*/  STL [R1+0xdf0], R8 ;  /* 0x000df00801007387 */ /* 0x0001e20000100800 */
[----:B------:R-:W-:Y:S02]  /*ad7a0*/  SHF.R.U32.HI R33, RZ, 0x8, R38 ;  /* 0x00000008ff217819 */ /* 0x000fe40000011626 */
[----:B------:R-:W-:Y:S02]  /*ad7b0*/  LOP3.LUT R32, R32, 0xffff, RZ, 0xc0, !PT ;  /* 0x0000ffff20207812 */ /* 0x000fe400078ec0ff */
[----:B------:R-:W-:-:S02]  /*ad7c0*/  LOP3.LUT R33, R33, 0xffff, RZ, 0xc0, !PT ;  /* 0x0000ffff21217812 */ /* 0x000fc400078ec0ff */
[----:B0-----:R-:W-:Y:S02]  /*ad7d0*/  PRMT R8, R35, 0x3340, R34 ;  /* 0x0000334023087816 */ /* 0x001fe40000000022 */
[----:B------:R-:W-:-:S03]  /*ad7e0*/  PRMT R12, R32, 0x3340, R0 ;  /* 0x00003340200c7816 */ /* 0x000fc60000000000 */
[----:B------:R0:W-:Y:S04]  /*ad7f0*/  STL [R1+0x294], R8 ;  /* 0x0002940801007387 */ /* 0x0001e80000100800 */
[----:B------:R-:W-:Y:S01]  /*ad800*/  STL [R1+0x210], R12 ;  /* 0x0002100c01007387 */ /* 0x000fe20000100800 */
[----:B0-----:R-:W-:Y:S02]  /*ad810*/  PRMT R8, R33, 0x3340, R0 ;  /* 0x0000334021087816 */ /* 0x001fe40000000000 */
[----:B------:R-:W-:-:S03]  /*ad820*/  LOP3.LUT R37, R27, 0xffff, RZ, 0xc0, !PT ;  /* 0x0000ffff1b257812 */ /* 0x000fc600078ec0ff */
[----:B------:R0:W-:Y:S01]  /*ad830*/  STL [R1+0x20c], R8 ;  /* 0x00020c0801007387 */ /* 0x0001e20000100800 */
[----:B------:R-:W-:-:S03]  /*ad840*/  LOP3.LUT R39, R9, 0xffff, RZ, 0xc0, !PT ;  /* 0x0000ffff09277812 */ /* 0x000fc600078ec0ff */
[----:B0-----:R-:W4:Y:S04]  /*ad850*/  LDL.LU R8, [R1+0x28f0] ;  /* 0x0028f00001087983 */ /* 0x001f280000300800 */
[----:B------:R-:W4:Y:S04]  /*ad860*/  LDL.LU R27, [R1+0x282c] ;  /* 0x00282c00011b7983 */ /* 0x000f280000300800 */
[----:B------:R-:W4:Y:S01]  /*ad870*/  LDL.LU R9, [R1+0x2894] ;  /* 0x0028940001097983 */ /* 0x000f220000300800 */
[----:B------:R-:W-:-:S03]  /*ad880*/  LOP3.LUT R35, R2, 0xffff, RZ, 0xc0, !PT ;  /* 0x0000ffff02237812 */ /* 0x000fc600078ec0ff */
[----:B------:R-:W4:Y:S01]  /*ad890*/  LDL.LU R2, [R1+0x28f4] ;  /* 0x0028f40001027983 */ /* 0x000f220000300800 */
[----:B------:R-:W-:Y:S02]  /*ad8a0*/  PRMT R32, R39, 0x3340, R0 ;  /* 0x0000334027207816 */ /* 0x000fe40000000000 */
[----:B------:R-:W-:-:S04]  /*ad8b0*/  PRMT R33, R37, 0x3340, R35 ;  /* 0x0000334025217816 */ /* 0x000fc80000000023 */
[----:B------:R-:W-:Y:S02]  /*ad8c0*/  PRMT R12, R33, 0x5410, R32 ;  /* 0x00005410210c7816 */ /* 0x000fe40000000020 */
[----:B--2---:R-:W-:Y:S02]  /*ad8d0*/  LOP3.LUT R36, R45, 0xffff, RZ, 0xc0, !PT ;  /* 0x0000ffff2d247812 */ /* 0x004fe400078ec0ff */
[----:B---3--:R-:W-:Y:S02]  /*ad8e0*/  LOP3.LUT R38, R47, 0xffff, RZ, 0xc0, !PT ;  /* 0x0000ffff2f267812 */ /* 0x008fe400078ec0ff */
[----:B------:R-:W2:Y:S04]  /*ad8f0*/  LDL.LU R47, [R1+0x2830] ;  /* 0x00283000012f7983 */ /* 0x000ea80000300800 */
[----:B------:R-:W3:Y:S01]  /*ad900*/  LDL.LU R45, [R1+0x2898] ;  /* 0x00289800012d7983 */ /* 0x000ee20000300800 */
[----:B------:R-:W-:-:S02]  /*ad910*/  PRMT R32, R38, 0x3340, R0 ;  /* 0x0000334026207816 */ /* 0x000fc40000000000 */
[----:B----4-:R-:W-:Y:S01]  /*ad920*/  LOP3.LUT R34, R7, 0xffff, RZ, 0xc0, !PT ;  /* 0x0000ffff07227812 */ /* 0x010fe200078ec0ff */
[----:B------:R-:W-:-:S03]  /*ad930*/  IMAD.MOV.U32 R7, RZ, RZ, R17 ;  /* 0x000000ffff077224 */ /* 0x000fc600078e0011 */
[----:B------:R-:W-:-:S04]  /*ad940*/  PRMT R33, R36, 0x3340, R34 ;  /* 0x0000334024217816 */ /* 0x000fc80000000022 */
[----:B------:R-:W-:Y:S02]  /*ad950*/  PRMT R17, R33, 0x5410, R32 ;  /* 0x0000541021117816 */ /* 0x000fe40000000020 */
[----:B------:R-:W-:Y:S02]  /*ad960*/  SHF.R.U32.HI R33, RZ, 0x8, R37 ;  /* 0x00000008ff217819 */ /* 0x000fe40000011625 */
[----:B------:R-:W-:Y:S02]  /*ad970*/  SHF.R.U32.HI R32, RZ, 0x8, R35 ;  /* 0x00000008ff207819 */ /* 0x000fe40000011623 */
[----:B------:R-:W-:Y:S02]  /*ad980*/  LOP3.LUT R33, R33, 0xffff, RZ, 0xc0, !PT ;  /* 0x0000ffff21217812 */ /* 0x000fe400078ec0ff */
[----:B------:R-:W-:-:S04]  /*ad990*/  LOP3.LUT R32, R32, 0xffff, RZ, 0xc0, !PT ;  /* 0x0000ffff20207812 */ /* 0x000fc800078ec0ff */
[----:B------:R-:W-:Y:S02]  /*ad9a0*/  PRMT R15, R33, 0x3340, R32 ;  /* 0x00003340210f7816 */ /* 0x000fe40000000020 */
[----:B------:R-:W-:Y:S02]  /*ad9b0*/  SHF.R.U32.HI R32, RZ, 0x8, R38 ;  /* 0x00000008ff207819 */ /* 0x000fe40000011626 */
[----:B------:R-:W-:Y:S02]  /*ad9c0*/  SHF.R.U32.HI R33, RZ, 0x8, R39 ;  /* 0x00000008ff217819 */ /* 0x000fe40000011627 */
[----:B------:R-:W-:Y:S01]  /*ad9d0*/  LOP3.LUT R32, R32, 0xffff, RZ, 0xc0, !PT ;  /* 0x0000ffff20207812 */ /* 0x000fe200078ec0ff */
[----:B------:R0:W-:Y:S01]  /*ad9e0*/  STL [R1+0xdec], R12 ;  /* 0x000dec0c01007387 */ /* 0x0001e20000100800 */
[----:B------:R-:W-:Y:S02]  /*ad9f0*/  SHF.R.U32.HI R36, RZ, 0x8, R36 ;  /* 0x00000008ff247819 */ /* 0x000fe40000011624 */
[----:B------:R-:W-:-:S02]  /*ada00*/  SHF.R.U32.HI R34, RZ, 0x8, R34 ;  /* 0x00000008ff227819 */ /* 0x000fc40000011622 */
[----:B------:R-:W-:Y:S01]  /*ada10*/  LOP3.LUT R33, R33, 0xffff, RZ, 0xc0, !PT ;  /* 0x0000ffff21217812 */ /* 0x000fe200078ec0ff */
[----:B------:R1:W-:Y:S01]  /*ada20*/  STL [R1+0x39c8], R17 ;  /* 0x0039c81101007387 */ /* 0x0003e20000100800 */
[----:B------:R-:W-:Y:S02]  /*ada30*/  LOP3.LUT R35, R36, 0xffff, RZ, 0xc0, !PT ;  /* 0x0000ffff24237812 */ /* 0x000fe400078ec0ff */
[----:B------:R-:W-:Y:S02]  /*ada40*/  LOP3.LUT R34, R34, 0xffff, RZ, 0xc0, !PT ;  /* 0x0000ffff22227812 */ /* 0x000fe400078ec0ff */
[--C-:B0-----:R-:W-:Y:S02]  /*ada50*/  PRMT R12, R33, 0x3340, R0.reuse ;  /* 0x00003340210c7816 */ /* 0x101fe40000000000 */
[----:B-1----:R-:W-:Y:S02]  /*ada60*/  PRMT R17, R32, 0x3340, R0 ;  /* 0x0000334020117816 */ /* 0x002fe40000000000 */
[----:B------:R-:W-:-:S03]  /*ada70*/  PRMT R13, R35, 0x3340, R34 ;  /* 0x00003340230d7816 */ /* 0x000fc60000000022 */
[----:B------:R-:W-:Y:S04]  /*ada80*/  STL [R1+0x208], R17 ;  /* 0x0002081101007387 */ /* 0x000fe80000100800 */
[----:B------:R0:W-:Y:S01]  /*ada90*/  STL [R1+0x204], R12 ;  /* 0x0002040c01007387 */ /* 0x0001e20000100800 */
[----:B------:R-:W-:-:S03]  /*adaa0*/  LOP3.LUT R35, R9, 0xffff, RZ, 0xc0, !PT ;  /* 0x0000ffff09237812 */ /* 0x000fc600078ec0ff */
[----:B------:R-:W4:Y:S01]  /*adab0*/  LDL.LU R9, [R1+0x28d0] ;  /* 0x0028d00001097983 */ /* 0x000f220000300800 */
[----:B------:R-:W-:Y:S02]  /*adac0*/  LOP3.LUT R37, R8, 0xffff, RZ, 0xc0, !PT ;  /* 0x0000ffff08257812 */ /* 0x000fe400078ec0ff */
[----:B------:R-:W-:Y:S02]  /*adad0*/  LOP3.LUT R39, R27, 0xffff, RZ, 0xc0, !PT ;  /* 0x0000ffff1b277812 */ /* 0x000fe400078ec0ff */
[----:B------:R-:W-:Y:S01]  /*adae0*/  PRMT R33, R37, 0x3340, R35 ;  /* 0x0000334025217816 */ /* 0x000fe20000000023 */
[----:B------:R-:W4:Y:S01]  /*adaf0*/  LDL.LU R27, [R1+0x281c] ;  /* 0x00281c00011b7983 */ /* 0x000f220000300800 */
[----:B------:R-:W-:Y:S02]  /*adb00*/  PRMT R32, R39, 0x3340, R0 ;  /* 0x0000334027207816 */ /* 0x000fe40000000000 */
[----:B------:R-:W-:Y:S02]  /*adb10*/  LOP3.LUT R36, R2, 0xffff, RZ, 0xc0, !PT ;  /* 0x0000ffff02247812 */ /* 0x000fe400078ec0ff */
[----:B------:R-:W-:-:S02]  /*adb20*/  PRMT R2, R33, 0x5410, R32 ;  /* 0x0000541021027816 */ /* 0x000fc40000000020 */
[----:B------:R-:W-:Y:S02]  /*adb30*/  SHF.R.U32.HI R37, RZ, 0x8, R37 ;  /* 0x00000008ff257819 */ /* 0x000fe40000011625 */
[----:B--2---:R-:W-:Y:S02]  /*adb40*/  LOP3.LUT R38, R47, 0xffff, RZ, 0xc0, !PT ;  /* 0x0000ffff2f267812 */ /* 0x004fe400078ec0ff */
[----:B------:R-:W2:Y:S01]  /*adb50*/  LDL.LU R47, [R1+0x2870] ;  /* 0x00287000012f7983 */ /* 0x000ea20000300800 */
[----:B---3--:R-:W-:Y:S02]  /*adb60*/  LOP3.LUT R34, R45, 0xffff, RZ, 0xc0, !PT ;  /* 0x0000ffff2d227812 */ /* 0x008fe400078ec0ff */
[----:B------:R-:W-:Y:S02]  /*adb70*/  PRMT R32, R38, 0x3340, R0 ;  /* 0x0000334026207816 */ /* 0x000fe40000000000 */
[----:B------:R-:W-:-:S04]  /*adb80*/  PRMT R33, R36, 0x3340, R34 ;  /* 0x0000334024217816 */ /* 0x000fc80000000022 */
[----:B------:R-:W-:Y:S02]  /*adb90*/  PRMT R8, R33, 0x5410, R32 ;  /* 0x0000541021087816 */ /* 0x000fe40000000020 */
[----:B------:R-:W-:Y:S02]  /*adba0*/  SHF.R.U32.HI R33, RZ, 0x8, R36 ;  /* 0x00000008ff217819 */ /* 0x000fe40000011624 */
[----:B------:R-:W-:Y:S02]  /*adbb0*/  SHF.R.U32.HI R32, RZ, 0x8, R34 ;  /* 0x00000008ff207819 */ /* 0x000fe40000011622 */
[----:B------:R-:W-:Y:S02]  /*adbc0*/  LOP3.LUT R33, R33, 0xffff, RZ, 0xc0, !PT ;  /* 0x0000ffff21217812 */ /* 0x000fe400078ec0ff */
[----:B------:R-:W-:Y:S01]  /*adbd0*/  LOP3.LUT R32, R32, 0xffff, RZ, 0xc0, !PT ;  /* 0x0000ffff20207812 */ /* 0x000fe200078ec0ff */
[----:B------:R1:W-:Y:S03]  /*adbe0*/  STL [R1+0x34c], R2 ;  /* 0x00034c0201007387 */ /* 0x0003e60000100800 */
[----:B0-----:R-:W-:-:S02]  /*adbf0*/  PRMT R12, R33, 0x3340, R32 ;  /* 0x00003340210c7816 */ /* 0x001fc40000000020 */
[----:B------:R-:W-:Y:S01]  /*adc00*/  SHF.R.U32.HI R34, RZ, 0x8, R35 ;  /* 0x00000008ff227819 */ /* 0x000fe20000011623 */
[----:B-1----:R-:W3:Y:S04]  /*adc10*/  LDL.LU R2, [R1+0x28d4] ;  /* 0x0028d40001027983 */ /* 0x002ee80000300800 */
[----:B------:R-:W3:Y:S04]  /*adc20*/  LDL.LU R45, [R1+0x2820] ;  /* 0x00282000012d7983 */ /* 0x000ee80000300800 */
[----:B------:R0:W-:Y:S01]  /*adc30*/  STL [R1+0x348], R8 ;  /* 0x0003480801007387 */ /* 0x0001e20000100800 */
[----:B------:R-:W-:-:S03]  /*adc40*/  SHF.R.U32.HI R32, RZ, 0x8, R39 ;  /* 0x00000008ff207819 */ /* 0x000fc60000011627 */
[----:B------:R1:W-:Y:S04]  /*adc50*/  STL [R1+0x2a0], R12 ;  /* 0x0002a00c01007387 */ /* 0x0003e80000100800 */
[----:B------:R-:W3:Y:S01]  /*adc60*/  LDL.LU R28, [R1+0x2878] ;  /* 0x00287800011c7983 */ /* 0x000ee20000300800 */
[----:B------:R-:W-:Y:S02]  /*adc70*/  LOP3.LUT R35, R37, 0xffff, RZ, 0xc0, !PT ;  /* 0x0000ffff25237812 */ /* 0x000fe400078ec0ff */
[----:B------:R-:W-:Y:S02]  /*adc80*/  LOP3.LUT R34, R34, 0xffff, RZ, 0xc0, !PT ;  /* 0x0000ffff22227812 */ /* 0x000fe400078ec0ff */
[----:B------:R-:W-:Y:S02]  /*adc90*/  LOP3.LUT R32, R32, 0xffff, RZ, 0xc0, !PT ;  /* 0x0000ffff20207812 */ /* 0x000fe400078ec0ff */
[----:B0-----:R-:W-:-:S02]  /*adca0*/  PRMT R8, R35, 0x3340, R34 ;  /* 0x0000334023087816 */ /* 0x001fc40000000022 */
[----:B-1----:R-:W-:-:S03]  /*adcb0*/  PRMT R12, R32, 0x3340, R0 ;  /* 0x00003340200c7816 */ /* 0x002fc60000000000 */
[----:B------:R0:W-:Y:S04]  /*adcc0*/  STL [R1+0x28c], R8 ;  /* 0x00028c0801007387 */ /* 0x0001e80000100800 */
[----:B------:R-:W-:Y:S01]  /*adcd0*/  STL [R1+0x1ec], R12 ;  /* 0x0001ec0c01007387 */ /* 0x000fe20000100800 */
[----:B----4-:R-:W-:-:S03]  /*adce0*/  LOP3.LUT R36, R9, 0xffff, RZ, 0xc0, !PT ;  /* 0x0000ffff09247812 */ /* 0x010fc600078ec0ff */
[----:B------:R-:W4:Y:S01]  /*adcf0*/  LDL.LU R9, [R1+0xccc] ;  /* 0x000ccc0001097983 */ /* 0x000f220000300800 */
[----:B------:R-:W-:-:S04]  /*add00*/  SHF.R.U32.HI R33, RZ, 0x8, R38 ;  /* 0x00000008ff217819 */ /* 0x000fc80000011626 */
[----:B------:R-:W-:Y:S02]  /*add10*/  LOP3.LUT R33, R33, 0xffff, RZ, 0xc0, !PT ;  /* 0x0000ffff21217812 */ /* 0x000fe400078ec0ff */
[----:B------:R-:W-:Y:S02]  /*add20*/  LOP3.LUT R34, R27, 0xffff, RZ, 0xc0, !PT ;  /* 0x0000ffff1b227812 */ /* 0x000fe400078ec0ff */
[--C-:B0-----:R-:W-:Y:S02]  /*add30*/  PRMT R8, R33, 0x3340, R0.reuse ;  /* 0x0000334021087816 */ /* 0x101fe40000000000 */
[----:B------:R-:W-:Y:S02]  /*add40*/  PRMT R32, R34, 0x3340, R0 ;  /* 0x0000334022207816 */ /* 0x000fe40000000000 */
[----:B------:R-:W-:Y:S01]  /*add50*/  SHF.R.U32.HI R34, RZ, 0x8, R34 ;  /* 0x00000008ff227819 */ /* 0x000fe20000011622 */
[----:B------:R0:W-:Y:S03]  /*add60*/  STL [R1+0x1e8], R8 ;  /* 0x0001e80801007387 */ /* 0x0001e60000100800 */
[----:B------:R-:W-:Y:S01]  /*add70*/  LOP3.LUT R34, R34, 0xffff, RZ, 0xc0, !PT ;  /* 0x0000ffff22227812 */ /* 0x000fe200078ec0ff */
[----:B0-----:R-:W4:Y:S04]  /*add80*/  LDL.LU R8, [R1+0x30c] ;  /* 0x00030c0001087983 */ /* 0x001f280000300800 */
[----:B------:R-:W4:Y:S04]  /*add90*/  LDL.LU R27, [R1+0xdd4] ;  /* 0x000dd400011b7983 */ /* 0x000f280000300800 */
[----:B------:R-:W4:Y:S01]  /*adda0*/  LDL.LU R61, [R1+0xdd0] ;  /* 0x000dd000013d7983 */ /* 0x000f220000300800 */
[----:B--2---:R-:W-:-:S04]  /*addb0*/  LOP3.LUT R35, R47, 0xffff, RZ, 0xc0, !PT ;  /* 0x0000ffff2f237812 */ /* 0x004fc800078ec0ff */
[----:B------:R-:W-:-:S04]  /*addc0*/  PRMT R33, R36, 0x3340, R35 ;  /* 0x0000334024217816 */ /* 0x000fc80000000023 */
[----:B------:R-:W-:Y:S02]  /*addd0*/  PRMT R12, R33, 0x5410, R32 ;  /* 0x00005410210c7816 */ /* 0x000fe40000000020 */
[----:B------:R-:W-:Y:S02]  /*adde0*/  SHF.R.U32.HI R33, RZ, 0x8, R36 ;  /* 0x00000008ff217819 */ /* 0x000fe40000011624 */
[----:B------:R-:W-:Y:S01]  /*addf0*/  SHF.R.U32.HI R32, RZ, 0x8, R35 ;  /* 0x00000008ff207819 */ /* 0x000fe20000011623 */
[----:B------:R0:W-:Y:S01]  /*ade00*/  STL [R1+0x344], R12 ;  /* 0x0003440c01007387 */ /* 0x0001e20000100800 */
[----:B------:R-:W-:Y:S02]  /*ade10*/  LOP3.LUT R33, R33, 0xffff, RZ, 0xc0, !PT ;  /* 0x0000ffff21217812 */ /* 0x000fe400078ec0ff */
[----:B------:R-:W-:Y:S01]  /*ade20*/  LOP3.LUT R32, R32, 0xffff, RZ, 0xc0, !PT ;  /* 0x0000ffff20207812 */ /* 0x000fe200078ec0ff */
[----:B------:R-:W2:Y:S01]  /*ade30*/  LDL.LU R47, [R1+0xdd8] ;  /* 0x000dd800012f7983 */ /* 0x000ea20000300800 */
[----:B0-----:R-:W-:-:S02]  /*ade40*/  PRMT R12, R34, 0x3340, R0 ;  /* 0x00003340220c7816 */ /* 0x001fc40000000000 */
[----:B------:R-:W-:Y:S02]  /*ade50*/  PRMT R44, R33, 0x3340, R32 ;  /* 0x00003340212c7816 */ /* 0x000fe40000000020 */
[----:B---3--:R-:W-:Y:S01]  /*ade60*/  LOP3.LUT R35, R2, 0xffff, RZ, 0xc0, !PT ;  /* 0x0000ffff02237812 */ /* 0x008fe200078ec0ff */
[----:B------:R0:W-:Y:S01]  /*ade70*/  STL [R1+0x1e0], R12 ;  /* 0x0001e00c01007387 */ /* 0x0001e20000100800 */
[----:B------:R-:W-:-:S03]  /*ade80*/  LOP3.LUT R36, R45, 0xffff, RZ, 0xc0, !PT ;  /* 0x0000ffff2d247812 */ /* 0x000fc600078ec0ff */
[----:B------:R-:W3:Y:S01]  /*ade90*/  LDL.LU R59, [R1+0x133c] ;  /* 0x00133c00013b7983 */ /* 0x000ee20000300800 */
[----:B------:R-:W-:-:S03]  /*adea0*/  PRMT R32, R36, 0x3340, R0 ;  /* 0x0000334024207816 */ /* 0x000fc60000000000 */
[----:B------:R-:W2:Y:S04]  /*adeb0*/  LDL.LU R2, [R1+0xddc] ;  /* 0x000ddc0001027983 */ /* 0x000ea80000300800 */
[----:B------:R-:W3:Y:S01]  /*adec0*/  LDL.LU R45, [R1+0xd9c] ;  /* 0x000d9c00012d7983 */ /* 0x000ee20000300800 */
[----:B------:R-:W-:-:S04]  /*aded0*/  LOP3.LUT R34, R28, 0xffff, RZ, 0xc0, !PT ;  /* 0x0000ffff1c227812 */ /* 0x000fc800078ec0ff */
[----:B------:R-:W-:-:S04]  /*adee0*/  PRMT R33, R35, 0x3340, R34 ;  /* 0x0000334023217816 */ /* 0x000fc80000000022 */
[----:B------:R-:W-:Y:S02]  /*adef0*/  PRMT R17, R33, 0x5410, R32 ;  /* 0x0000541021117816 */ /* 0x000fe40000000020 */
[----:B------:R-:W-:-:S03]  /*adf00*/  SHF.R.U32.HI R33, RZ, 0x8, R35 ;  /* 0x00000008ff217819 */ /* 0x000fc60000011623 */
[----:B------:R-:W-:Y:S04]  /*adf10*/  STL [R1+0x39f0], R17 ;  /* 0x0039f01101007387 */ /* 0x000fe80000100800 */
[----:B------:R-:W3:Y:S04]  /*adf20*/  LDL.LU R19, [R1+0xe48] ;  /* 0x000e480001137983 */ /* 0x000ee80000300800 */
[----:B------:R-:W3:Y:S01]  /*adf30*/  LDL.LU R28, [R1+0xd98] ;  /* 0x000d9800011c7983 */ /* 0x000ee20000300800 */
[----:B----4-:R-:W-:-:S03]  /*adf40*/  SHF.R.U32.HI R35, RZ, 0x8, R9 ;  /* 0x00000008ff237819 */ /* 0x010fc60000011609 */
[----:B------:R-:W4:Y:S01]  /*adf50*/  LDL.LU R9, [R1+0xe68] ;  /* 0x000e680001097983 */ /* 0x000f220000300800 */
[----:B------:R-:W-:Y:S02]  /*adf60*/  SHF.R.U32.HI R32, RZ, 0x8, R34 ;  /* 0x00000008ff207819 */ /* 0x000fe40000011622 */
[----:B------:R-:W-:Y:S02]  /*adf70*/  LOP3.LUT R33, R33, 0xffff, RZ, 0xc0, !PT ;  /* 0x0000ffff21217812 */ /* 0x000fe400078ec0ff */
[----:B------:R-:W-:Y:S02]  /*adf80*/  LOP3.LUT R32, R32, 0xffff, RZ, 0xc0, !PT ;  /* 0x0000ffff20207812 */ /* 0x000fe400078ec0ff */
[----:B------:R-:W-:Y:S02]  /*adf90*/  LOP3.LUT R35, R35, 0xffff, RZ, 0xc0, !PT ;  /* 0x0000ffff23237812 */ /* 0x000fe400078ec0ff */
[----:B------:R-:W-:Y:S02]  /*adfa0*/  SHF.R.U32.HI R34, RZ, 0x8, R8 ;  /* 0x00000008ff227819 */ /* 0x000fe40000011608 */
[----:B------:R-:W-:-:S02]  /*adfb0*/  PRMT R8, R33, 0x3340, R32 ;  /* 0x0000334021087816 */ /* 0x000fc40000000020 */
[----:B------:R-:W-:Y:S02]  /*adfc0*/  LOP3.LUT R34, R34, 0xffff, RZ, 0xc0, !PT ;  /* 0x0000ffff22227812 */ /* 0x000fe400078ec0ff */
[----:B------:R-:W-:Y:S02]  /*adfd0*/  SHF.R.U32.HI R33, RZ, 0x8, R27 ;  /* 0x00000008ff217819 */ /* 0x000fe4000001161b */
[----:B------:R-:W-:Y:S01]  /*adfe0*/  SHF.R.U32.HI R32, RZ, 0x8, R61 ;  /* 0x00000008ff207819 */ /* 0x000fe2000001163d */
[----:B------:R-:W4:Y:S01]  /*adff0*/  LDL.LU R27, [R1+0x132c] ;  /* 0x00132c00011b7983 */ /* 0x000f220000300800 */
[----:B0-----:R-:W-:Y:S02]  /*ae000*/  PRMT R12, R35, 0x3340, R34 ;  /* 0x00003340230c7816 */ /* 0x001fe40000000022 */
[----:B------:R-:W-:Y:S02]  /*ae010*/  LOP3.LUT R33, R33, 0xffff, RZ, 0xc0, !PT ;  /* 0x0000ffff21217812 */ /* 0x000fe400078ec0ff */
[----:B------:R-:W-:Y:S01]  /*ae020*/  LOP3.LUT R32, R32, 0xffff, RZ, 0xc0, !PT ;  /* 0x0000ffff20207812 */ /* 0x000fe200078ec0ff */
[----:B------:R0:W-:Y:S03]  /*ae030*/  STL [R1+0x2b0], R12 ;  /* 0x0002b00c01007387 */ /* 0x0001e60000100800 */
[----:B0-----:R-:W-:-:S02]  /*ae040*/  PRMT R12, R33, 0x3340, R32 ;  /* 0x00003340210c7816 */ /* 0x001fc40000000020 */
[----:B--2---:R-:W-:Y:S02]  /*ae050*/  SHF.R.U32.HI R33, RZ, 0x8, R2 ;  /* 0x00000008ff217819 */ /* 0x004fe40000011602 */
[----:B---3--:R-:W-:Y:S02]  /*ae060*/  SHF.R.U32.HI R32, RZ, 0x8, R45 ;  /* 0x00000008ff207819 */ /* 0x008fe4000001162d */
[----:B------:R-:W-:Y:S02]  /*ae070*/  LOP3.LUT R33, R33, 0xffff, RZ, 0xc0, !PT ;  /* 0x0000ffff21217812 */ /* 0x000fe400078ec0ff */
[----:B------:R-:W-:Y:S02]  /*ae080*/  LOP3.LUT R32, R32, 0xffff, RZ, 0xc0, !PT ;  /* 0x0000ffff20207812 */ /* 0x000fe400078ec0ff */
[----:B------:R-:W-:Y:S02]  /*ae090*/  SHF.R.U32.HI R39, RZ, 0x8, R59 ;  /* 0x00000008ff277819 */ /* 0x000fe4000001163b */
[----:B------:R-:W-:Y:S01]  /*ae0a0*/  PRMT R61, R33, 0x3340, R32 ;  /* 0x00003340213d7816 */ /* 0x000fe20000000020 */
[----:B------:R-:W2:Y:S04]  /*ae0b0*/  LDL.LU R59, [R1+0x28e8] ;  /* 0x0028e800013b7983 */ /* 0x000ea80000300800 */
[----:B------:R-:W3:Y:S04]  /*ae0c0*/  LDL.LU R2, [R1+0x2844] ;  /* 0x0028440001027983 */ /* 0x000ee80000300800 */
[----:B------:R-:W3:Y:S01]  /*ae0d0*/  LDL.LU R45, [R1+0x28a4] ;  /* 0x0028a400012d7983 */ /* 0x000ee20000300800 */
[----:B------:R-:W-:-:S03]  /*ae0e0*/  SHF.R.U32.HI R33, RZ, 0x8, R19 ;  /* 0x00000008ff217819 */ /* 0x000fc60000011613 */
[----:B------:R-:W3:Y:S01]  /*ae0f0*/  LDL.LU R55, [R1+0x28ec] ;  /* 0x0028ec0001377983 */ /* 0x000ee20000300800 */
[----:B------:R-:W-:Y:S02]  /*ae100*/  SHF.R.U32.HI R32, RZ, 0x8, R28 ;  /* 0x00000008ff207819 */ /* 0x000fe4000001161c */
[----:B------:R-:W-:Y:S02]  /*ae110*/  LOP3.LUT R33, R33, 0xffff, RZ, 0xc0, !PT ;  /* 0x0000ffff21217812 */ /* 0x000fe400078ec0ff */
[----:B------:R-:W-:-:S04]  /*ae120*/  LOP3.LUT R32, R32, 0xffff, RZ, 0xc0, !PT ;  /* 0x0000ffff20207812 */ /* 0x000fc800078ec0ff */
[----:B------:R-:W-:-:S05]  /*ae130*/  PRMT R17, R33, 0x3340, R32 ;  /* 0x0000334021117816 */ /* 0x000fca0000000020 */
[----:B------:R-:W-:Y:S04]  /*ae140*/  STL [R1+0x2b8], R17 ;  /* 0x0002b81101007387 */ /* 0x000fe80000100800 */
[----:B------:R-:W3:Y:S01]  /*ae150*/  LDL.LU R19, [R1+0x284c] ;  /* 0x00284c0001137983 */ /* 0x000ee20000300800 */
[----:B----4-:R-:W-:-:S04]  /*ae160*/  SHF.R.U32.HI R34, RZ, 0x8, R9 ;  /* 0x00000008ff227819 */ /* 0x010fc80000011609 */
[----:B------:R-:W-:-:S04]  /*ae170*/  LOP3.LUT R34, R34, 0xffff, RZ, 0xc0, !PT ;  /* 0x0000ffff22227812 */ /* 0x000fc800078ec0ff */
[----:B------:R-:W-:-:S05]  /*ae180*/  PRMT R9, R34, 0x3340, R0 ;  /* 0x0000334022097816 */ /* 0x000fca0000000000 */
[----:B------:R0:W-:Y:S04]  /*ae190*/  STL [R1+0x1e4], R9 ;  /* 0x0001e40901007387 */ /* 0x0001e80000100800 */
[----:B0-----:R-:W4:Y:S01]  /*ae1a0*/  LDL.LU R9, [R1+0x28b0] ;  /* 0x0028b00001097983 */ /* 0x001f220000300800 */
[----:B------:R-:W-:Y:S02]  /*ae1b0*/  SHF.R.U32.HI R33, RZ, 0x8, R36 ;  /* 0x00000008ff217819 */ /* 0x000fe40000011624 */
[----:B------:R-:W-:Y:S02]  /*ae1c0*/  SHF.R.U32.HI R32, RZ, 0x8, R27 ;  /* 0x00000008ff207819 */ /* 0x000fe4000001161b */
[----:B------:R-:W-:Y:S02]  /*ae1d0*/  LOP3.LUT R33, R33, 0xffff, RZ, 0xc0, !PT ;  /* 0x0000ffff21217812 */ /* 0x000fe400078ec0ff */
[----:B------:R-:W-:-:S02]  /*ae1e0*/  LOP3.LUT R32, R32, 0xffff, RZ, 0xc0, !PT ;  /* 0x0000ffff20207812 */ /* 0x000fc400078ec0ff */
[--C-:B------:R-:W-:Y:S02]  /*ae1f0*/  PRMT R28, R33, 0x3340, R0.reuse ;  /* 0x00003340211c7816 */ /* 0x100fe40000000000 */
[----:B------:R-:W-:Y:S02]  /*ae200*/  PRMT R17, R32, 0x3340, R0 ;  /* 0x0000334020117816 */ /* 0x000fe40000000000 */
[----:B------:R-:W-:Y:S02]  /*ae210*/  SHF.R.U32.HI R32, RZ, 0x8, R16 ;  /* 0x00000008ff207819 */ /* 0x000fe40000011610 */
[----:B------:R-:W-:Y:S02]  /*ae220*/  SHF.R.U32.HI R33, RZ, 0x8, R11 ;  /* 0x00000008ff217819 */ /* 0x000fe4000001160b */
[----:B------:R-:W-:Y:S02]  /*ae230*/  LOP3.LUT R32, R32, 0xffff, RZ, 0xc0, !PT ;  /* 0x0000ffff20207812 */ /* 0x000fe400078ec0ff */
[----:B------:R-:W-:-:S02]  /*ae240*/  LOP3.LUT R33, R33, 0xffff, RZ, 0xc0, !PT ;  /* 0x0000ffff21217812 */ /* 0x000fc400078ec0ff */
[--C-:B------:R-:W-:Y:S02]  /*ae250*/  PRMT R11, R32, 0x3340, R0.reuse ;  /* 0x00003340200b7816 */ /* 0x100fe40000000000 */
[----:B------:R-:W-:Y:S01]  /*ae260*/  PRMT R27, R33, 0x3340, R0 ;  /* 0x00003340211b7816 */ /* 0x000fe20000000000 */
[----:B------:R-:W-:Y:S01]  /*ae270*/  IMAD.MOV.U32 R54, RZ, RZ, R4 ;  /* 0x000000ffff367224 */ /* 0x000fe200078e0004 */
[----:B------:R-:W-:Y:S02]  /*ae280*/  SHF.R.U32.HI R38, RZ, 0x8, R31 ;  /* 0x00000008ff267819 */ /* 0x000fe4000001161f */
[----:B--2---:R-:W-:Y:S02]  /*ae290*/  LOP3.LUT R36, R59, 0xffff, RZ, 0xc0, !PT ;  /* 0x0000ffff3b247812 */ /* 0x004fe400078ec0ff */
[----:B---3--:R-:W-:Y:S02]  /*ae2a0*/  LOP3.LUT R34, R2, 0xffff, RZ, 0xc0, !PT ;  /* 0x0000ffff02227812 */ /* 0x008fe400078ec0ff */
[----:B------:R-:W-:-:S02]  /*ae2b0*/  LOP3.LUT R35, R45, 0xffff, RZ, 0xc0, !PT ;  /* 0x0000ffff2d237812 */ /* 0x000fc400078ec0ff */
[----:B------:R-:W-:Y:S02]  /*ae2c0*/  PRMT R32, R34, 0x3340, R0 ;  /* 0x0000334022207816 */ /* 0x000fe40000000000 */
[--C-:B------:R-:W-:Y:S02]  /*ae2d0*/  PRMT R33, R36, 0x3340, R35.reuse ;  /* 0x0000334024217816 */ /* 0x100fe40000000023 */
        /* <DEDUP_REMOVED lines=8> */
[----:B------:R-:W-:Y:S02]  /*ae360*/  LOP3.LUT R35, R55, 0xffff, RZ, 0xc0, !PT ;  /* 0x0000ffff37237812 */ /* 0x000fe400078ec0ff */
[----:B------:R-:W-:Y:S01]  /*ae370*/  LOP3.LUT R36, R19, 0xffff, RZ, 0xc0, !PT ;  /* 0x0000ffff13247812 */ /* 0x000fe200078ec0ff */
[----:B------:R-:W-:Y:S01]  /*ae380*/  IMAD.MOV.U32 R59, RZ, RZ, R7 ;  /* 0x000000ffff3b7224 */ /* 0x000fe200078e0007 */
[----:B------:R-:W-:-:S02]  /*ae390*/  PRMT R7, R33, 0x3340, R32 ;  /* 0x0000334021077816 */ /* 0x000fc40000000020 */
[----:B------:R-:W-:Y:S01]  /*ae3a0*/  PRMT R32, R36, 0x3340, R0 ;  /* 0x0000334024207816 */ /* 0x000fe20000000000 */
[----:B------:R0:W-:Y:S01]  /*ae3b0*/  STL [R1+0x39ac], R45 ;  /* 0x0039ac2d01007387 */ /* 0x0001e20000100800 */
[----:B------:R-:W-:-:S03]  /*ae3c0*/  SHF.R.U32.HI R37, RZ, 0x8, R36 ;  /* 0x00000008ff257819 */ /* 0x000fc60000011624 */
[----:B------:R-:W2:Y:S01]  /*ae3d0*/  LDL.LU R55, [R1+0x288] ;  /* 0x0002880001377983 */ /* 0x000ea20000300800 */
[----:B------:R-:W-:-:S03]  /*ae3e0*/  SHF.R.U32.HI R36, RZ, 0x8, R48 ;  /* 0x00000008ff247819 */ /* 0x000fc60000011630 */
[----:B------:R-:W2:Y:S04]  /*ae3f0*/  LDL.LU R4, [R1+0x1658] ;  /* 0x0016580001047983 */ /* 0x000ea80000300800 */
[----:B------:R-:W3:Y:S04]  /*ae400*/  LDL.LU R19, [R1+0x284] ;  /* 0x0002840001137983 */ /* 0x000ee80000300800 */
[----:B------:R-:W3:Y:S01]  /*ae410*/  LDL.LU R48, [R1+0x3a44] ;  /* 0x003a440001307983 */ /* 0x000ee20000300800 */
[----:B----4-:R-:W-:-:S04]  /*ae420*/  LOP3.LUT R34, R9, 0xffff, RZ, 0xc0, !PT ;  /* 0x0000ffff09227812 */ /* 0x010fc800078ec0ff */
[----:B------:R-:W-:-:S04]  /*ae430*/  PRMT R33, R35, 0x3340, R34 ;  /* 0x0000334023217816 */ /* 0x000fc80000000022 */
[----:B------:R-:W-:Y:S02]  /*ae440*/  PRMT R9, R33, 0x5410, R32 ;  /* 0x0000541021097816 */ /* 0x000fe40000000020 */
[----:B------:R-:W-:Y:S02]  /*ae450*/  SHF.R.U32.HI R33, RZ, 0x8, R35 ;  /* 0x00000008ff217819 */ /* 0x000fe40000011623 */
[----:B------:R-:W-:Y:S02]  /*ae460*/  SHF.R.U32.HI R32, RZ, 0x8, R34 ;  /* 0x00000008ff207819 */ /* 0x000fe40000011622 */
[----:B------:R-:W-:Y:S02]  /*ae470*/  LOP3.LUT R33, R33, 0xffff, RZ, 0xc0, !PT ;  /* 0x0000ffff21217812 */ /* 0x000fe400078ec0ff */
[----:B------:R-:W-:Y:S02]  /*ae480*/  LOP3.LUT R32, R32, 0xffff, RZ, 0xc0, !PT ;  /* 0x0000ffff20207812 */ /* 0x000fe400078ec0ff */
[----:B------:R-:W-:-:S02]  /*ae490*/  SHF.R.U32.HI R35, RZ, 0x8, R23 ;  /* 0x00000008ff237819 */ /* 0x000fc40000011617 */
[----:B------:R-:W-:Y:S01]  /*ae4a0*/  PRMT R31, R33, 0x3340, R32 ;  /* 0x00003340211f7816 */ /* 0x000fe20000000020 */
[----:B------:R-:W4:Y:S01]  /*ae4b0*/  LDL.LU R23, [R1+0x3a40] ;  /* 0x003a400001177983 */ /* 0x000f220000300800 */
[----:B------:R-:W-:Y:S02]  /*ae4c0*/  SHF.R.U32.HI R34, RZ, 0x8, R6 ;  /* 0x00000008ff227819 */ /* 0x000fe40000011606 */
[----:B------:R-:W-:Y:S01]  /*ae4d0*/  SHF.R.U32.HI R33, RZ, 0x8, R5 ;  /* 0x00000008ff217819 */ /* 0x000fe20000011605 */
[----:B------:R-:W4:Y:S04]  /*ae4e0*/  LDL.LU R6, [R1+0x3a3c] ;  /* 0x003a3c0001067983 */ /* 0x000f280000300800 */
[----:B------:R-:W3:Y:S01]  /*ae4f0*/  LDL.LU R5, [R1+0x3a38] ;  /* 0x003a380001057983 */ /* 0x000ee20000300800 */
[----:B------:R-:W-:-:S03]  /*ae500*/  SHF.R.U32.HI R32, RZ, 0x8, R46 ;  /* 0x00000008ff207819 */ /* 0x000fc6000001162e */
[----:B------:R-:W4:Y:S01]  /*ae510*/  LDL.LU R46, [R1+0x3a34] ;  /* 0x003a3400012e7983 */ /* 0x000f220000300800 */
[----:B0-----:R-:W-:-:S03]  /*ae520*/  IMAD.MOV.U32 R45, RZ, RZ, R59 ;  /* 0x000000ffff2d7224 */ /* 0x001fc600078e003b */
[----:B------:R-:W4:Y:S04]  /*ae530*/  LDL.LU R59, [R1+0x26c] ;  /* 0x00026c00013b7983 */ /* 0x000f280000300800 */
[----:B------:R0:W-:Y:S01]  /*ae540*/  STL [R1+0x39b0], R0 ;  /* 0x0039b00001007387 */ /* 0x0001e20000100800 */
[----:B--2---:R-:W-:-:S05]  /*ae550*/  PRMT R4, R4, 0x5410, R55 ;  /* 0x0000541004047816 */ /* 0x004fca0000000037 */
[----:B------:R-:W-:Y:S01]  /*ae560*/  STL [R1+0x39b4], R4 ;  /* 0x0039b40401007387 */ /* 0x000fe20000100800 */
[----:B---3--:R-:W-:Y:S02]  /*ae570*/  PRMT R5, R5, 0x5410, R19 ;  /* 0x0000541005057816 */ /* 0x008fe40000000013 */
[----:B----4-:R-:W-:-:S03]  /*ae580*/  PRMT R6, R6, 0x5410, R23 ;  /* 0x0000541006067816 */ /* 0x010fc60000000017 */
[----:B------:R1:W-:Y:S04]  /*ae590*/  STL [R1+0x39b8], R5 ;  /* 0x0039b80501007387 */ /* 0x0003e80000100800 */
[----:B------:R-:W2:Y:S01]  /*ae5a0*/  LDL.LU R23, [R1+0x3a30] ;  /* 0x003a300001177983 */ /* 0x000ea20000300800 */
[----:B------:R-:W-:Y:S02]  /*ae5b0*/  SHF.R.U32.HI R47, RZ, 0x8, R47 ;  /* 0x00000008ff2f7819 */ /* 0x000fe4000001162f */
[----:B------:R-:W-:Y:S02]  /*ae5c0*/  LOP3.LUT R39, R39, 0xffff, RZ, 0xc0, !PT ;  /* 0x0000ffff27277812 */ /* 0x000fe400078ec0ff */
[----:B------:R-:W-:Y:S02]  /*ae5d0*/  LOP3.LUT R47, R47, 0xffff, RZ, 0xc0, !PT ;  /* 0x0000ffff2f2f7812 */ /* 0x000fe400078ec0ff */
[----:B------:R-:W-:-:S02]  /*ae5e0*/  LOP3.LUT R38, R38, 0xffff, RZ, 0xc0, !PT ;  /* 0x0000ffff26267812 */ /* 0x000fc400078ec0ff */
[----:B------:R-:W-:Y:S02]  /*ae5f0*/  LOP3.LUT R37, R37, 0xffff, RZ, 0xc0, !PT ;  /* 0x0000ffff25257812 */ /* 0x000fe400078ec0ff */
[----:B------:R-:W-:Y:S02]  /*ae600*/  LOP3.LUT R36, R36, 0xffff, RZ, 0xc0, !PT ;  /* 0x0000ffff24247812 */ /* 0x000fe400078ec0ff */
[----:B------:R-:W-:Y:S02]  /*ae610*/  LOP3.LUT R35, R35, 0xffff, RZ, 0xc0, !PT ;  /* 0x0000ffff23237812 */ /* 0x000fe400078ec0ff */
[----:B------:R-:W-:Y:S02]  /*ae620*/  LOP3.LUT R34, R34, 0xffff, RZ, 0xc0, !PT ;  /* 0x0000ffff22227812 */ /* 0x000fe400078ec0ff */
[----:B------:R-:W-:Y:S02]  /*ae630*/  LOP3.LUT R33, R33, 0xffff, RZ, 0xc0, !PT ;  /* 0x0000ffff21217812 */ /* 0x000fe400078ec0ff */
[----:B------:R-:W-:-:S02]  /*ae640*/  LOP3.LUT R32, R32, 0xffff, RZ, 0xc0, !PT ;  /* 0x0000ffff20207812 */ /* 0x000fc400078ec0ff */
[--C-:B------:R-:W-:Y:S02]  /*ae650*/  PRMT R47, R47, 0x3340, R0.reuse ;  /* 0x000033402f2f7816 */ /* 0x100fe40000000000 */
[--C-:B------:R-:W-:Y:S02]  /*ae660*/  PRMT R39, R39, 0x3340, R0.reuse ;  /* 0x0000334027277816 */ /* 0x100fe40000000000 */
[--C-:B------:R-:W-:Y:S02]  /*ae670*/  PRMT R38, R38, 0x3340, R0.reuse ;  /* 0x0000334026267816 */ /* 0x100fe40000000000 */
[--C-:B------:R-:W-:Y:S02]  /*ae680*/  PRMT R37, R37, 0x3340, R0.reuse ;  /* 0x0000334025257816 */ /* 0x100fe40000000000 */
[--C-:B------:R-:W-:Y:S02]  /*ae690*/  PRMT R36, R36, 0x3340, R0.reuse ;  /* 0x0000334024247816 */ /* 0x100fe40000000000 */
[----:B------:R-:W-:-:S02]  /*ae6a0*/  PRMT R35, R35, 0x3340, R0 ;  /* 0x0000334023237816 */ /* 0x000fc40000000000 */
[--C-:B------:R-:W-:Y:S02]  /*ae6b0*/  PRMT R34, R34, 0x3340, R0.reuse ;  /* 0x0000334022227816 */ /* 0x100fe40000000000 */
[--C-:B------:R-:W-:Y:S02]  /*ae6c0*/  PRMT R33, R33, 0x3340, R0.reuse ;  /* 0x0000334021217816 */ /* 0x100fe40000000000 */
[----:B------:R-:W-:Y:S01]  /*ae6d0*/  PRMT R32, R32, 0x3340, R0 ;  /* 0x0000334020207816 */ /* 0x000fe20000000000 */
[----:B0-----:R-:W-:Y:S01]  /*ae6e0*/  IMAD.MOV.U32 R0, RZ, RZ, R54 ;  /* 0x000000ffff007224 */ /* 0x001fe200078e0036 */
[----:B------:R-:W-:Y:S02]  /*ae6f0*/  PRMT R46, R46, 0x5410, R48 ;  /* 0x000054102e2e7816 */ /* 0x000fe40000000030 */
[----:B------:R-:W3:Y:S01]  /*ae700*/  LDL.LU R48, [R1+0x3a2c] ;  /* 0x003a2c0001307983 */ /* 0x000ee20000300800 */
[----:B------:R-:W-:-:S03]  /*ae710*/  PRMT R22, R22, 0x5410, R40 ;  /* 0x0000541016167816 */ /* 0x000fc60000000028 */
[----:B------:R-:W4:Y:S04]  /*ae720*/  LDL.LU R54, [R1+0x264] ;  /* 0x0002640001367983 */ /* 0x000f280000300800 */
[----:B------:R-:W3:Y:S04]  /*ae730*/  LDL.LU R55, [R1+0x260] ;  /* 0x0002600001377983 */ /* 0x000ee80000300800 */
[----:B------:R-:W3:Y:S04]  /*ae740*/  LDL.LU R19, [R1+0x25c] ;  /* 0x00025c0001137983 */ /* 0x000ee80000300800 */
[----:B------:R-:W3:Y:S04]  /*ae750*/  LDL.LU R40, [R1+0x3a28] ;  /* 0x003a280001287983 */ /* 0x000ee80000300800 */
[----:B-1----:R-:W3:Y:S04]  /*ae760*/  LDL.LU R5, [R1+0x248] ;  /* 0x0002480001057983 */ /* 0x002ee80000300800 */
[----:B------:R-:W3:Y:S04]  /*ae770*/  LDL.LU R4, [R1+0x244] ;  /* 0x0002440001047983 */ /* 0x000ee80000300800 */
[----:B------:R-:W3:Y:S04]  /*ae780*/  LDL.LU R60, [R1+0x240] ;  /* 0x00024000013c7983 */ /* 0x000ee80000300800 */
[----:B------:R-:W3:Y:S01]  /*ae790*/  LDL.LU R16, [R1+0x2f0] ;  /* 0x0002f00001107983 */ /* 0x000ee20000300800 */
[----:B------:R-:W-:-:S03]  /*ae7a0*/  PRMT R43, R43, 0x5410, R41 ;  /* 0x000054102b2b7816 */ /* 0x000fc60000000029 */
[----:B--2---:R0:W-:Y:S04]  /*ae7b0*/  STL.64 [R1+0x38c0], R22 ;  /* 0x0038c01601007387 */ /* 0x0041e80000100a00 */
[----:B0-----:R-:W2:Y:S04]  /*ae7c0*/  LDL.LU R23, [R1+0x2dc] ;  /* 0x0002dc0001177983 */ /* 0x001ea80000300800 */
[----:B------:R-:W2:Y:S04]  /*ae7d0*/  LDL.LU R22, [R1+0x24c] ;  /* 0x00024c0001167983 */ /* 0x000ea80000300800 */
[----:B------:R0:W-:Y:S04]  /*ae7e0*/  STL [R1+0x38b8], R20 ;  /* 0x0038b81401007387 */ /* 0x0001e80000100800 */
[----:B0-----:R-:W2:Y:S04]  /*ae7f0*/  LDL.LU R20, [R1+0x2c8] ;  /* 0x0002c80001147983 */ /* 0x001ea80000300800 */
[----:B------:R-:W3:Y:S04]  /*ae800*/  LDL.LU R41, [R1+0x3a24] ;  /* 0x003a240001297983 */ /* 0x000ee80000300800 */
[----:B------:R0:W-:Y:S04]  /*ae810*/  STL [R1+0x38e8], R43 ;  /* 0x0038e82b01007387 */ /* 0x0001e80000100800 */
[----:B0-----:R-:W2:Y:S04]  /*ae820*/  LDL.LU R43, [R1+0x250] ;  /* 0x00025000012b7983 */ /* 0x001ea80000300800 */
[----:B---3--:R0:W-:Y:S04]  /*ae830*/  STL.64 [R1+0x38e0], R40 ;  /* 0x0038e02801007387 */ /* 0x0081e80000100a00 */
[----:B0-----:R-:W3:Y:S04]  /*ae840*/  LDL.LU R41, [R1+0x270] ;  /* 0x0002700001297983 */ /* 0x001ee80000300800 */
[----:B------:R-:W2:Y:S04]  /*ae850*/  LDL.LU R40, [R1+0x254] ;  /* 0x0002540001287983 */ /* 0x000ea80000300800 */
[----:B------:R-:W-:Y:S01]  /*ae860*/  STL [R1+0x3900], R42 ;  /* 0x0039002a01007387 */ /* 0x000fe20000100800 */
[----:B------:R-:W-:-:S02]  /*ae870*/  PRMT R50, R50, 0x5410, R59 ;  /* 0x0000541032327816 */ /* 0x000fc4000000003b */
[----:B---3--:R-:W-:-:S05]  /*ae880*/  PRMT R52, R52, 0x5410, R41 ;  /* 0x0000541034347816 */ /* 0x008fca0000000029 */
[----:B------:R0:W-:Y:S04]  /*ae890*/  STL [R1+0x38d8], R52 ;  /* 0x0038d83401007387 */ /* 0x0001e80000100800 */
[----:B0-----:R-:W3:Y:S04]  /*ae8a0*/  LDL.LU R52, [R1+0x268] ;  /* 0x0002680001347983 */ /* 0x001ee80000300800 */
[----:B------:R-:W3:Y:S04]  /*ae8b0*/  LDL.LU R59, [R1+0x23c] ;  /* 0x00023c00013b7983 */ /* 0x000ee80000300800 */
[----:B------:R-:W3:Y:S04]  /*ae8c0*/  LDL.LU R41, [R1+0x300] ;  /* 0x0003000001297983 */ /* 0x000ee80000300800 */
[----:B------:R-:W3:Y:S04]  /*ae8d0*/  LDL.LU R42, [R1+0x2ec] ;  /* 0x0002ec00012a7983 */ /* 0x000ee80000300800 */
[----:B------:R0:W-:Y:S04]  /*ae8e0*/  STL.64 [R1+0x38f8], R50 ;  /* 0x0038f83201007387 */ /* 0x0001e80000100a00 */
[----:B0-----:R-:W3:Y:S01]  /*ae8f0*/  LDL.LU R51, [R1+0x258] ;  /* 0x0002580001337983 */ /* 0x001ee20000300800 */
[----:B----4-:R-:W-:-:S02]  /*ae900*/  PRMT R24, R24, 0x5410, R54 ;  /* 0x0000541018187816 */ /* 0x010fc40000000036 */
[----:B------:R-:W-:Y:S01]  /*ae910*/  PRMT R25, R25, 0x5410, R19 ;  /* 0x0000541019197816 */ /* 0x000fe20000000013 */
[----:B------:R0:W-:Y:S01]  /*ae920*/  STL.64 [R1+0x38f0], R48 ;  /* 0x0038f03001007387 */ /* 0x0001e20000100a00 */
[----:B------:R-:W-:-:S03]  /*ae930*/  PRMT R26, R26, 0x5410, R55 ;  /* 0x000054101a1a7816 */ /* 0x000fc60000000037 */
[----:B------:R-:W4:Y:S01]  /*ae940*/  LDL.LU R54, [R1+0x230] ;  /* 0x0002300001367983 */ /* 0x000f220000300800 */
[----:B--2---:R-:W-:-:S03]  /*ae950*/  PRMT R20, R20, 0x5410, R40 ;  /* 0x0000541014147816 */ /* 0x004fc60000000028 */
[----:B------:R-:W2:Y:S01]  /*ae960*/  LDL.LU R19, [R1+0x22c] ;  /* 0x00022c0001137983 */ /* 0x000ea20000300800 */
[----:B------:R-:W-:Y:S02]  /*ae970*/  PRMT R40, R16, 0x5410, R60 ;  /* 0x0000541010287816 */ /* 0x000fe4000000003c */
[----:B------:R-:W-:Y:S01]  /*ae980*/  PRMT R3, R3, 0x5410, R22 ;  /* 0x0000541003037816 */ /* 0x000fe20000000016 */
[----:B0-----:R-:W-:Y:S01]  /*ae990*/  IMAD.MOV.U32 R49, RZ, RZ, R45 ;  /* 0x000000ffff317224 */ /* 0x001fe200078e002d */
[----:B------:R-:W-:Y:S02]  /*ae9a0*/  PRMT R29, R29, 0x5410, R5 ;  /* 0x000054101d1d7816 */ /* 0x000fe40000000005 */
[----:B------:R-:W-:Y:S01]  /*ae9b0*/  PRMT R30, R30, 0x5410, R4 ;  /* 0x000054101e1e7816 */ /* 0x000fe20000000004 */
[----:B------:R-:W-:Y:S01]  /*ae9c0*/  IMAD.MOV.U32 R50, RZ, RZ, R0 ;  /* 0x000000ffff327224 */ /* 0x000fe200078e0000 */
[----:B------:R-:W-:Y:S02]  /*ae9d0*/  PRMT R10, R10, 0x5410, R43 ;  /* 0x000054100a0a7816 */ /* 0x000fe4000000002b */
[----:B---3--:R-:W-:-:S02]  /*ae9e0*/  PRMT R14, R14, 0x5410, R52 ;  /* 0x000054100e0e7816 */ /* 0x008fc40000000034 */
[----:B------:R-:W2:Y:S04]  /*ae9f0*/  LDL.LU R52, [R1+0x2e4] ;  /* 0x0002e40001347983 */ /* 0x000ea80000300800 */
[----:B------:R-:W3:Y:S04]  /*aea00*/  LDL.LU R55, [R1+0x228] ;  /* 0x0002280001377983 */ /* 0x000ee80000300800 */
[----:B------:R-:W2:Y:S04]  /*aea10*/  LDL.LU R60, [R1+0x220] ;  /* 0x00022000013c7983 */ /* 0x000ea80000300800 */
[----:B------:R-:W2:Y:S04]  /*aea20*/  LDL.LU R16, [R1+0x21c] ;  /* 0x00021c0001107983 */ /* 0x000ea80000300800 */
[----:B------:R-:W2:Y:S04]  /*aea30*/  LDL.LU R22, [R1+0x2c0] ;  /* 0x0002c00001167983 */ /* 0x000ea80000300800 */
[----:B------:R-:W2:Y:S04]  /*aea40*/  LDL.LU R45, [R1+0x294] ;  /* 0x00029400012d7983 */ /* 0x000ea80000300800 */
[----:B------:R-:W2:Y:S01]  /*aea50*/  LDL.LU R48, [R1+0x28c] ;  /* 0x00028c0001307983 */ /* 0x000ea20000300800 */
[----:B------:R-:W-:-:S03]  /*aea60*/  PRMT R23, R23, 0x5410, R51 ;  /* 0x0000541017177816 */ /* 0x000fc60000000033 */
[----:B------:R-:W2:Y:S01]  /*aea70*/  LDL.LU R5, [R1+0x2a0] ;  /* 0x0002a00001057983 */ /* 0x000ea20000300800 */
[----:B------:R-:W-:-:S03]  /*aea80*/  PRMT R41, R41, 0x5410, R59 ;  /* 0x0000541029297816 */ /* 0x000fc6000000003b */
[----:B------:R-:W2:Y:S01]  /*aea90*/  LDL.LU R4, [R1+0x1e0] ;  /* 0x0001e00001047983 */ /* 0x000ea20000300800 */
[----:B------:R-:W-:-:S03]  /*aeaa0*/  PRMT R42, R42, 0x5410, R57 ;  /* 0x000054102a2a7816 */ /* 0x000fc60000000039 */
[----:B------:R-:W2:Y:S04]  /*aeab0*/  LDL.LU R51, [R1+0x2b0] ;  /* 0x0002b00001337983 */ /* 0x000ea80000300800 */
[----:B------:R-:W2:Y:S04]  /*aeac0*/  LDL.LU R43, [R1+0x1e4] ;  /* 0x0001e400012b7983 */ /* 0x000ea80000300800 */
[----:B------:R-:W2:Y:S04]  /*aead0*/  LDL.LU R0, [R1+0x2b8] ;  /* 0x0002b80001007983 */ /* 0x000ea80000300800 */
[----:B------:R-:W2:Y:S04]  /*aeae0*/  LDL.LU R59, [R1+0x3a20] ;  /* 0x003a2000013b7983 */ /* 0x000ea80000300800 */
[----:B------:R-:W2:Y:S02]  /*aeaf0*/  LDL.LU R57, [R1+0x3a1c] ;  /* 0x003a1c0001397983 */ /* 0x000ea40000300800 */
[----:B--2---:R-:W-:-:S02]  /*aeb00*/  PRMT R57, R57, 0x5410, R56 ;  /* 0x0000541039397816 */ /* 0x004fc40000000038 */
[----:B------:R-:W2:Y:S01]  /*aeb10*/  LDL.LU R56, [R1+0x3a18] ;  /* 0x003a180001387983 */ /* 0x000ea20000300800 */
[----:B----4-:R-:W-:Y:S02]  /*aeb20*/  PRMT R18, R18, 0x5410, R54 ;  /* 0x0000541012127816 */ /* 0x010fe40000000036 */
[----:B------:R-:W-:Y:S01]  /*aeb30*/  PRMT R52, R52, 0x5410, R19 ;  /* 0x0000541034347816 */ /* 0x000fe20000000013 */
[----:B--2---:R0:W-:Y:S04]  /*aeb40*/  STL.64 [R1+0x3938], R56 ;  /* 0x0039383801007387 */ /* 0x0041e80000100a00 */
[----:B0-----:R-:W2:Y:S04]  /*aeb50*/  LDL.LU R56, [R1+0x1ec] ;  /* 0x0001ec0001387983 */ /* 0x001ea80000300800 */
[----:B------:R-:W4:Y:S04]  /*aeb60*/  LDL.LU R57, [R1+0x1e8] ;  /* 0x0001e80001397983 */ /* 0x000f280000300800 */
[----:B------:R0:W-:Y:S04]  /*aeb70*/  STL.64 [R1+0x3940], R58 ;  /* 0x0039403a01007387 */ /* 0x0001e80000100a00 */
[----:B0-----:R-:W2:Y:S04]  /*aeb80*/  LDL.LU R59, [R1+0x2d0] ;  /* 0x0002d000013b7983 */ /* 0x001ea80000300800 */
[----:B------:R-:W2:Y:S04]  /*aeb90*/  LDL.LU R58, [R1+0x204] ;  /* 0x00020400013a7983 */ /* 0x000ea80000300800 */
[----:B------:R-:W2:Y:S04]  /*aeba0*/  LDL.LU R54, [R1+0x3a14] ;  /* 0x003a140001367983 */ /* 0x000ea80000300800 */
[----:B------:R-:W3:Y:S02]  /*aebb0*/  LDL.LU R19, [R1+0x3a10] ;  /* 0x003a100001137983 */ /* 0x000ee40000300800 */
[----:B---3--:R-:W-:-:S02]  /*aebc0*/  PRMT R19, R19, 0x5410, R55 ;  /* 0x0000541013137816 */ /* 0x008fc40000000037 */
[----:B------:R-:W2:Y:S02]  /*aebd0*/  LDL.LU R55, [R1+0x3a0c] ;  /* 0x003a0c0001377983 */ /* 0x000ea40000300800 */
[----:B--2---:R-:W-:Y:S02]  /*aebe0*/  PRMT R55, R55, 0x5410, R54 ;  /* 0x0000541037377816 */ /* 0x004fe40000000036 */
[----:B------:R-:W2:Y:S04]  /*aebf0*/  LDL.LU R54, [R1+0x3a08] ;  /* 0x003a080001367983 */ /* 0x000ea80000300800 */
[----:B------:R0:W-:Y:S01]  /*aec00*/  STL [R1+0x3980], R55 ;  /* 0x0039803701007387 */ /* 0x0001e20000100800 */
[----:B------:R-:W-:Y:S02]  /*aec10*/  PRMT R59, R59, 0x5410, R60 ;  /* 0x000054103b3b7816 */ /* 0x000fe4000000003c */
[----:B------:R-:W-:Y:S01]  /*aec20*/  PRMT R22, R22, 0x5410, R16 ;  /* 0x0000541016167816 */ /* 0x000fe20000000010 */
[----:B0-----:R-:W3:Y:S04]  /*aec30*/  LDL.LU R55, [R1+0x208] ;  /* 0x0002080001377983 */ /* 0x001ee80000300800 */
[----:B------:R0:W-:Y:S04]  /*aec40*/  STL [R1+0x397c], R52 ;  /* 0x00397c3401007387 */ /* 0x0001e80000100800 */
[----:B0-----:R-:W3:Y:S04]  /*aec50*/  LDL.LU R52, [R1+0x20c] ;  /* 0x00020c0001347983 */ /* 0x001ee80000300800 */
[----:B--2---:R0:W-:Y:S04]  /*aec60*/  STL [R1+0x3990], R54 ;  /* 0x0039903601007387 */ /* 0x0041e80000100800 */
[----:B0-----:R-:W2:Y:S04]  /*aec70*/  LDL.LU R54, [R1+0x210] ;  /* 0x0002100001367983 */ /* 0x001ea80000300800 */
[----:B------:R0:W-:Y:S04]  /*aec80*/  STL [R1+0x398c], R53 ;  /* 0x00398c3501007387 */ /* 0x0001e80000100800 */
[----:B0-----:R-:W2:Y:S04]  /*aec90*/  LDL.LU R53, [R1+0x214] ;  /* 0x0002140001357983 */ /* 0x001ea80000300800 */
[----:B------:R-:W2:Y:S04]  /*aeca0*/  LDL.LU R60, [R1+0x3a04] ;  /* 0x003a0400013c7983 */ /* 0x000ea80000300800 */
[----:B------:R-:W2:Y:S01]  /*aecb0*/  LDL.LU R16, [R1+0x3a00] ;  /* 0x003a000001107983 */ /* 0x000ea20000300800 */
[----:B------:R-:W-:-:S02]  /*aecc0*/  PRMT R4, R44, 0x5410, R4 ;  /* 0x000054102c047816 */ /* 0x000fc40000000004 */
[----:B------:R-:W-:Y:S02]  /*aecd0*/  PRMT R47, R12, 0x5410, R47 ;  /* 0x000054100c2f7816 */ /* 0x000fe4000000002f */
[----:B--2---:R-:W-:Y:S02]  /*aece0*/  PRMT R16, R16, 0x5410, R60 ;  /* 0x0000541010107816 */ /* 0x004fe4000000003c */
[----:B------:R-:W2:Y:S04]  /*aecf0*/  LDL.LU R60, [R1+0x39fc] ;  /* 0x0039fc00013c7983 */ /* 0x000ea80000300800 */
[----:B------:R0:W-:Y:S04]  /*aed00*/  STL.64 [R1+0x39c0], R18 ;  /* 0x0039c01201007387 */ /* 0x0001e80000100a00 */
[----:B------:R1:W-:Y:S04]  /*aed10*/  STL [R1+0x39bc], R16 ;  /* 0x0039bc1001007387 */ /* 0x0003e80000100800 */
[----:B------:R-:W2:Y:S04]  /*aed20*/  LDL.LU R44, [R1+0x39f8] ;  /* 0x0039f800012c7983 */ /* 0x000ea80000300800 */
[----:B------:R-:W3:Y:S01]  /*aed30*/  LDL.LU R12, [R1+0x39f4] ;  /* 0x0039f400010c7983 */ /* 0x000ee20000300800 */
[----:B0-----:R-:W-:-:S03]  /*aed40*/  PRMT R18, R61, 0x5410, R17 ;  /* 0x000054103d127816 */ /* 0x001fc60000000011 */
[----:B------:R-:W4:Y:S04]  /*aed50*/  LDL.LU R17, [R1+0x39f0] ;  /* 0x0039f00001117983 */ /* 0x000f280000300800 */
[----:B------:R-:W4:Y:S01]  /*aed60*/  LDL.LU R61, [R1+0x39ec] ;  /* 0x0039ec00013d7983 */ /* 0x000f220000300800 */
[----:B-1----:R-:W-:Y:S02]  /*aed70*/  PRMT R16, R0, 0x5410, R43 ;  /* 0x0000541000107816 */ /* 0x002fe4000000002b */
[----:B------:R-:W-:Y:S02]  /*aed80*/  PRMT R0, R8, 0x5410, R28 ;  /* 0x0000541008007816 */ /* 0x000fe4000000001c */
[----:B------:R-:W4:Y:S01]  /*aed90*/  LDL.LU R28, [R1+0x39e8] ;  /* 0x0039e800011c7983 */ /* 0x000f220000300800 */
[----:B------:R-:W-:-:S03]  /*aeda0*/  PRMT R15, R15, 0x5410, R58 ;  /* 0x000054100f0f7816 */ /* 0x000fc6000000003a */
[----:B------:R-:W4:Y:S01]  /*aedb0*/  LDL.LU R8, [R1+0x39e4] ;  /* 0x0039e40001087983 */ /* 0x000f220000300800 */
[----:B------:R-:W-:Y:S02]  /*aedc0*/  PRMT R39, R51, 0x5410, R39 ;  /* 0x0000541033277816 */ /* 0x000fe40000000027 */
[----:B------:R-:W-:Y:S02]  /*aedd0*/  PRMT R51, R7, 0x5410, R2 ;  /* 0x0000541007337816 */ /* 0x000fe40000000002 */
[----:B------:R-:W-:Y:S02]  /*aede0*/  PRMT R31, R31, 0x5410, R37 ;  /* 0x000054101f1f7816 */ /* 0x000fe40000000025 */
[----:B--2---:R-:W-:Y:S02]  /*aedf0*/  PRMT R44, R44, 0x5410, R11 ;  /* 0x000054102c2c7816 */ /* 0x004fe4000000000b */
[----:B------:R-:W2:Y:S01]  /*aee00*/  LDL.LU R11, [R1+0x39e0] ;  /* 0x0039e000010b7983 */ /* 0x000ea20000300800 */
[----:B---3--:R-:W-:-:S03]  /*aee10*/  PRMT R58, R12, 0x5410, R27 ;  /* 0x000054100c3a7816 */ /* 0x008fc6000000001b */
[----:B------:R-:W3:Y:S04]  /*aee20*/  LDL.LU R27, [R1+0x39dc] ;  /* 0x0039dc00011b7983 */ /* 0x000ee80000300800 */
[----:B------:R-:W3:Y:S01]  /*aee30*/  LDL.LU R12, [R1+0x39d8] ;  /* 0x0039d800010c7983 */ /* 0x000ee20000300800 */
[----:B----4-:R-:W-:-:S03]  /*aee40*/  PRMT R43, R61, 0x5410, R38 ;  /* 0x000054103d2b7816 */ /* 0x010fc60000000026 */
[----:B------:R-:W4:Y:S04]  /*aee50*/  LDL.LU R2, [R1+0x39d4] ;  /* 0x0039d40001027983 */ /* 0x000f280000300800 */
[----:B------:R-:W3:Y:S04]  /*aee60*/  LDL.LU R7, [R1+0x39d0] ;  /* 0x0039d00001077983 */ /* 0x000ee80000300800 */
[----:B------:R-:W3:Y:S04]  /*aee70*/  LDL.LU R61, [R1+0x39cc] ;  /* 0x0039cc00013d7983 */ /* 0x000ee80000300800 */
[----:B------:R-:W-:Y:S04]  /*aee80*/  STL.64 [R1+0x3918], R42 ;  /* 0x0039182a01007387 */ /* 0x000fe80000100a00 */
[----:B------:R0:W-:Y:S04]  /*aee90*/  STL.64 [R1+0x3910], R40 ;  /* 0x0039102801007387 */ /* 0x0001e80000100a00 */
[----:B------:R-:W3:Y:S04]  /*aeea0*/  LDL.LU R37, [R1+0x1318] ;  /* 0x0013180001257983 */ /* 0x000ee80000300800 */
[----:B0-----:R-:W3:Y:S01]  /*aeeb0*/  LDL.LU R41, [R1+0x2860] ;  /* 0x0028600001297983 */ /* 0x001ee20000300800 */
[----:B------:R-:W-:-:S03]  /*aeec0*/  IMAD.MOV.U32 R40, RZ, RZ, R16 ;  /* 0x000000ffff287224 */ /* 0x000fc600078e0010 */
[----:B------:R-:W3:Y:S04]  /*aeed0*/  LDL.LU R42, [R1+0x285c] ;  /* 0x00285c00012a7983 */ /* 0x000ee80000300800 */
[----:B------:R-:W3:Y:S04]  /*aeee0*/  LDL.LU R43, [R1+0x2840] ;  /* 0x00284000012b7983 */ /* 0x000ee80000300800 */
[----:B------:R-:W4:Y:S01]  /*aeef0*/  LDL.LU R16, [R1+0x283c] ;  /* 0x00283c0001107983 */ /* 0x000f220000300800 */
[----:B------:R-:W-:Y:S01]  /*aef00*/  IMAD.MOV.U32 R38, RZ, RZ, R18 ;  /* 0x000000ffff267224 */ /* 0x000fe200078e0012 */
[----:B------:R-:W-:-:S02]  /*aef10*/  PRMT R60, R60, 0x5410, R53 ;  /* 0x000054103c3c7816 */ /* 0x000fc40000000035 */
[----:B------:R-:W4:Y:S04]  /*aef20*/  LDL.LU R18, [R1+0x34c] ;  /* 0x00034c0001127983 */ /* 0x000f280000300800 */
[----:B------:R-:W4:Y:S01]  /*aef30*/  LDL.LU R19, [R1+0x348] ;  /* 0x0003480001137983 */ /* 0x000f220000300800 */
[----:B------:R-:W-:-:S03]  /*aef40*/  PRMT R45, R45, 0x5410, R54 ;  /* 0x000054102d2d7816 */ /* 0x000fc60000000036 */
[----:B------:R-:W4:Y:S01]  /*aef50*/  LDL.LU R53, [R1+0x344] ;  /* 0x0003440001357983 */ /* 0x000f220000300800 */
[----:B------:R-:W-:-:S03]  /*aef60*/  PRMT R21, R21, 0x5410, R52 ;  /* 0x0000541015157816 */ /* 0x000fc60000000034 */
[----:B------:R-:W-:Y:S01]  /*aef70*/  STL.64 [R1+0x3968], R30 ;  /* 0x0039681e01007387 */ /* 0x000fe20000100a00 */
[----:B------:R-:W-:-:S03]  /*aef80*/  PRMT R13, R13, 0x5410, R55 ;  /* 0x000054100d0d7816 */ /* 0x000fc60000000037 */
[----:B------:R0:W-:Y:S01]  /*aef90*/  STL.64 [R1+0x3960], R28 ;  /* 0x0039601c01007387 */ /* 0x0001e20000100a00 */
[----:B------:R-:W-:Y:S02]  /*aefa0*/  PRMT R48, R48, 0x5410, R56 ;  /* 0x0000541030307816 */ /* 0x000fe40000000038 */
[----:B------:R-:W-:Y:S02]  /*aefb0*/  PRMT R5, R5, 0x5410, R57 ;  /* 0x0000541005057816 */ /* 0x000fe40000000039 */
[----:B------:R-:W-:Y:S01]  /*aefc0*/  PRMT R8, R8, 0x5410, R36 ;  /* 0x0000541008087816 */ /* 0x000fe20000000024 */
[----:B0-----:R-:W4:Y:S04]  /*aefd0*/  LDL.LU R29, [R1+0x131c] ;  /* 0x00131c00011d7983 */ /* 0x001f280000300800 */
[----:B------:R-:W4:Y:S01]  /*aefe0*/  LDL.LU R54, [R1+0x1614] ;  /* 0x0016140001367983 */ /* 0x000f220000300800 */
[----:B------:R-:W-:-:S03]  /*aeff0*/  IMAD.MOV.U32 R30, RZ, RZ, R49 ;  /* 0x000000ffff1e7224 */ /* 0x000fc600078e0031 */
[----:B------:R-:W4:Y:S01]  /*af000*/  LDL.LU R52, [R1+0x1610] ;  /* 0x0016100001347983 */ /* 0x000f220000300800 */
[----:B------:R-:W-:-:S03]  /*af010*/  IMAD.MOV.U32 R31, RZ, RZ, R50 ;  /* 0x000000ffff1f7224 */ /* 0x000fc600078e0032 */
[----:B------:R-:W4:Y:S04]  /*af020*/  LDL.LU R55, [R1+0x1604] ;  /* 0x0016040001377983 */ /* 0x000f280000300800 */
[----:B------:R-:W4:Y:S04]  /*af030*/  LDL.LU R56, [R1+0x1600] ;  /* 0x0016000001387983 */ /* 0x000f280000300800 */
[----:B------:R-:W4:Y:S04]  /*af040*/  LDL.LU R57, [R1+0xdf4] ;  /* 0x000df40001397983 */ /* 0x000f280000300800 */
[----:B------:R-:W4:Y:S04]  /*af050*/  LDL.LU R49, [R1+0xdf0] ;  /* 0x000df00001317983 */ /* 0x000f280000300800 */
[----:B------:R-:W4:Y:S01]  /*af060*/  LDL.LU R50, [R1+0xdec] ;  /* 0x000dec0001327983 */ /* 0x000f220000300800 */
[----:B------:R-:W-:-:S03]  /*af070*/  PRMT R38, R38, 0x5210, R30 ;  /* 0x0000521026267816 */ /* 0x000fc6000000001e */
[----:B--2---:R-:W-:Y:S04]  /*af080*/  STL.64 [R1+0x3928], R10 ;  /* 0x0039280a01007387 */ /* 0x004fe80000100a00 */
[----:B------:R4:W-:Y:S01]  /*af090*/  STL.64 [R1+0x3920], R8 ;  /* 0x0039200801007387 */ /* 0x0009e20000100a00 */
[----:B---3--:R-:W-:Y:S02]  /*af0a0*/  LOP3.LUT R30, R43, 0xffff, RZ, 0xc0, !PT ;  /* 0x0000ffff2b1e7812 */ /* 0x008fe400078ec0ff */
[----:B----4-:R-:W-:-:S04]  /*af0b0*/  LOP3.LUT R8, R16, 0xffff, RZ, 0xc0, !PT ;  /* 0x0000ffff10087812 */ /* 0x010fc800078ec0ff */
[----:B------:R-:W-:Y:S02]  /*af0c0*/  PRMT R43, R17, 0x4210, R8 ;  /* 0x00004210112b7816 */ /* 0x000fe40000000008 */
[----:B------:R-:W2:Y:S01]  /*af0d0*/  LDL.LU R17, [R1+0x39c8] ;  /* 0x0039c80001117983 */ /* 0x000ea20000300800 */
[----:B------:R-:W-:Y:S02]  /*af0e0*/  PRMT R37, R47, 0x5210, R37 ;  /* 0x000052102f257816 */ /* 0x000fe40000000025 */
[----:B------:R-:W-:Y:S02]  /*af0f0*/  LOP3.LUT R28, R41, 0xffff, RZ, 0xc0, !PT ;  /* 0x0000ffff291c7812 */ /* 0x000fe400078ec0ff */
[----:B------:R-:W-:Y:S02]  /*af100*/  PRMT R27, R27, 0x5410, R35 ;  /* 0x000054101b1b7816 */ /* 0x000fe40000000023 */
[----:B------:R-:W-:Y:S02]  /*af110*/  PRMT R12, R12, 0x5410, R34 ;  /* 0x000054100c0c7816 */ /* 0x000fe40000000022 */
[----:B------:R-:W-:-:S02]  /*af120*/  PRMT R2, R2, 0x5410, R33 ;  /* 0x0000541002027816 */ /* 0x000fc40000000021 */
[----:B------:R-:W-:Y:S02]  /*af130*/  PRMT R7, R7, 0x5410, R32 ;  /* 0x0000541007077816 */ /* 0x000fe40000000020 */
[----:B------:R-:W-:Y:S01]  /*af140*/  LDS.128 R32, [R61] ;  /* 0x000000003d207984 */ /* 0x000fe20000000c00 */
[----:B------:R-:W-:Y:S02]  /*af150*/  PRMT R36, R39, 0x5210, R29 ;  /* 0x0000521027247816 */ /* 0x000fe4000000001d */
[----:B------:R-:W-:Y:S01]  /*af160*/  PRMT R39, R40, 0x5210, R31 ;  /* 0x0000521028277816 */ /* 0x000fe2000000001f */
[----:B------:R-:W-:Y:S01]  /*af170*/  NOP ;  /* 0x0000000000007918 */ /* 0x000fe20000000000 */
[----:B------:R-:W-:-:S03]  /*af180*/  LOP3.LUT R29, R42, 0xffff, RZ, 0xc0, !PT ;  /* 0x0000ffff2a1d7812 */ /* 0x000fc600078ec0ff */
[----:B------:R-:W-:Y:S01]  /*af190*/  STSM.16.M88.4 [R61], R36 ;  /* 0x000000243d007844 */ /* 0x000fe20000000200 */
[----:B------:R-:W-:Y:S01]  /*af1a0*/  PRMT R40, R18, 0x4210, R28 ;  /* 0x0000421012287816 */ /* 0x000fe2000000001c */
[----:B------:R-:W-:Y:S01]  /*af1b0*/  NOP ;  /* 0x0000000000007918 */ /* 0x000fe20000000000 */
[----:B------:R-:W-:Y:S01]  /*af1c0*/  PRMT R41, R19, 0x4210, R29 ;  /* 0x0000421013297816 */ /* 0x000fe2000000001d */
[----:B------:R-:W-:Y:S01]  /*af1d0*/  LDS.128 R36, [R61] ;  /* 0x000000003d247984 */ /* 0x000fe20000000c00 */
[----:B------:R-:W-:Y:S01]  /*af1e0*/  PRMT R42, R53, 0x4210, R30 ;  /* 0x00004210352a7816 */ /* 0x000fe2000000001e */
[----:B------:R-:W-:Y:S01]  /*af1f0*/  NOP ;  /* 0x0000000000007918 */ /* 0x000fe20000000000 */
[----:B------:R-:W-:-:S03]  /*af200*/  LOP3.LUT R11, R56, 0xffff, RZ, 0xc0, !PT ;  /* 0x0000ffff380b7812 */ /* 0x000fc600078ec0ff */
[----:B------:R0:W-:Y:S01]  /*af210*/  STSM.16.M88.4 [R61], R40 ;  /* 0x000000283d007844 */ /* 0x0001e20000000200 */
[----:B------:R-:W-:Y:S02]  /*af220*/  LOP3.LUT R47, R54, 0xffff, RZ, 0xc0, !PT ;  /* 0x0000ffff362f7812 */ /* 0x000fe400078ec0ff */
[----:B------:R-:W-:Y:S01]  /*af230*/  LOP3.LUT R9, R52, 0xffff, RZ, 0xc0, !PT ;  /* 0x0000ffff34097812 */ /* 0x000fe200078ec0ff */
[----:B------:R-:W3:Y:S01]  /*af240*/  LDL.LU R53, [R1+0x2880] ;  /* 0x0028800001357983 */ /* 0x000ee20000300800 */
[----:B------:R-:W-:-:S03]  /*af250*/  LOP3.LUT R10, R55, 0xffff, RZ, 0xc0, !PT ;  /* 0x0000ffff370a7812 */ /* 0x000fc600078ec0ff */
[----:B------:R-:W4:Y:S04]  /*af260*/  LDL.LU R54, [R1+0x287c] ;  /* 0x00287c0001367983 */ /* 0x000f280000300800 */
[----:B------:R-:W3:Y:S01]  /*af270*/  LDL.LU R52, [R1+0x2854] ;  /* 0x0028540001347983 */ /* 0x000ee20000300800 */
[----:B0-----:R-:W-:-:S03]  /*af280*/  PRMT R40, R57, 0x4210, R47 ;  /* 0x0000421039287816 */ /* 0x001fc6000000002f */
[----:B------:R-:W3:Y:S01]  /*af290*/  LDL.LU R55, [R1+0x2850] ;  /* 0x0028500001377983 */ /* 0x000ee20000300800 */
[----:B------:R-:W-:Y:S02]  /*af2a0*/  PRMT R41, R49, 0x4210, R9 ;  /* 0x0000421031297816 */ /* 0x000fe40000000009 */
[----:B------:R-:W-:Y:S01]  /*af2b0*/  PRMT R42, R50, 0x4210, R10 ;  /* 0x00004210322a7816 */ /* 0x000fe2000000000a */
[----:B------:R-:W3:Y:S01]  /*af2c0*/  LDL.LU R56, [R1+0xe14] ;  /* 0x000e140001387983 */ /* 0x000ee20000300800 */
[----:B------:R-:W-:Y:S02]  /*af2d0*/  PRMT R28, R48, 0x5210, R28 ;  /* 0x00005210301c7816 */ /* 0x000fe4000000001c */
[----:B------:R-:W-:Y:S02]  /*af2e0*/  PRMT R29, R5, 0x5210, R29 ;  /* 0x00005210051d7816 */ /* 0x000fe4000000001d */
[----:B------:R-:W-:Y:S02]  /*af2f0*/  PRMT R30, R4, 0x5210, R30 ;  /* 0x00005210041e7816 */ /* 0x000fe4000000001e */
[----:B------:R-:W-:Y:S01]  /*af300*/  PRMT R31, R0, 0x5210, R8 ;  /* 0x00005210001f7816 */ /* 0x000fe20000000008 */
[----:B------:R-:W-:Y:S01]  /*af310*/  NOP ;  /* 0x0000000000007918 */ /* 0x000fe20000000000 */
[----:B------:R-:W-:-:S02]  /*af320*/  PRMT R8, R45, 0x5210, R47 ;  /* 0x000052102d087816 */ /* 0x000fc4000000002f */
[----:B------:R-:W-:Y:S02]  /*af330*/  PRMT R9, R21, 0x5210, R9 ;  /* 0x0000521015097816 */ /* 0x000fe40000000009 */
[----:B------:R-:W-:Y:S02]  /*af340*/  PRMT R10, R15, 0x5210, R10 ;  /* 0x000052100f0a7816 */ /* 0x000fe4000000000a */
[----:B--2---:R-:W-:Y:S02]  /*af350*/  PRMT R43, R17, 0x4210, R11 ;  /* 0x00004210112b7816 */ /* 0x004fe4000000000b */
[----:B------:R-:W0:Y:S01]  /*af360*/  LDS.128 R16, [R61] ;  /* 0x000000003d107984 */ /* 0x000e220000000c00 */
[----:B------:R-:W-:-:S03]  /*af370*/  NOP ;  /* 0x0000000000007918 */ /* 0x000fc60000000000 */
[----:B------:R-:W-:Y:S01]  /*af380*/  STSM.16.M88.4 [R61], R40 ;  /* 0x000000283d007844 */ /* 0x000fe20000000200 */
[----:B------:R-:W-:-:S03]  /*af390*/  NOP ;  /* 0x0000000000007918 */ /* 0x000fc60000000000 */
[----:B------:R-:W1:Y:S01]  /*af3a0*/  LDS.128 R40, [R61] ;  /* 0x000000003d287984 */ /* 0x000e620000000c00 */
[----:B------:R-:W-:Y:S01]  /*af3b0*/  PRMT R11, R13, 0x5210, R11 ;  /* 0x000052100d0b7816 */ /* 0x000fe2000000000b */
[----:B------:R-:W-:Y:S02]  /*af3c0*/  NOP ;  /* 0x0000000000007918 */ /* 0x000fe40000000000 */
[----:B0-----:R0:W-:Y:S04]  /*af3d0*/  STL [R1+0x2a4], R17 ;  /* 0x0002a41101007387 */ /* 0x0011e80000100800 */
[----:B------:R2:W-:Y:S01]  /*af3e0*/  STL.64 [R1+0x2a8], R18 ;  /* 0x0002a81201007387 */ /* 0x0005e20000100a00 */
[----:B0-----:R-:W-:-:S03]  /*af3f0*/  IMAD.MOV.U32 R17, RZ, RZ, R16 ;  /* 0x000000ffff117224 */ /* 0x001fc600078e0010 */
[----:B--2---:R-:W2:Y:S04]  /*af400*/  LDL.LU.64 R18, [R1+0x39c0] ;  /* 0x0039c00001127983 */ /* 0x004ea80000300a00 */
        /* <DEDUP_REMOVED lines=8> */
[----:B-1----:R-:W-:Y:S04]  /*af490*/  STL.64 [R1+0x1e0], R40 ;  /* 0x0001e02801007387 */ /* 0x002fe80000100a00 */
[----:B------:R-:W-:Y:S04]  /*af4a0*/  STL.64 [R1+0x1e8], R42 ;  /* 0x0001e82a01007387 */ /* 0x000fe80000100a00 */
[----:B------:R-:W2:Y:S04]  /*af4b0*/  LDL.LU R45, [R1+0x39ac] ;  /* 0x0039ac00012d7983 */ /* 0x000ea80000300800 */
[----:B------:R-:W2:Y:S04]  /*af4c0*/  LDL.LU R21, [R1+0x39a8] ;  /* 0x0039a80001157983 */ /* 0x000ea80000300800 */
[----:B------:R-:W2:Y:S04]  /*af4d0*/  LDL.LU R15, [R1+0x39a4] ;  /* 0x0039a400010f7983 */ /* 0x000ea80000300800 */
[----:B------:R-:W2:Y:S04]  /*af4e0*/  LDL.LU R13, [R1+0x39a0] ;  /* 0x0039a000010d7983 */ /* 0x000ea80000300800 */
[----:B------:R-:W-:Y:S01]  /*af4f0*/  STSM.16.M88.4 [R61], R28 ;  /* 0x0000001c3d007844 */ /* 0x000fe20000000200 */
[----:B------:R-:W-:-:S03]  /*af500*/  NOP ;  /* 0x0000000000007918 */ /* 0x000fc60000000000 */
[----:B------:R-:W0:Y:S01]  /*af510*/  LDS.128 R28, [R61] ;  /* 0x000000003d1c7984 */ /* 0x000e220000000c00 */
[----:B------:R-:W-:-:S03]  /*af520*/  NOP ;  /* 0x0000000000007918 */ /* 0x000fc60000000000 */
[----:B------:R3:W-:Y:S02]  /*af530*/  STSM.16.M88.4 [R61], R8 ;  /* 0x000000083d007844 */ /* 0x0007e40000000200 */
[----:B---3--:R-:W-:Y:S02]  /*af540*/  LOP3.LUT R8, R55, 0xffff, RZ, 0xc0, !PT ;  /* 0x0000ffff37087812 */ /* 0x008fe400078ec0ff */
[----:B0-----:R4:W-:Y:S04]  /*af550*/  STL.64 [R1+0x240], R28 ;  /* 0x0002401c01007387 */ /* 0x0019e80000100a00 */
[----:B------:R0:W-:Y:S01]  /*af560*/  STL.64 [R1+0x248], R30 ;  /* 0x0002481e01007387 */ /* 0x0001e20000100a00 */
[----:B----4-:R-:W-:Y:S02]  /*af570*/  LOP3.LUT R29, R54, 0xffff, RZ, 0xc0, !PT ;  /* 0x0000ffff361d7812 */ /* 0x010fe400078ec0ff */
[----:B------:R-:W-:-:S02]  /*af580*/  LOP3.LUT R28, R52, 0xffff, RZ, 0xc0, !PT ;  /* 0x0000ffff341c7812 */ /* 0x000fc400078ec0ff */
[----:B0-----:R-:W-:Y:S01]  /*af590*/  LOP3.LUT R30, R53, 0xffff, RZ, 0xc0, !PT ;  /* 0x0000ffff351e7812 */ /* 0x001fe200078ec0ff */
[----:B------:R-:W-:Y:S01]  /*af5a0*/  NOP ;  /* 0x0000000000007918 */ /* 0x000fe20000000000 */
[----:B------:R-:W0:Y:S01]  /*af5b0*/  LDS.128 R52, [R61] ;  /* 0x000000003d347984 */ /* 0x000e220000000c00 */
[----:B--2---:R-:W-:Y:S02]  /*af5c0*/  PRMT R43, R21, 0x4210, R8 ;  /* 0x00004210152b7816 */ /* 0x004fe40000000008 */
[----:B------:R-:W-:Y:S02]  /*af5d0*/  PRMT R42, R15, 0x4210, R28 ;  /* 0x000042100f2a7816 */ /* 0x000fe4000000001c */
[----:B------:R-:W-:Y:S02]  /*af5e0*/  PRMT R41, R13, 0x4210, R29 ;  /* 0x000042100d297816 */ /* 0x000fe4000000001d */
[----:B------:R-:W2:Y:S04]  /*af5f0*/  LDL.LU R13, [R1+0x399c] ;  /* 0x00399c00010d7983 */ /* 0x000ea80000300800 */
[----:B------:R-:W3:Y:S04]  /*af600*/  LDL.LU R15, [R1+0x3998] ;  /* 0x00399800010f7983 */ /* 0x000ee80000300800 */
[----:B------:R-:W4:Y:S04]  /*af610*/  LDL.LU R21, [R1+0x3994] ;  /* 0x0039940001157983 */ /* 0x000f280000300800 */
[----:B0-----:R-:W-:Y:S04]  /*af620*/  STL.64 [R1+0x2b0], R52 ;  /* 0x0002b03401007387 */ /* 0x001fe80000100a00 */
[----:B------:R0:W-:Y:S04]  /*af630*/  STL.64 [R1+0x2b8], R54 ;  /* 0x0002b83601007387 */ /* 0x0001e80000100a00 */
[----:B0-----:R-:W2:Y:S04]  /*af640*/  LDL.LU R54, [R1+0x3990] ;  /* 0x0039900001367983 */ /* 0x001ea80000300800 */
[----:B------:R-:W3:Y:S01]  /*af650*/  LDL.LU R53, [R1+0x398c] ;  /* 0x00398c0001357983 */ /* 0x000ee20000300800 */
[----:B------:R-:W-:Y:S01]  /*af660*/  PRMT R40, R56, 0x4210, R30 ;  /* 0x0000421038287816 */ /* 0x000fe2000000001e */
[----:B------:R-:W-:Y:S01]  /*af670*/  NOP ;  /* 0x0000000000007918 */ /* 0x000fe20000000000 */
[----:B------:R-:W-:-:S02]  /*af680*/  LOP3.LUT R10, R49, 0xffff, RZ, 0xc0, !PT ;  /* 0x0000ffff310a7812 */ /* 0x000fc400078ec0ff */
[----:B------:R-:W-:Y:S01]  /*af690*/  LOP3.LUT R11, R50, 0xffff, RZ, 0xc0, !PT ;  /* 0x0000ffff320b7812 */ /* 0x000fe200078ec0ff */
[----:B------:R2:W-:Y:S01]  /*af6a0*/  STSM.16.M88.4 [R61], R40 ;  /* 0x000000283d007844 */ /* 0x0005e20000000200 */
[----:B------:R-:W-:Y:S02]  /*af6b0*/  LOP3.LUT R47, R57, 0xffff, RZ, 0xc0, !PT ;  /* 0x0000ffff392f7812 */ /* 0x000fe400078ec0ff */
[----:B------:R-:W-:Y:S01]  /*af6c0*/  LOP3.LUT R9, R48, 0xffff, RZ, 0xc0, !PT ;  /* 0x0000ffff30097812 */ /* 0x000fe200078ec0ff */
[----:B------:R-:W-:Y:S01]  /*af6d0*/  NOP ;  /* 0x0000000000007918 */ /* 0x000fe20000000000 */
[----:B--2---:R-:W-:Y:S02]  /*af6e0*/  PRMT R42, R54, 0x4210, R10 ;  /* 0x00004210362a7816 */ /* 0x004fe4000000000a */
[----:B---3--:R-:W-:Y:S02]  /*af6f0*/  PRMT R43, R53, 0x4210, R11 ;  /* 0x00004210352b7816 */ /* 0x008fe4000000000b */
[----:B------:R-:W0:Y:S01]  /*af700*/  LDS.128 R52, [R61] ;  /* 0x000000003d347984 */ /* 0x000e220000000c00 */
[----:B------:R-:W-:-:S03]  /*af710*/  PRMT R40, R15, 0x4210, R47 ;  /* 0x000042100f287816 */ /* 0x000fc6000000002f */
[----:B------:R-:W2:Y:S01]  /*af720*/  LDL.LU R15, [R1+0x3988] ;  /* 0x00398800010f7983 */ /* 0x000ea20000300800 */
[----:B------:R-:W-:Y:S01]  /*af730*/  PRMT R41, R13, 0x4210, R9 ;  /* 0x000042100d297816 */ /* 0x000fe20000000009 */
[----:B------:R-:W-:Y:S02]  /*af740*/  NOP ;  /* 0x0000000000007918 */ /* 0x000fe40000000000 */
[----:B------:R-:W3:Y:S04]  /*af750*/  LDL.LU R56, [R1+0x28a0] ;  /* 0x0028a00001387983 */ /* 0x000ee80000300800 */
[----:B------:R-:W2:Y:S04]  /*af760*/  LDL.LU R57, [R1+0x289c] ;  /* 0x00289c0001397983 */ /* 0x000ea80000300800 */
[----:B------:R-:W2:Y:S04]  /*af770*/  LDL.LU R48, [R1+0x2868] ;  /* 0x0028680001307983 */ /* 0x000ea80000300800 */
[----:B------:R-:W2:Y:S04]  /*af780*/  LDL.LU R49, [R1+0x2864] ;  /* 0x0028640001317983 */ /* 0x000ea80000300800 */
[----:B------:R-:W2:Y:S04]  /*af790*/  LDL.LU R13, [R1+0x3984] ;  /* 0x00398400010d7983 */ /* 0x000ea80000300800 */
[----:B0-----:R-:W-:Y:S04]  /*af7a0*/  STL.64 [R1+0x340], R52 ;  /* 0x0003403401007387 */ /* 0x001fe80000100a00 */
[----:B------:R0:W-:Y:S04]  /*af7b0*/  STL.64 [R1+0x348], R54 ;  /* 0x0003483601007387 */ /* 0x0001e80000100a00 */
[----:B0-----:R-:W2:Y:S04]  /*af7c0*/  LDL.LU R55, [R1+0x3980] ;  /* 0x0039800001377983 */ /* 0x001ea80000300800 */
[----:B------:R0:W-:Y:S01]  /*af7d0*/  STSM.16.M88.4 [R61], R40 ;  /* 0x000000283d007844 */ /* 0x0001e20000000200 */
[----:B------:R-:W-:-:S02]  /*af7e0*/  PRMT R10, R59, 0x5210, R10 ;  /* 0x000052103b0a7816 */ /* 0x000fc4000000000a */
[----:B------:R-:W-:Y:S01]  /*af7f0*/  PRMT R11, R58, 0x5210, R11 ;  /* 0x000052103a0b7816 */ /* 0x000fe2000000000b */
[----:B------:R-:W3:Y:S04]  /*af800*/  LDL.LU R52, [R1+0x397c] ;  /* 0x00397c0001347983 */ /* 0x000ee80000300800 */
[----:B------:R-:W3:Y:S01]  /*af810*/  LDL.LU R50, [R1+0x1634] ;  /* 0x0016340001327983 */ /* 0x000ee20000300800 */
[----:B0-----:R-:W-:Y:S02]  /*af820*/  PRMT R40, R22, 0x5210, R30 ;  /* 0x0000521016287816 */ /* 0x001fe4000000001e */
[----:B------:R-:W-:Y:S01]  /*af830*/  PRMT R41, R60, 0x5210, R29 ;  /* 0x000052103c297816 */ /* 0x000fe2000000001d */
[----:B------:R-:W4:Y:S01]  /*af840*/  LDL.LU R22, [R1+0x1630] ;  /* 0x0016300001167983 */ /* 0x000f220000300800 */
[----:B------:R-:W-:Y:S01]  /*af850*/  PRMT R42, R16, 0x5210, R28 ;  /* 0x00005210102a7816 */ /* 0x000fe2000000001c */
[----:B------:R-:W-:Y:S01]  /*af860*/  NOP ;  /* 0x0000000000007918 */ /* 0x000fe20000000000 */
[----:B------:R-:W-:Y:S01]  /*af870*/  PRMT R43, R44, 0x5210, R8 ;  /* 0x000052102c2b7816 */ /* 0x000fe20000000008 */
[----:B------:R-:W0:Y:S01]  /*af880*/  LDS.128 R28, [R61] ;  /* 0x000000003d1c7984 */ /* 0x000e220000000c00 */
[----:B------:R-:W-:-:S03]  /*af890*/  NOP ;  /* 0x0000000000007918 */ /* 0x000fc60000000000 */
[----:B------:R-:W-:Y:S01]  /*af8a0*/  STSM.16.M88.4 [R61], R40 ;  /* 0x000000283d007844 */ /* 0x000fe20000000200 */
[----:B------:R-:W-:Y:S01]  /*af8b0*/  PRMT R8, R19, 0x5210, R47 ;  /* 0x0000521013087816 */ /* 0x000fe2000000002f */
[----:B------:R-:W-:Y:S02]  /*af8c0*/  NOP ;  /* 0x0000000000007918 */ /* 0x000fe40000000000 */
[----:B------:R-:W1:Y:S04]  /*af8d0*/  LDS.128 R40, [R61] ;  /* 0x000000003d287984 */ /* 0x000e680000000c00 */
[----:B------:R-:W4:Y:S04]  /*af8e0*/  LDL.LU R54, [R1+0x161c] ;  /* 0x00161c0001367983 */ /* 0x000f280000300800 */
[----:B------:R-:W4:Y:S04]  /*af8f0*/  LDL.LU R53, [R1+0x1618] ;  /* 0x0016180001357983 */ /* 0x000f280000300800 */
[----:B------:R-:W4:Y:S04]  /*af900*/  LDL.LU R60, [R1+0x3978] ;  /* 0x00397800013c7983 */ /* 0x000f280000300800 */
[----:B------:R-:W4:Y:S04]  /*af910*/  LDL.LU R16, [R1+0x3974] ;  /* 0x0039740001107983 */ /* 0x000f280000300800 */
[----:B------:R-:W4:Y:S04]  /*af920*/  LDL.LU R44, [R1+0x3970] ;  /* 0x00397000012c7983 */ /* 0x000f280000300800 */
[----:B0-----:R-:W-:Y:S04]  /*af930*/  STL.64 [R1+0x230], R28 ;  /* 0x0002301c01007387 */ /* 0x001fe80000100a00 */
[----:B------:R0:W-:Y:S04]  /*af940*/  STL.64 [R1+0x238], R30 ;  /* 0x0002381e01007387 */ /* 0x0001e80000100a00 */
[----:B0-----:R-:W4:Y:S04]  /*af950*/  LDL.LU.64 R30, [R1+0x3968] ;  /* 0x00396800011e7983 */ /* 0x001f280000300a00 */
[----:B------:R-:W4:Y:S04]  /*af960*/  LDL.LU.64 R28, [R1+0x3960] ;  /* 0x00396000011c7983 */ /* 0x000f280000300a00 */
[----:B------:R-:W4:Y:S01]  /*af970*/  LDL.LU R19, [R1+0x395c] ;  /* 0x00395c0001137983 */ /* 0x000f220000300800 */
[----:B------:R-:W-:Y:S01]  /*af980*/  NOP ;  /* 0x0000000000007918 */ /* 0x000fe20000000000 */
[----:B--2---:R-:W-:-:S02]  /*af990*/  PRMT R9, R55, 0x5210, R9 ;  /* 0x0000521037097816 */ /* 0x004fc40000000009 */
[----:B------:R-:W2:Y:S04]  /*af9a0*/  LDL.LU R55, [R1+0x3958] ;  /* 0x0039580001377983 */ /* 0x000ea80000300800 */
[----:B------:R3:W-:Y:S02]  /*af9b0*/  STSM.16.M88.4 [R61], R8 ;  /* 0x000000083d007844 */ /* 0x0007e40000000200 */
[----:B---3--:R-:W-:Y:S02]  /*af9c0*/  LOP3.LUT R11, R56, 0xffff, RZ, 0xc0, !PT ;  /* 0x0000ffff380b7812 */ /* 0x008fe400078ec0ff */
[----:B------:R-:W-:Y:S01]  /*af9d0*/  LOP3.LUT R10, R57, 0xffff, RZ, 0xc0, !PT ;  /* 0x0000ffff390a7812 */ /* 0x000fe200078ec0ff */
[----:B------:R-:W-:Y:S01]  /*af9e0*/  NOP ;  /* 0x0000000000007918 */ /* 0x000fe20000000000 */
[----:B------:R-:W0:Y:S01]  /*af9f0*/  LDS.128 R56, [R61] ;  /* 0x000000003d387984 */ /* 0x000e220000000c00 */
[----:B------:R-:W-:-:S02]  /*afa00*/  LOP3.LUT R9, R48, 0xffff, RZ, 0xc0, !PT ;  /* 0x0000ffff30097812 */ /* 0x000fc400078ec0ff */
[----:B------:R-:W-:Y:S01]  /*afa10*/  LOP3.LUT R8, R49, 0xffff, RZ, 0xc0, !PT ;  /* 0x0000ffff31087812 */ /* 0x000fe200078ec0ff */
[----:B-1----:R1:W-:Y:S04]  /*afa20*/  STL.64 [R1+0x290], R40 ;  /* 0x0002902801007387 */ /* 0x0023e80000100a00 */
[----:B------:R4:W-:Y:S01]  /*afa30*/  STL.64 [R1+0x298], R42 ;  /* 0x0002982a01007387 */ /* 0x0009e20000100a00 */
[----:B-1----:R-:W-:-:S03]  /*afa40*/  PRMT R40, R13, 0x4210, R11 ;  /* 0x000042100d287816 */ /* 0x002fc6000000000b */
[----:B------:R-:W3:Y:S01]  /*afa50*/  LDL.LU R13, [R1+0x3954] ;  /* 0x00395400010d7983 */ /* 0x000ee20000300800 */
[----:B------:R-:W-:Y:S02]  /*afa60*/  PRMT R41, R15, 0x4210, R10 ;  /* 0x000042100f297816 */ /* 0x000fe4000000000a */
[----:B----4-:R-:W-:Y:S01]  /*afa70*/  PRMT R42, R21, 0x4210, R9 ;  /* 0x00004210152a7816 */ /* 0x010fe20000000009 */
[----:B------:R-:W4:Y:S01]  /*afa80*/  LDL.LU R15, [R1+0x3950] ;  /* 0x00395000010f7983 */ /* 0x000f220000300800 */
[----:B------:R-:W-:Y:S01]  /*afa90*/  PRMT R43, R45, 0x4210, R8 ;  /* 0x000042102d2b7816 */ /* 0x000fe20000000008 */
[----:B------:R-:W-:Y:S02]  /*afaa0*/  NOP ;  /* 0x0000000000007918 */ /* 0x000fe40000000000 */
[----:B------:R-:W2:Y:S04]  /*afab0*/  LDL.LU R21, [R1+0x394c] ;  /* 0x00394c0001157983 */ /* 0x000ea80000300800 */
[----:B------:R-:W2:Y:S04]  /*afac0*/  LDL.LU R45, [R1+0x3948] ;  /* 0x00394800012d7983 */ /* 0x000ea80000300800 */
[----:B0-----:R-:W-:Y:S04]  /*afad0*/  STL.64 [R1+0x330], R56 ;  /* 0x0003303801007387 */ /* 0x001fe80000100a00 */
[----:B------:R0:W-:Y:S04]  /*afae0*/  STL.64 [R1+0x338], R58 ;  /* 0x0003383a01007387 */ /* 0x0001e80000100a00 */
[----:B0-----:R-:W2:Y:S01]  /*afaf0*/  LDL.LU.64 R58, [R1+0x3940] ;  /* 0x00394000013a7983 */ /* 0x001ea20000300a00 */
[----:B------:R-:W-:-:S02]  /*afb00*/  LOP3.LUT R49, R54, 0xffff, RZ, 0xc0, !PT ;  /* 0x0000ffff36317812 */ /* 0x000fc400078ec0ff */
[----:B------:R-:W-:Y:S01]  /*afb10*/  LOP3.LUT R48, R53, 0xffff, RZ, 0xc0, !PT ;  /* 0x0000ffff35307812 */ /* 0x000fe200078ec0ff */
[----:B------:R0:W-:Y:S01]  /*afb20*/  STSM.16.M88.4 [R61], R40 ;  /* 0x000000283d007844 */ /* 0x0001e20000000200 */
[----:B------:R-:W-:Y:S02]  /*afb30*/  LOP3.LUT R47, R50, 0xffff, RZ, 0xc0, !PT ;  /* 0x0000ffff322f7812 */ /* 0x000fe400078ec0ff */
[----:B------:R-:W-:Y:S02]  /*afb40*/  LOP3.LUT R50, R22, 0xffff, RZ, 0xc0, !PT ;  /* 0x0000ffff16327812 */ /* 0x000fe400078ec0ff */
[----:B0-----:R-:W-:Y:S02]  /*afb50*/  PRMT R40, R28, 0x4210, R47 ;  /* 0x000042101c287816 */ /* 0x001fe4000000002f */
[----:B------:R-:W3:Y:S04]  /*afb60*/  LDL.LU R28, [R1+0x28bc] ;  /* 0x0028bc00011c7983 */ /* 0x000ee80000300800 */
[----:B------:R-:W3:Y:S04]  /*afb70*/  LDL.LU R54, [R1+0x28b8] ;  /* 0x0028b80001367983 */ /* 0x000ee80000300800 */
[----:B------:R-:W3:Y:S04]  /*afb80*/  LDL.LU R53, [R1+0x288c] ;  /* 0x00288c0001357983 */ /* 0x000ee80000300800 */
[----:B------:R-:W3:Y:S01]  /*afb90*/  LDL.LU R22, [R1+0x2888] ;  /* 0x0028880001167983 */ /* 0x000ee20000300800 */
[----:B------:R-:W-:Y:S01]  /*afba0*/  NOP ;  /* 0x0000000000007918 */ /* 0x000fe20000000000 */
[----:B--2---:R-:W-:-:S02]  /*afbb0*/  PRMT R42, R59, 0x4210, R49 ;  /* 0x000042103b2a7816 */ /* 0x004fc40000000031 */
[----:B------:R-:W-:Y:S02]  /*afbc0*/  PRMT R43, R58, 0x4210, R48 ;  /* 0x000042103a2b7816 */ /* 0x000fe40000000030 */
[----:B------:R-:W0:Y:S04]  /*afbd0*/  LDS.128 R56, [R61] ;  /* 0x000000003d387984 */ /* 0x000e280000000c00 */
[----:B0-----:R0:W-:Y:S04]  /*afbe0*/  STL.64 [R1+0x320], R56 ;  /* 0x0003203801007387 */ /* 0x0011e80000100a00 */
[----:B------:R1:W-:Y:S04]  /*afbf0*/  STL.64 [R1+0x328], R58 ;  /* 0x0003283a01007387 */ /* 0x0003e80000100a00 */
[----:B0-----:R-:W2:Y:S01]  /*afc00*/  LDL.LU.64 R56, [R1+0x3938] ;  /* 0x0039380001387983 */ /* 0x001ea20000300a00 */
[----:B------:R-:W-:Y:S01]  /*afc10*/  PRMT R41, R60, 0x4210, R50 ;  /* 0x000042103c297816 */ /* 0x000fe20000000032 */
[----:B------:R-:W-:-:S04]  /*afc20*/  NOP ;  /* 0x0000000000007918 */ /* 0x000fc80000000000 */
[----:B------:R0:W-:Y:S04]  /*afc30*/  STSM.16.M88.4 [R61], R40 ;  /* 0x000000283d007844 */ /* 0x0001e80000000200 */
[----:B-1----:R-:W3:Y:S04]  /*afc40*/  LDL.LU R58, [R1+0x1644] ;  /* 0x00164400013a7983 */ /* 0x002ee80000300800 */
[----:B------:R-:W3:Y:S01]  /*afc50*/  LDL.LU R59, [R1+0x1640] ;  /* 0x00164000013b7983 */ /* 0x000ee20000300800 */
[----:B0-----:R-:W-:Y:S02]  /*afc60*/  PRMT R41, R18, 0x5210, R10 ;  /* 0x0000521012297816 */ /* 0x001fe4000000000a */
[----:B------:R-:W-:-:S02]  /*afc70*/  PRMT R42, R52, 0x5210, R9 ;  /* 0x00005210342a7816 */ /* 0x000fc40000000009 */
[----:B------:R-:W-:Y:S01]  /*afc80*/  PRMT R43, R51, 0x5210, R8 ;  /* 0x00005210332b7816 */ /* 0x000fe20000000008 */
[----:B------:R-:W-:Y:S01]  /*afc90*/  NOP ;  /* 0x0000000000007918 */ /* 0x000fe20000000000 */
[----:B--2---:R-:W-:Y:S02]  /*afca0*/  PRMT R40, R57, 0x5210, R11 ;  /* 0x0000521039287816 */ /* 0x004fe4000000000b */
[----:B------:R-:W0:Y:S01]  /*afcb0*/  LDS.128 R8, [R61] ;  /* 0x000000003d087984 */ /* 0x000e220000000c00 */
[----:B------:R-:W-:-:S03]  /*afcc0*/  NOP ;  /* 0x0000000000007918 */ /* 0x000fc60000000000 */
[----:B------:R-:W2:Y:S04]  /*afcd0*/  LDL.LU R57, [R1+0x162c] ;  /* 0x00162c0001397983 */ /* 0x000ea80000300800 */
[----:B------:R-:W2:Y:S04]  /*afce0*/  LDL.LU R60, [R1+0x1628] ;  /* 0x00162800013c7983 */ /* 0x000ea80000300800 */
[----:B------:R-:W2:Y:S04]  /*afcf0*/  LDL.LU R18, [R1+0x3930] ;  /* 0x0039300001127983 */ /* 0x000ea80000300800 */
[----:B------:R-:W-:Y:S04]  /*afd00*/  STSM.16.M88.4 [R61], R40 ;  /* 0x000000283d007844 */ /* 0x000fe80000000200 */
[----:B0-----:R-:W-:Y:S04]  /*afd10*/  STL.64 [R1+0x220], R8 ;  /* 0x0002200801007387 */ /* 0x001fe80000100a00 */
[----:B------:R0:W-:Y:S04]  /*afd20*/  STL.64 [R1+0x228], R10 ;  /* 0x0002280a01007387 */ /* 0x0001e80000100a00 */
[----:B0-----:R-:W2:Y:S04]  /*afd30*/  LDL.LU.64 R10, [R1+0x3928] ;  /* 0x00392800010a7983 */ /* 0x001ea80000300a00 */
[----:B------:R-:W2:Y:S04]  /*afd40*/  LDL.LU.64 R8, [R1+0x3920] ;  /* 0x0039200001087983 */ /* 0x000ea80000300a00 */
[----:B------:R-:W2:Y:S04]  /*afd50*/  LDL.LU.64 R42, [R1+0x3918] ;  /* 0x00391800012a7983 */ /* 0x000ea80000300a00 */
[----:B------:R-:W4:Y:S01]  /*afd60*/  LDL.LU.64 R40, [R1+0x3910] ;  /* 0x0039100001287983 */ /* 0x000f220000300a00 */
[----:B---3--:R-:W-:-:S02]  /*afd70*/  LOP3.LUT R28, R28, 0xffff, RZ, 0xc0, !PT ;  /* 0x0000ffff1c1c7812 */ /* 0x008fc400078ec0ff */
[----:B------:R-:W-:Y:S01]  /*afd80*/  LOP3.LUT R54, R54, 0xffff, RZ, 0xc0, !PT ;  /* 0x0000ffff36367812 */ /* 0x000fe200078ec0ff */
[----:B------:R-:W-:Y:S01]  /*afd90*/  NOP ;  /* 0x0000000000007918 */ /* 0x000fe20000000000 */
[----:B------:R-:W-:Y:S02]  /*afda0*/  LOP3.LUT R53, R53, 0xffff, RZ, 0xc0, !PT ;  /* 0x0000ffff35357812 */ /* 0x000fe400078ec0ff */
[----:B------:R-:W-:Y:S02]  /*afdb0*/  LOP3.LUT R52, R22, 0xffff, RZ, 0xc0, !PT ;  /* 0x0000ffff16347812 */ /* 0x000fe400078ec0ff */
[----:B--2---:R-:W-:Y:S02]  /*afdc0*/  PRMT R42, R42, 0x5210, R49 ;  /* 0x000052102a2a7816 */ /* 0x004fe40000000031 */
[----:B------:R-:W-:Y:S02]  /*afdd0*/  PRMT R43, R43, 0x5210, R48 ;  /* 0x000052102b2b7816 */ /* 0x000fe40000000030 */
[----:B----4-:R-:W-:-:S02]  /*afde0*/  PRMT R40, R40, 0x5210, R47 ;  /* 0x0000521028287816 */ /* 0x010fc4000000002f */
[----:B------:R-:W-:Y:S02]  /*afdf0*/  PRMT R41, R41, 0x5210, R50 ;  /* 0x0000521029297816 */ /* 0x000fe40000000032 */
[----:B------:R-:W0:Y:S01]  /*afe00*/  LDS.128 R48, [R61] ;  /* 0x000000003d307984 */ /* 0x000e220000000c00 */
[----:B------:R-:W-:-:S03]  /*afe10*/  NOP ;  /* 0x0000000000007918 */ /* 0x000fc60000000000 */
[----:B------:R-:W-:Y:S01]  /*afe20*/  STSM.16.M88.4 [R61], R40 ;  /* 0x000000283d007844 */ /* 0x000fe20000000200 */
[----:B------:R-:W-:-:S03]  /*afe30*/  NOP ;  /* 0x0000000000007918 */ /* 0x000fc60000000000 */
[----:B------:R-:W1:Y:S04]  /*afe40*/  LDS.128 R40, [R61] ;  /* 0x000000003d287984 */ /* 0x000e680000000c00 */
[----:B0-----:R0:W-:Y:S04]  /*afe50*/  STL.64 [R1+0x280], R48 ;  /* 0x0002803001007387 */ /* 0x0011e80000100a00 */
[----:B------:R-:W-:Y:S01]  /*afe60*/  STL.64 [R1+0x288], R50 ;  /* 0x0002883201007387 */ /* 0x000fe20000100a00 */
[----:B0-----:R-:W-:-:S03]  /*afe70*/  PRMT R48, R19, 0x4210, R28 ;  /* 0x0000421013307816 */ /* 0x001fc6000000001c */
[----:B------:R-:W2:Y:S01]  /*afe80*/  LDL.LU R19, [R1+0x3908] ;  /* 0x0039080001137983 */ /* 0x000ea20000300800 */
[----:B------:R-:W-:-:S03]  /*afe90*/  PRMT R49, R16, 0x4210, R54 ;  /* 0x0000421010317816 */ /* 0x000fc60000000036 */
[----:B------:R-:W3:Y:S04]  /*afea0*/  LDL.LU R16, [R1+0x3904] ;  /* 0x0039040001107983 */ /* 0x000ee80000300800 */
[----:B-1----:R-:W-:Y:S04]  /*afeb0*/  STL.64 [R1+0x310], R40 ;  /* 0x0003102801007387 */ /* 0x002fe80000100a00 */
[----:B------:R0:W-:Y:S04]  /*afec0*/  STL.64 [R1+0x318], R42 ;  /* 0x0003182a01007387 */ /* 0x0001e80000100a00 */
[----:B0-----:R-:W4:Y:S01]  /*afed0*/  LDL.LU R42, [R1+0x3900] ;  /* 0x00390000012a7983 */ /* 0x001f220000300800 */
[----:B------:R-:W-:-:S02]  /*afee0*/  PRMT R50, R11, 0x4210, R53 ;  /* 0x000042100b327816 */ /* 0x000fc40000000035 */
[----:B------:R-:W-:Y:S01]  /*afef0*/  PRMT R51, R9, 0x4210, R52 ;  /* 0x0000421009337816 */ /* 0x000fe20000000034 */
[----:B------:R-:W-:-:S04]  /*aff00*/  NOP ;  /* 0x0000000000007918 */ /* 0x000fc80000000000 */
[----:B------:R-:W-:Y:S01]  /*aff10*/  STSM.16.M88.4 [R61], R48 ;  /* 0x000000303d007844 */ /* 0x000fe20000000200 */
[----:B------:R-:W-:-:S03]  /*aff20*/  NOP ;  /* 0x0000000000007918 */ /* 0x000fc60000000000 */
[----:B------:R-:W0:Y:S01]  /*aff30*/  LDS.128 R48, [R61] ;  /* 0x000000003d307984 */ /* 0x000e220000000c00 */
[----:B------:R-:W-:Y:S02]  /*aff40*/  LOP3.LUT R47, R58, 0xffff, RZ, 0xc0, !PT ;  /* 0x0000ffff3a2f7812 */ /* 0x000fe400078ec0ff */
[----:B------:R-:W-:Y:S01]  /*aff50*/  LOP3.LUT R22, R59, 0xffff, RZ, 0xc0, !PT ;  /* 0x0000ffff3b167812 */ /* 0x000fe200078ec0ff */
[----:B------:R-:W2:Y:S01]  /*aff60*/  LDL.LU R58, [R1+0x28cc] ;  /* 0x0028cc00013a7983 */ /* 0x000ea20000300800 */
[----:B------:R-:W-:Y:S02]  /*aff70*/  PRMT R40, R56, 0x4210, R47 ;  /* 0x0000421038287816 */ /* 0x000fe4000000002f */
[----:B------:R-:W-:Y:S01]  /*aff80*/  LOP3.LUT R11, R57, 0xffff, RZ, 0xc0, !PT ;  /* 0x0000ffff390b7812 */ /* 0x000fe200078ec0ff */
[----:B------:R-:W2:Y:S04]  /*aff90*/  LDL.LU R59, [R1+0x28c8] ;  /* 0x0028c800013b7983 */ /* 0x000ea80000300800 */
[----:B------:R-:W2:Y:S04]  /*affa0*/  LDL.LU R56, [R1+0x28ac] ;  /* 0x0028ac0001387983 */ /* 0x000ea80000300800 */
[----:B------:R-:W2:Y:S04]  /*affb0*/  LDL.LU R57, [R1+0x28a8] ;  /* 0x0028a80001397983 */ /* 0x000ea80000300800 */
[----:B0-----:R-:W-:Y:S04]  /*affc0*/  STL.64 [R1+0x300], R48 ;  /* 0x0003003001007387 */ /* 0x001fe80000100a00 */
[----:B------:R0:W-:Y:S04]  /*affd0*/  STL.64 [R1+0x308], R50 ;  /* 0x0003083201007387 */ /* 0x0001e80000100a00 */
[----:B0-----:R-:W2:Y:S01]  /*affe0*/  LDL.LU.64 R50, [R1+0x38f8] ;  /* 0x0038f80001327983 */ /* 0x001ea20000300a00 */
[----:B------:R-:W-:-:S02]  /*afff0*/  LOP3.LUT R9, R60, 0xffff, RZ, 0xc0, !PT ;  /* 0x0000ffff3c097812 */ /* 0x000fc400078ec0ff */
[----:B------:R-:W-:Y:S01]  /*b0000*/  PRMT R41, R55, 0x4210, R22 ;  /* 0x0000421037297816 */ /* 0x000fe20000000016 */
[----:B------:R-:W2:Y:S01]  /*b0010*/  LDL.LU.64 R48, [R1+0x38f0] ;  /* 0x0038f00001307983 */ /* 0x000ea20000300a00 */
[----:B------:R-:W-:Y:S02]  /*b0020*/  PRMT R43, R44, 0x4210, R9 ;  /* 0x000042102c2b7816 */ /* 0x000fe40000000009 */
[----:B------:R-:W-:Y:S02]  /*b0030*/  PRMT R28, R3, 0x5210, R28 ;  /* 0x00005210031c7816 */ /* 0x000fe4000000001c */
[----:B------:R-:W-:Y:S02]  /*b0040*/  PRMT R29, R29, 0x5210, R54 ;  /* 0x000052101d1d7816 */ /* 0x000fe40000000036 */
[----:B------:R-:W-:Y:S02]  /*b0050*/  PRMT R30, R30, 0x5210, R53 ;  /* 0x000052101e1e7816 */ /* 0x000fe40000000035 */
[----:B------:R-:W-:Y:S01]  /*b0060*/  PRMT R31, R31, 0x5210, R52 ;  /* 0x000052101f1f7816 */ /* 0x000fe20000000034 */
[----:B------:R-:W-:Y:S01]  /*b0070*/  NOP ;  /* 0x0000000000007918 */ /* 0x000fe20000000000 */
[----:B----4-:R-:W-:-:S05]  /*b0080*/  PRMT R42, R42, 0x4210, R11 ;  /* 0x000042102a2a7816 */ /* 0x010fca000000000b */
[----:B------:R0:W-:Y:S01]  /*b0090*/  STSM.16.M88.4 [R61], R40 ;  /* 0x000000283d007844 */ /* 0x0001e20000000200 */
[----:B------:R-:W-:-:S03]  /*b00a0*/  NOP ;  /* 0x0000000000007918 */ /* 0x000fc60000000000 */
[----:B------:R-:W1:Y:S01]  /*b00b0*/  LDS.128 R52, [R61] ;  /* 0x000000003d347984 */ /* 0x000e620000000c00 */
[----:B------:R-:W-:-:S03]  /*b00c0*/  NOP ;  /* 0x0000000000007918 */ /* 0x000fc60000000000 */
[----:B------:R4:W-:Y:S04]  /*b00d0*/  STSM.16.M88.4 [R61], R28 ;  /* 0x0000001c3d007844 */ /* 0x0009e80000000200 */
[----:B0-----:R-:W3:Y:S04]  /*b00e0*/  LDL.LU R43, [R1+0x38e8] ;  /* 0x0038e800012b7983 */ /* 0x001ee80000300800 */
[----:B------:R-:W3:Y:S04]  /*b00f0*/  LDL.LU.64 R40, [R1+0x38e0] ;  /* 0x0038e00001287983 */ /* 0x000ee80000300a00 */
[----:B------:R-:W3:Y:S01]  /*b0100*/  LDL.LU R42, [R1+0x164c] ;  /* 0x00164c00012a7983 */ /* 0x000ee20000300800 */
[----:B----4-:R-:W-:-:S03]  /*b0110*/  PRMT R30, R10, 0x5210, R11 ;  /* 0x000052100a1e7816 */ /* 0x010fc6000000000b */
[----:B------:R-:W4:Y:S01]  /*b0120*/  LDL.LU R3, [R1+0x1648] ;  /* 0x0016480001037983 */ /* 0x000f220000300800 */
[----:B------:R-:W-:Y:S01]  /*b0130*/  PRMT R31, R8, 0x5210, R9 ;  /* 0x00005210081f7816 */ /* 0x000fe20000000009 */
[----:B------:R-:W-:Y:S02]  /*b0140*/  NOP ;  /* 0x0000000000007918 */ /* 0x000fe40000000000 */
[----:B------:R-:W0:Y:S04]  /*b0150*/  LDS.128 R8, [R61] ;  /* 0x000000003d087984 */ /* 0x000e280000000c00 */
[----:B------:R-:W4:Y:S04]  /*b0160*/  LDL.LU R44, [R1+0x163c] ;  /* 0x00163c00012c7983 */ /* 0x000f280000300800 */
[----:B------:R-:W4:Y:S04]  /*b0170*/  LDL.LU R60, [R1+0x1638] ;  /* 0x00163800013c7983 */ /* 0x000f280000300800 */
[----:B-1----:R1:W-:Y:S04]  /*b0180*/  STL.64 [R1+0x210], R52 ;  /* 0x0002103401007387 */ /* 0x0023e80000100a00 */
[----:B------:R-:W-:Y:S04]  /*b0190*/  STL.64 [R1+0x218], R54 ;  /* 0x0002183601007387 */ /* 0x000fe80000100a00 */
[----:B-1----:R-:W4:Y:S04]  /*b01a0*/  LDL.LU R52, [R1+0x38d8] ;  /* 0x0038d80001347983 */ /* 0x002f280000300800 */
[----:B0-----:R-:W-:Y:S04]  /*b01b0*/  STL.64 [R1+0x270], R8 ;  /* 0x0002700801007387 */ /* 0x001fe80000100a00 */
[----:B------:R0:W-:Y:S04]  /*b01c0*/  STL.64 [R1+0x278], R10 ;  /* 0x0002780a01007387 */ /* 0x0001e80000100a00 */
[----:B0-----:R-:W4:Y:S04]  /*b01d0*/  LDL.LU.64 R10, [R1+0x38d0] ;  /* 0x0038d000010a7983 */ /* 0x001f280000300a00 */
[----:B------:R-:W4:Y:S01]  /*b01e0*/  LDL.LU.64 R8, [R1+0x38c8] ;  /* 0x0038c80001087983 */ /* 0x000f220000300a00 */
[----:B------:R-:W-:-:S02]  /*b01f0*/  PRMT R28, R23, 0x5210, R47 ;  /* 0x00005210171c7816 */ /* 0x000fc4000000002f */
[----:B------:R-:W-:Y:S01]  /*b0200*/  PRMT R29, R20, 0x5210, R22 ;  /* 0x00005210141d7816 */ /* 0x000fe20000000016 */
[----:B------:R-:W-:-:S04]  /*b0210*/  NOP ;  /* 0x0000000000007918 */ /* 0x000fc80000000000 */
[----:B------:R2:W-:Y:S02]  /*b0220*/  STSM.16.M88.4 [R61], R28 ;  /* 0x0000001c3d007844 */ /* 0x0005e40000000200 */
[----:B--2---:R-:W-:Y:S02]  /*b0230*/  LOP3.LUT R31, R58, 0xffff, RZ, 0xc0, !PT ;  /* 0x0000ffff3a1f7812 */ /* 0x004fe400078ec0ff */
[----:B------:R-:W-:Y:S02]  /*b0240*/  LOP3.LUT R30, R59, 0xffff, RZ, 0xc0, !PT ;  /* 0x0000ffff3b1e7812 */ /* 0x000fe400078ec0ff */
[----:B------:R-:W-:Y:S02]  /*b0250*/  LOP3.LUT R29, R56, 0xffff, RZ, 0xc0, !PT ;  /* 0x0000ffff381d7812 */ /* 0x000fe400078ec0ff */
[----:B------:R-:W-:Y:S01]  /*b0260*/  LOP3.LUT R28, R57, 0xffff, RZ, 0xc0, !PT ;  /* 0x0000ffff391c7812 */ /* 0x000fe200078ec0ff */
[----:B------:R-:W-:Y:S01]  /*b0270*/  NOP ;  /* 0x0000000000007918 */ /* 0x000fe20000000000 */
[----:B------:R-:W-:Y:S01]  /*b0280*/  PRMT R20, R51, 0x4210, R31 ;  /* 0x0000421033147816 */ /* 0x000fe2000000001f */
[----:B------:R-:W0:Y:S01]  /*b0290*/  LDS.128 R56, [R61] ;  /* 0x000000003d387984 */ /* 0x000e220000000c00 */
[----:B------:R-:W-:-:S02]  /*b02a0*/  PRMT R21, R21, 0x4210, R30 ;  /* 0x0000421015157816 */ /* 0x000fc4000000001e */
[----:B------:R-:W-:Y:S02]  /*b02b0*/  PRMT R22, R15, 0x4210, R29 ;  /* 0x000042100f167816 */ /* 0x000fe4000000001d */
[----:B------:R-:W-:Y:S01]  /*b02c0*/  PRMT R23, R13, 0x4210, R28 ;  /* 0x000042100d177816 */ /* 0x000fe2000000001c */
[----:B------:R-:W-:-:S04]  /*b02d0*/  NOP ;  /* 0x0000000000007918 */ /* 0x000fc80000000000 */
[----:B------:R-:W-:Y:S01]  /*b02e0*/  STSM.16.M88.4 [R61], R20 ;  /* 0x000000143d007844 */ /* 0x000fe20000000200 */
[----:B------:R-:W-:-:S03]  /*b02f0*/  NOP ;  /* 0x0000000000007918 */ /* 0x000fc60000000000 */
[----:B------:R-:W1:Y:S04]  /*b0300*/  LDS.128 R20, [R61] ;  /* 0x000000003d147984 */ /* 0x000e680000000c00 */
[----:B0-----:R0:W-:Y:S04]  /*b0310*/  STL.64 [R1+0x2f0], R56 ;  /* 0x0002f03801007387 */ /* 0x0011e80000100a00 */
[----:B------:R-:W-:Y:S04]  /*b0320*/  STL.64 [R1+0x2f8], R58 ;  /* 0x0002f83a01007387 */ /* 0x000fe80000100a00 */
[----:B0-----:R-:W2:Y:S01]  /*b0330*/  LDL.LU R57, [R1+0x28e0] ;  /* 0x0028e00001397983 */ /* 0x001ea20000300800 */
[----:B---3--:R-:W-:-:S02]  /*b0340*/  LOP3.LUT R47, R42, 0xffff, RZ, 0xc0, !PT ;  /* 0x0000ffff2a2f7812 */ /* 0x008fc400078ec0ff */
[----:B----4-:R-:W-:Y:S02]  /*b0350*/  LOP3.LUT R51, R3, 0xffff, RZ, 0xc0, !PT ;  /* 0x0000ffff03337812 */ /* 0x010fe400078ec0ff */
[----:B------:R-:W-:Y:S02]  /*b0360*/  LOP3.LUT R15, R44, 0xffff, RZ, 0xc0, !PT ;  /* 0x0000ffff2c0f7812 */ /* 0x000fe400078ec0ff */
[----:B------:R-:W3:Y:S04]  /*b0370*/  LDL.LU R44, [R1+0x28dc] ;  /* 0x0028dc00012c7983 */ /* 0x000ee80000300800 */
[----:B------:R-:W4:Y:S04]  /*b0380*/  LDL.LU R42, [R1+0x28c4] ;  /* 0x0028c400012a7983 */ /* 0x000f280000300800 */
[----:B------:R-:W4:Y:S04]  /*b0390*/  LDL.LU R3, [R1+0x28c0] ;  /* 0x0028c00001037983 */ /* 0x000f280000300800 */
[----:B-1----:R-:W-:Y:S04]  /*b03a0*/  STL.64 [R1+0x2e0], R20 ;  /* 0x0002e01401007387 */ /* 0x002fe80000100a00 */
[----:B------:R0:W-:Y:S04]  /*b03b0*/  STL.64 [R1+0x2e8], R22 ;  /* 0x0002e81601007387 */ /* 0x0001e80000100a00 */
[----:B0-----:R-:W4:Y:S04]  /*b03c0*/  LDL.LU.64 R22, [R1+0x38c0] ;  /* 0x0038c00001167983 */ /* 0x001f280000300a00 */
[----:B------:R-:W4:Y:S01]  /*b03d0*/  LDL.LU R20, [R1+0x38b8] ;  /* 0x0038b80001147983 */ /* 0x000f220000300800 */
[----:B------:R-:W-:-:S02]  /*b03e0*/  LOP3.LUT R13, R60, 0xffff, RZ, 0xc0, !PT ;  /* 0x0000ffff3c0d7812 */ /* 0x000fc400078ec0ff */
[----:B------:R-:W-:Y:S02]  /*b03f0*/  PRMT R10, R10, 0x4210, R15 ;  /* 0x000042100a0a7816 */ /* 0x000fe4000000000f */
[----:B------:R-:W-:Y:S02]  /*b0400*/  PRMT R11, R11, 0x4210, R13 ;  /* 0x000042100b0b7816 */ /* 0x000fe4000000000d */
[----:B------:R-:W-:Y:S02]  /*b0410*/  PRMT R8, R8, 0x4210, R47 ;  /* 0x0000421008087816 */ /* 0x000fe4000000002f */
[----:B------:R-:W-:Y:S01]  /*b0420*/  PRMT R9, R9, 0x4210, R51 ;  /* 0x0000421009097816 */ /* 0x000fe20000000033 */
[----:B------:R-:W-:-:S04]  /*b0430*/  NOP ;  /* 0x0000000000007918 */ /* 0x000fc80000000000 */
[----:B------:R0:W-:Y:S04]  /*b0440*/  STSM.16.M88.4 [R61], R8 ;  /* 0x000000083d007844 */ /* 0x0001e80000000200 */
[----:B0-----:R-:W4:Y:S04]  /*b0450*/  LDL.LU.64 R10, [R1+0x38b0] ;  /* 0x0038b000010a7983 */ /* 0x001f280000300a00 */
[----:B------:R-:W4:Y:S04]  /*b0460*/  LDL.LU.64 R8, [R1+0x38a8] ;  /* 0x0038a80001087983 */ /* 0x000f280000300a00 */
[----:B------:R-:W4:Y:S04]  /*b0470*/  LDL.LU R21, [R1+0x1654] ;  /* 0x0016540001157983 */ /* 0x000f280000300800 */
[----:B------:R-:W4:Y:S01]  /*b0480*/  LDL.LU R60, [R1+0x1650] ;  /* 0x00165000013c7983 */ /* 0x000f220000300800 */
[----:B------:R-:W-:-:S02]  /*b0490*/  PRMT R24, R24, 0x5210, R31 ;  /* 0x0000521018187816 */ /* 0x000fc4000000001f */
[----:B------:R-:W-:Y:S02]  /*b04a0*/  PRMT R25, R25, 0x5210, R30 ;  /* 0x0000521019197816 */ /* 0x000fe4000000001e */
[----:B------:R-:W-:Y:S02]  /*b04b0*/  PRMT R26, R26, 0x5210, R29 ;  /* 0x000052101a1a7816 */ /* 0x000fe4000000001d */
[----:B------:R-:W-:Y:S01]  /*b04c0*/  PRMT R27, R27, 0x5210, R28 ;  /* 0x000052101b1b7816 */ /* 0x000fe2000000001c */
[----:B------:R-:W-:Y:S01]  /*b04d0*/  NOP ;  /* 0x0000000000007918 */ /* 0x000fe20000000000 */
[----:B------:R-:W0:Y:S01]  /*b04e0*/  LDS.128 R28, [R61] ;  /* 0x000000003d1c7984 */ /* 0x000e220000000c00 */
[----:B------:R-:W-:Y:S01]  /*b04f0*/  NOP ;  /* 0x0000000000007918 */ /* 0x000fe20000000000 */
[----:B------:R-:W-:Y:S02]  /*b0500*/  PRMT R52, R52, 0x5210, R47 ;  /* 0x0000521034347816 */ /* 0x000fe4000000002f */
[----:B------:R-:W-:Y:S01]  /*b0510*/  STSM.16.M88.4 [R61], R24 ;  /* 0x000000183d007844 */ /* 0x000fe20000000200 */
[----:B------:R-:W-:-:S02]  /*b0520*/  PRMT R53, R50, 0x5210, R51 ;  /* 0x0000521032357816 */ /* 0x000fc40000000033 */
[----:B------:R-:W-:Y:S02]  /*b0530*/  PRMT R54, R14, 0x5210, R15 ;  /* 0x000052100e367816 */ /* 0x000fe4000000000f */
[----:B------:R-:W-:Y:S01]  /*b0540*/  PRMT R55, R12, 0x5210, R13 ;  /* 0x000052100c377816 */ /* 0x000fe2000000000d */
[----:B------:R-:W-:Y:S01]  /*b0550*/  NOP ;  /* 0x0000000000007918 */ /* 0x000fe20000000000 */
[----:B------:R-:W1:Y:S01]  /*b0560*/  LDS.128 R12, [R61] ;  /* 0x000000003d0c7984 */ /* 0x000e620000000c00 */
[----:B------:R-:W-:-:S03]  /*b0570*/  NOP ;  /* 0x0000000000007918 */ /* 0x000fc60000000000 */
[----:B------:R-:W-:Y:S01]  /*b0580*/  STSM.16.M88.4 [R61], R52 ;  /* 0x000000343d007844 */ /* 0x000fe20000000200 */
[----:B------:R-:W-:-:S03]  /*b0590*/  NOP ;  /* 0x0000000000007918 */ /* 0x000fc60000000000 */
[----:B------:R-:W1:Y:S04]  /*b05a0*/  LDS.128 R52, [R61] ;  /* 0x000000003d347984 */ /* 0x000e680000000c00 */
[----:B0-----:R-:W-:Y:S01]  /*b05b0*/  STL.64 [R1+0x200], R28 ;  /* 0x0002001c01007387 */ /* 0x001fe20000100a00 */
[----:B--2---:R-:W-:Y:S01]  /*b05c0*/  LOP3.LUT R47, R57, 0xffff, RZ, 0xc0, !PT ;  /* 0x0000ffff392f7812 */ /* 0x004fe200078ec0ff */
[----:B------:R-:W-:Y:S02]  /*b05d0*/  NOP ;  /* 0x0000000000007918 */ /* 0x000fe40000000000 */
[----:B------:R0:W-:Y:S01]  /*b05e0*/  STL.64 [R1+0x208], R30 ;  /* 0x0002081e01007387 */ /* 0x0001e20000100a00 */
[----:B------:R-:W-:-:S03]  /*b05f0*/  PRMT R48, R48, 0x4210, R47 ;  /* 0x0000421030307816 */ /* 0x000fc6000000002f */
[----:B0-----:R-:W2:Y:S04]  /*b0600*/  LDL.LU.64 R30, [R1+0x38a0] ;  /* 0x0038a000011e7983 */ /* 0x001ea80000300a00 */
[----:B------:R-:W2:Y:S04]  /*b0610*/  LDL.LU.64 R28, [R1+0x3898] ;  /* 0x00389800011c7983 */ /* 0x000ea80000300a00 */
[----:B------:R-:W2:Y:S04]  /*b0620*/  LDL.LU.64 R26, [R1+0x3890] ;  /* 0x00389000011a7983 */ /* 0x000ea80000300a00 */
[----:B------:R-:W2:Y:S04]  /*b0630*/  LDL.LU.64 R24, [R1+0x3888] ;  /* 0x0038880001187983 */ /* 0x000ea80000300a00 */
[----:B-1----:R-:W-:Y:S04]  /*b0640*/  STL.64 [R1+0x260], R12 ;  /* 0x0002600c01007387 */ /* 0x002fe80000100a00 */
[----:B------:R0:W-:Y:S04]  /*b0650*/  STL.64 [R1+0x268], R14 ;  /* 0x0002680e01007387 */ /* 0x0001e80000100a00 */
[----:B0-----:R-:W2:Y:S04]  /*b0660*/  LDL.LU.64 R14, [R1+0x3880] ;  /* 0x00388000010e7983 */ /* 0x001ea80000300a00 */
[----:B------:R-:W2:Y:S04]  /*b0670*/  LDL.LU.64 R12, [R1+0x3878] ;  /* 0x00387800010c7983 */ /* 0x000ea80000300a00 */
[----:B------:R-:W-:Y:S04]  /*b0680*/  STL.64 [R1+0x2d0], R52 ;  /* 0x0002d03401007387 */ /* 0x000fe80000100a00 */
[----:B------:R-:W-:Y:S01]  /*b0690*/  STL.64 [R1+0x2d8], R54 ;  /* 0x0002d83601007387 */ /* 0x000fe20000100a00 */
[----:B---3--:R-:W-:-:S02]  /*b06a0*/  LOP3.LUT R44, R44, 0xffff, RZ, 0xc0, !PT ;  /* 0x0000ffff2c2c7812 */ /* 0x008fc400078ec0ff */
[----:B----4-:R-:W-:Y:S02]  /*b06b0*/  LOP3.LUT R42, R42, 0xffff, RZ, 0xc0, !PT ;  /* 0x0000ffff2a2a7812 */ /* 0x010fe400078ec0ff */
[----:B------:R-:W-:Y:S02]  /*b06c0*/  LOP3.LUT R3, R3, 0xffff, RZ, 0xc0, !PT ;  /* 0x0000ffff03037812 */ /* 0x000fe400078ec0ff */
[----:B------:R-:W-:Y:S02]  /*b06d0*/  PRMT R49, R49, 0x4210, R44 ;  /* 0x0000421031317816 */ /* 0x000fe4000000002c */
[----:B------:R-:W-:Y:S02]  /*b06e0*/  PRMT R50, R45, 0x4210, R42 ;  /* 0x000042102d327816 */ /* 0x000fe4000000002a */
[----:B------:R-:W3:Y:S01]  /*b06f0*/  LDL R45, [R1+0x1884] ;  /* 0x00188400012d7983 */ /* 0x000ee20000100800 */
[----:B------:R-:W-:-:S05]  /*b0700*/  PRMT R51, R20, 0x4210, R3 ;  /* 0x0000421014337816 */ /* 0x000fca0000000003 */
[----:B------:R-:W-:Y:S01]  /*b0710*/  STSM.16.M88.4 [R61], R48 ;  /* 0x000000303d007844 */ /* 0x000fe20000000200 */
[----:B------:R-:W-:-:S03]  /*b0720*/  NOP ;  /* 0x0000000000007918 */ /* 0x000fc60000000000 */
[----:B------:R-:W0:Y:S01]  /*b0730*/  LDS.128 R52, [R61] ;  /* 0x000000003d347984 */ /* 0x000e220000000c00 */
[----:B------:R-:W-:Y:S02]  /*b0740*/  LOP3.LUT R11, R11, 0xffff, RZ, 0xc0, !PT ;  /* 0x0000ffff0b0b7812 */ /* 0x000fe400078ec0ff */
[----:B------:R-:W-:Y:S02]  /*b0750*/  LOP3.LUT R10, R10, 0xffff, RZ, 0xc0, !PT ;  /* 0x0000ffff0a0a7812 */ /* 0x000fe400078ec0ff */
[----:B------:R-:W-:Y:S02]  /*b0760*/  LOP3.LUT R21, R21, 0xffff, RZ, 0xc0, !PT ;  /* 0x0000ffff15157812 */ /* 0x000fe400078ec0ff */
[----:B------:R-:W-:Y:S01]  /*b0770*/  LOP3.LUT R20, R60, 0xffff, RZ, 0xc0, !PT ;  /* 0x0000ffff3c147812 */ /* 0x000fe200078ec0ff */
[----:B0-----:R-:W-:Y:S01]  /*b0780*/  IMAD.MOV.U32 R60, RZ, RZ, R55 ;  /* 0x000000ffff3c7224 */ /* 0x001fe200078e0037 */
[----:B------:R-:W-:Y:S02]  /*b0790*/  PRMT R48, R16, 0x4210, R21 ;  /* 0x0000421010307816 */ /* 0x000fe40000000015 */
[----:B------:R-:W4:Y:S01]  /*b07a0*/  LDL.LU R16, [R1+0x3870] ;  /* 0x0038700001107983 */ /* 0x000f220000300800 */
[----:B------:R-:W-:-:S03]  /*b07b0*/  PRMT R49, R23, 0x4210, R20 ;  /* 0x0000421017317816 */ /* 0x000fc60000000014 */
[----:B------:R-:W2:Y:S01]  /*b07c0*/  LDL.LU R23, [R1+0x1d0] ;  /* 0x0001d00001177983 */ /* 0x000ea20000300800 */
[----:B------:R-:W-:-:S03]  /*b07d0*/  PRMT R50, R19, 0x4210, R11 ;  /* 0x0000421013327816 */ /* 0x000fc6000000000b */
[----:B------:R-:W-:Y:S01]  /*b07e0*/  STL.64 [R1+0x2c0], R52 ;  /* 0x0002c03401007387 */ /* 0x000fe20000100a00 */
[----:B------:R-:W-:Y:S01]  /*b07f0*/  PRMT R51, R18, 0x4210, R10 ;  /* 0x0000421012337816 */ /* 0x000fe2000000000a */
[----:B------:R-:W-:Y:S02]  /*b0800*/  NOP ;  /* 0x0000000000007918 */ /* 0x000fe40000000000 */
[----:B------:R-:W-:Y:S04]  /*b0810*/  STL [R1+0x2c8], R54 ;  /* 0x0002c83601007387 */ /* 0x000fe80000100800 */
[----:B------:R-:W-:Y:S04]  /*b0820*/  STL [R1+0x378c], R60 ;  /* 0x00378c3c01007387 */ /* 0x000fe80000100800 */
[----:B------:R-:W4:Y:S04]  /*b0830*/  LDL.LU.64 R18, [R1+0x22f0] ;  /* 0x0022f00001127983 */ /* 0x000f280000300a00 */
[----:B------:R0:W-:Y:S01]  /*b0840*/  STSM.16.M88.4 [R61], R48 ;  /* 0x000000303d007844 */ /* 0x0001e20000000200 */
[----:B------:R-:W-:-:S03]  /*b0850*/  NOP ;  /* 0x0000000000007918 */ /* 0x000fc60000000000 */
[----:B------:R-:W1:Y:S01]  /*b0860*/  LDS.128 R52, [R61] ;  /* 0x000000003d347984 */ /* 0x000e620000000c00 */
[----:B0-----:R-:W-:-:S03]  /*b0870*/  PRMT R51, R2, 0x5210, R3 ;  /* 0x0000521002337816 */ /* 0x001fc60000000003 */
[----:B------:R-:W4:Y:S01]  /*b0880*/  LDL.LU.64 R2, [R1+0x22e8] ;  /* 0x0022e80001027983 */ /* 0x000f220000300a00 */
[----:B------:R-:W-:Y:S02]  /*b0890*/  PRMT R48, R46, 0x5210, R47 ;  /* 0x000052102e307816 */ /* 0x000fe4000000002f */
[----:B------:R-:W-:Y:S01]  /*b08a0*/  PRMT R49, R43, 0x5210, R44 ;  /* 0x000052102b317816 */ /* 0x000fe2000000002c */
[----:B------:R-:W4:Y:S01]  /*b08b0*/  LDL R46, [R1+0x18ac] ;  /* 0x0018ac00012e7983 */ /* 0x000f220000100800 */
[----:B------:R-:W-:Y:S01]  /*b08c0*/  PRMT R50, R22, 0x5210, R42 ;  /* 0x0000521016327816 */ /* 0x000fe2000000002a */
[----:B------:R-:W-:-:S04]  /*b08d0*/  NOP ;  /* 0x0000000000007918 */ /* 0x000fc80000000000 */
[----:B------:R0:W-:Y:S01]  /*b08e0*/  STSM.16.M88.4 [R61], R48 ;  /* 0x000000303d007844 */ /* 0x0001e20000000200 */
[----:B------:R-:W-:-:S03]  /*b08f0*/  NOP ;  /* 0x0000000000007918 */ /* 0x000fc60000000000 */
[----:B------:R-:W0:Y:S04]  /*b0900*/  LDS.128 R56, [R61] ;  /* 0x000000003d387984 */ /* 0x000e280000000c00 */
[----:B------:R-:W4:Y:S04]  /*b0910*/  LDL R44, [R1+0x18b0] ;  /* 0x0018b000012c7983 */ /* 0x000f280000100800 */
[----:B-1----:R-:W-:Y:S04]  /*b0920*/  STL.64 [R1+0x1f0], R52 ;  /* 0x0001f03401007387 */ /* 0x002fe80000100a00 */
[----:B------:R1:W-:Y:S04]  /*b0930*/  STL.64 [R1+0x1f8], R54 ;  /* 0x0001f83601007387 */ /* 0x0003e80000100a00 */
[----:B0-----:R-:W4:Y:S04]  /*b0940*/  LDL R48, [R1+0x18a8] ;  /* 0x0018a80001307983 */ /* 0x001f280000100800 */
[----:B-1----:R-:W4:Y:S04]  /*b0950*/  LDL.LU.64 R54, [R1+0x22e0] ;  /* 0x0022e00001367983 */ /* 0x002f280000300a00 */
[----:B------:R-:W4:Y:S04]  /*b0960*/  LDL.LU.64 R52, [R1+0x22d8] ;  /* 0x0022d80001347983 */ /* 0x000f280000300a00 */
[----:B------:R-:W4:Y:S04]  /*b0970*/  LDL.LU R42, [R1+0x1c0] ;  /* 0x0001c000012a7983 */ /* 0x000f280000300800 */
[----:B------:R0:W-:Y:S04]  /*b0980*/  STL.64 [R1+0x250], R56 ;  /* 0x0002503801007387 */ /* 0x0001e80000100a00 */
[----:B------:R1:W-:Y:S01]  /*b0990*/  STL.64 [R1+0x258], R58 ;  /* 0x0002583a01007387 */ /* 0x0003e20000100a00 */
[----:B------:R-:W-:-:S03]  /*b09a0*/  PRMT R4, R4, 0x5210, R21 ;  /* 0x0000521004047816 */ /* 0x000fc60000000015 */
[----:B0-----:R-:W4:Y:S04]  /*b09b0*/  LDL R56, [R1+0x18a4] ;  /* 0x0018a40001387983 */ /* 0x001f280000100800 */
[----:B-1----:R-:W4:Y:S01]  /*b09c0*/  LDL.LU.64 R58, [R1+0x22d0] ;  /* 0x0022d000013a7983 */ /* 0x002f220000300a00 */
[----:B------:R-:W-:Y:S02]  /*b09d0*/  PRMT R5, R5, 0x5210, R20 ;  /* 0x0000521005057816 */ /* 0x000fe40000000014 */
[----:B------:R-:W-:Y:S01]  /*b09e0*/  PRMT R6, R6, 0x5210, R11 ;  /* 0x0000521006067816 */ /* 0x000fe2000000000b */
[----:B------:R-:W4:Y:S01]  /*b09f0*/  LDL R57, [R1+0x18a0] ;  /* 0x0018a00001397983 */ /* 0x000f220000100800 */
[----:B------:R-:W-:Y:S01]  /*b0a00*/  PRMT R7, R7, 0x5210, R10 ;  /* 0x0000521007077816 */ /* 0x000fe2000000000a */
[----:B------:R-:W-:-:S04]  /*b0a10*/  NOP ;  /* 0x0000000000007918 */ /* 0x000fc80000000000 */
[----:B------:R-:W-:Y:S01]  /*b0a20*/  STSM.16.M88.4 [R61], R4 ;  /* 0x000000043d007844 */ /* 0x000fe20000000200 */
[----:B---3--:R-:W-:Y:S01]  /*b0a30*/  ISETP.LT.AND P5, PT, R45, UR5, !P5 ;  /* 0x000000052d007c0c */ /* 0x008fe2000efa1270 */
[----:B------:R-:W0:Y:S01]  /*b0a40*/  LDCU UR5, c[0x0][0x398] ;  /* 0x00007300ff0577ac */ /* 0x000e220008000800 */
[----:B--2---:R-:W-:Y:S01]  /*b0a50*/  PRMT R47, R23, 0x7770, RZ ;  /* 0x00007770172f7816 */ /* 0x004fe200000000ff */
[----:B------:R-:W-:-:S10]  /*b0a60*/  NOP ;  /* 0x0000000000007918 */ /* 0x000fd40000000000 */
[----:B----4-:R1:W-:Y:S04]  /*b0a70*/  @P5 STG.E.U8 desc[UR38][R18.64], R47 ;  /* 0x0000002f12005986 */ /* 0x0103e8000c101126 */
[----:B-1----:R-:W2:Y:S04]  /*b0a80*/  LDL.LU.64 R18, [R1+0x22c8] ;  /* 0x0022c80001127983 */ /* 0x002ea80000300a00 */
[----:B------:R-:W3:Y:S04]  /*b0a90*/  LDL R22, [R1+0x189c] ;  /* 0x00189c0001167983 */ /* 0x000ee80000100800 */
[----:B------:R-:W4:Y:S01]  /*b0aa0*/  LDL.LU.64 R20, [R1+0x22c0] ;  /* 0x0022c00001147983 */ /* 0x000f220000300a00 */
[----:B------:R-:W-:-:S02]  /*b0ab0*/  ISETP.LT.AND P5, PT, R45, UR31, !P0 ;  /* 0x0000001f2d007c0c */ /* 0x000fc4000c7a1270 */
[----:B------:R-:W-:-:S11]  /*b0ac0*/  PRMT R47, R23, 0x7771, RZ ;  /* 0x00007771172f7816 */ /* 0x000fd600000000ff */
[----:B------:R1:W-:Y:S04]  /*b0ad0*/  @P5 STG.E.U8 desc[UR38][R2.64], R47 ;  /* 0x0000002f02005986 */ /* 0x0003e8000c101126 */
[----:B-1----:R-:W3:Y:S04]  /*b0ae0*/  LDL.LU.64 R2, [R1+0x21e0] ;  /* 0x0021e00001027983 */ /* 0x002ee80000300a00 */
[----:B------:R-:W3:Y:S04]  /*b0af0*/  LDL.LU R43, [R1+0x1b0] ;  /* 0x0001b000012b7983 */ /* 0x000ee80000300800 */
[----:B------:R-:W3:Y:S04]  /*b0b00*/  LDL.LU R60, [R1+0x1894] ;  /* 0x00189400013c7983 */ /* 0x000ee80000300800 */
[----:B------:R-:W3:Y:S04]  /*b0b10*/  LDL.LU R61, [R1+0x1898] ;  /* 0x00189800013d7983 */ /* 0x000ee80000300800 */
[----:B------:R-:W3:Y:S04]  /*b0b20*/  LDL.LU.64 R6, [R1+0x22b8] ;  /* 0x0022b80001067983 */ /* 0x000ee80000300a00 */
[----:B------:R-:W3:Y:S01]  /*b0b30*/  LDL.LU.64 R4, [R1+0x22b0] ;  /* 0x0022b00001047983 */ /* 0x000ee20000300a00 */
[----:B------:R-:W-:-:S02]  /*b0b40*/  ISETP.GE.AND P5, PT, R45, UR23, PT ;  /* 0x000000172d007c0c */ /* 0x000fc4000bfa6270 */
[----:B------:R-:W-:Y:S01]  /*b0b50*/  PRMT R47, R23, 0x7772, RZ ;  /* 0x00007772172f7816 */ /* 0x000fe200000000ff */
[----:B------:R-:W3:Y:S01]  /*b0b60*/  LDL.LU.64 R50, [R1+0x22a8] ;  /* 0x0022a80001327983 */ /* 0x000ee20000300a00 */
[----:B------:R-:W-:Y:S01]  /*b0b70*/  ISETP.LT.AND P6, PT, R44, UR8, !P5 ;  /* 0x000000082c007c0c */ /* 0x000fe2000efc1270 */
[----:B------:R-:W1:-:S12]  /*b0b80*/  LDCU UR8, c[0x0][0x39c] ;  /* 0x00007380ff0877ac */ /* 0x000e580008000800 */
[----:B------:R0:W-:Y:S01]  /*b0b90*/  @P6 STG.E.U8 desc[UR38][R54.64], R47 ;  /* 0x0000002f36006986 */ /* 0x0001e2000c101126 */
[----:B------:R-:W-:Y:S01]  /*b0ba0*/  ISETP.LT.AND P6, PT, R46, UR14, !P5 ;  /* 0x0000000e2e007c0c */ /* 0x000fe2000efc1270 */
[----:B------:R-:W1:Y:S01]  /*b0bb0*/  LDCU UR14, c[0x0][0x39c] ;  /* 0x00007380ff0e77ac */ /* 0x000e620008000800 */
[----:B0-----:R-:W-:Y:S01]  /*b0bc0*/  PRMT R47, R23, 0x7773, RZ ;  /* 0x00007773172f7816 */ /* 0x001fe200000000ff */
[----:B------:R-:W3:Y:S10]  /*b0bd0*/  LDL.LU.64 R54, [R1+0x22a0] ;  /* 0x0022a00001367983 */ /* 0x000ef40000300a00 */
[----:B------:R0:W-:Y:S01]  /*b0be0*/  @P6 STG.E.U8 desc[UR38][R52.64], R47 ;  /* 0x0000002f34006986 */ /* 0x0001e2000c101126 */
[----:B------:R-:W-:Y:S01]  /*b0bf0*/  ISETP.LT.AND P6, PT, R48, UR6, !P5 ;  /* 0x0000000630007c0c */ /* 0x000fe2000efc1270 */
[----:B------:R-:W1:Y:S01]  /*b0c00*/  LDCU UR6, c[0x0][0x39c] ;  /* 0x00007380ff0677ac */ /* 0x000e620008000800 */
[----:B0-----:R-:W-:-:S11]  /*b0c10*/  PRMT R47, R42, 0x7770, RZ ;  /* 0x000077702a2f7816 */ /* 0x001fd600000000ff */
[----:B------:R0:W-:Y:S01]  /*b0c20*/  @P6 STG.E.U8 desc[UR38][R58.64], R47 ;  /* 0x0000002f3a006986 */ /* 0x0001e2000c101126 */
[----:B------:R-:W-:Y:S01]  /*b0c30*/  ISETP.LT.AND P6, PT, R56, UR10, !P5 ;  /* 0x0000000a38007c0c */ /* 0x000fe2000efc1270 */
[----:B------:R-:W1:Y:S01]  /*b0c40*/  LDCU UR10, c[0x0][0x39c] ;  /* 0x00007380ff0a77ac */ /* 0x000e620008000800 */
[----:B0-----:R-:W-:-:S11]  /*b0c50*/  PRMT R47, R42, 0x7771, RZ ;  /* 0x000077712a2f7816 */ /* 0x001fd600000000ff */
[----:B--2---:R0:W-:Y:S04]  /*b0c60*/  @P6 STG.E.U8 desc[UR38][R18.64], R47 ;  /* 0x0000002f12006986 */ /* 0x0041e8000c101126 */
[----:B0-----:R-:W2:Y:S04]  /*b0c70*/  LDL.LU R19, [R1+0x1a0] ;  /* 0x0001a00001137983 */ /* 0x001ea80000300800 */
[----:B------:R-:W2:Y:S04]  /*b0c80*/  LDL.LU.64 R52, [R1+0x2298] ;  /* 0x0022980001347983 */ /* 0x000ea80000300a00 */
[----:B------:R-:W2:Y:S01]  /*b0c90*/  LDL.LU.64 R58, [R1+0x2290] ;  /* 0x00229000013a7983 */ /* 0x000ea20000300a00 */
[----:B------:R-:W-:-:S02]  /*b0ca0*/  ISETP.LT.AND P6, PT, R57, UR28, !P5 ;  /* 0x0000001c39007c0c */ /* 0x000fc4000efc1270 */
[----:B------:R-:W-:-:S11]  /*b0cb0*/  PRMT R47, R42, 0x7772, RZ ;  /* 0x000077722a2f7816 */ /* 0x000fd600000000ff */
[----:B----4-:R0:W-:Y:S04]  /*b0cc0*/  @P6 STG.E.U8 desc[UR38][R20.64], R47 ;  /* 0x0000002f14006986 */ /* 0x0101e8000c101126 */
[----:B0-----:R-:W4:Y:S01]  /*b0cd0*/  LDL.LU.64 R20, [R1+0x2288] ;  /* 0x0022880001147983 */ /* 0x001f220000300a00 */
[----:B---3--:R-:W-:Y:S02]  /*b0ce0*/  ISETP.LT.AND P5, PT, R22, UR24, !P5 ;  /* 0x0000001816007c0c */ /* 0x008fe4000efa1270 */
[----:B------:R-:W-:-:S11]  /*b0cf0*/  PRMT R47, R42, 0x7773, RZ ;  /* 0x000077732a2f7816 */ /* 0x000fd600000000ff */
[----:B------:R0:W-:Y:S02]  /*b0d00*/  @P5 STG.E.U8 desc[UR38][R2.64], R47 ;  /* 0x0000002f02005986 */ /* 0x0001e4000c101126 */
[----:B0-----:R-:W-:-:S05]  /*b0d10*/  VIADD R47, R45, 0x1 ;  /* 0x000000012d2f7836 */ /* 0x001fca0000000000 */
[----:B------:R-:W-:-:S04]  /*b0d20*/  ISETP.GE.AND P5, PT, R47, UR33, PT ;  /* 0x000000212f007c0c */ /* 0x000fc8000bfa6270 */
[----:B------:R-:W-:Y:S01]  /*b0d30*/  ISETP.LT.AND P6, PT, R60, UR12, !P5 ;  /* 0x0000000c3c007c0c */ /* 0x000fe2000efc1270 */
[----:B------:R-:W0:Y:S01]  /*b0d40*/  LDCU UR12, c[0x0][0x39c] ;  /* 0x00007380ff0c77ac */ /* 0x000e220008000800 */
[----:B------:R-:W-:-:S11]  /*b0d50*/  PRMT R2, R43, 0x7770, RZ ;  /* 0x000077702b027816 */ /* 0x000fd600000000ff */
[----:B------:R3:W-:Y:S01]  /*b0d60*/  @P6 STG.E.U8 desc[UR38][R6.64], R2 ;  /* 0x0000000206006986 */ /* 0x0007e2000c101126 */
[----:B------:R-:W-:Y:S01]  /*b0d70*/  ISETP.LT.AND P6, PT, R61, UR16, !P5 ;  /* 0x000000103d007c0c */ /* 0x000fe2000efc1270 */
[----:B------:R-:W0:Y:S02]  /*b0d80*/  LDCU UR16, c[0x0][0x39c] ;  /* 0x00007380ff1077ac */ /* 0x000e240008000800 */
[----:B---3--:R-:W3:Y:S01]  /*b0d90*/  LDL.LU.64 R2, [R1+0x21d0] ;  /* 0x0021d00001027983 */ /* 0x008ee20000300a00 */
[----:B------:R-:W-:-:S03]  /*b0da0*/  PRMT R47, R43, 0x7771, RZ ;  /* 0x000077712b2f7816 */ /* 0x000fc600000000ff */
[----:B------:R-:W3:Y:S06]  /*b0db0*/  LDL.LU R42, [R1+0x1d4] ;  /* 0x0001d400012a7983 */ /* 0x000eec0000300800 */
[----:B------:R0:W-:Y:S04]  /*b0dc0*/  @P6 STG.E.U8 desc[UR38][R4.64], R47 ;  /* 0x0000002f04006986 */ /* 0x0001e8000c101126 */
[----:B0-----:R-:W3:Y:S01]  /*b0dd0*/  LDL.LU.64 R4, [R1+0x2280] ;  /* 0x0022800001047983 */ /* 0x001ee20000300a00 */
[----:B------:R-:W-:Y:S01]  /*b0de0*/  ISETP.LT.AND P6, PT, R44, UR18, !P5 ;  /* 0x000000122c007c0c */ /* 0x000fe2000efc1270 */
[----:B------:R-:W0:Y:S01]  /*b0df0*/  LDCU UR18, c[0x0][0x39c] ;  /* 0x00007380ff1277ac */ /* 0x000e220008000800 */
[----:B------:R-:W-:-:S11]  /*b0e00*/  PRMT R47, R43, 0x7772, RZ ;  /* 0x000077722b2f7816 */ /* 0x000fd600000000ff */
[----:B------:R0:W-:Y:S01]  /*b0e10*/  @P6 STG.E.U8 desc[UR38][R50.64], R47 ;  /* 0x0000002f32006986 */ /* 0x0001e2000c101126 */
[----:B------:R-:W-:-:S03]  /*b0e20*/  ISETP.LT.AND P6, PT, R46, UR20, !P5 ;  /* 0x000000142e007c0c */ /* 0x000fc6000efc1270 */
[----:B0-----:R-:W3:Y:S01]  /*b0e30*/  LDL.LU.64 R50, [R1+0x2278] ;  /* 0x0022780001327983 */ /* 0x001ee20000300a00 */
[----:B------:R-:W-:-:S09]  /*b0e40*/  PRMT R47, R43, 0x7773, RZ ;  /* 0x000077732b2f7816 */ /* 0x000fd200000000ff */
[----:B------:R0:W-:Y:S01]  /*b0e50*/  @P6 STG.E.U8 desc[UR38][R54.64], R47 ;  /* 0x0000002f36006986 */ /* 0x0001e2000c101126 */
[----:B------:R-:W-:-:S03]  /*b0e60*/  ISETP.LT.AND P6, PT, R48, UR26, !P5 ;  /* 0x0000001a30007c0c */ /* 0x000fc6000efc1270 */
[----:B0-----:R-:W3:Y:S01]  /*b0e70*/  LDL.LU.64 R54, [R1+0x2270] ;  /* 0x0022700001367983 */ /* 0x001ee20000300a00 */
[----:B--2---:R-:W-:-:S09]  /*b0e80*/  PRMT R47, R19, 0x7770, RZ ;  /* 0x00007770132f7816 */ /* 0x004fd200000000ff */
[----:B------:R0:W-:Y:S01]  /*b0e90*/  @P6 STG.E.U8 desc[UR38][R52.64], R47 ;  /* 0x0000002f34006986 */ /* 0x0001e2000c101126 */
[----:B------:R-:W-:Y:S01]  /*b0ea0*/  ISETP.LT.AND P6, PT, R56, UR30, !P5 ;  /* 0x0000001e38007c0c */ /* 0x000fe2000efc1270 */
[----:B------:R-:W2:Y:S02]  /*b0eb0*/  LDCU.64 UR30, c[0x0][0x398] ;  /* 0x00007300ff1e77ac */ /* 0x000ea40008000a00 */
[----:B0-----:R-:W3:Y:S01]  /*b0ec0*/  LDL.LU.64 R52, [R1+0x2268] ;  /* 0x0022680001347983 */ /* 0x001ee20000300a00 */
[----:B------:R-:W-:-:S03]  /*b0ed0*/  PRMT R47, R19, 0x7771, RZ ;  /* 0x00007771132f7816 */ /* 0x000fc600000000ff */
[----:B------:R-:W3:Y:S06]  /*b0ee0*/  LDL.LU R43, [R1+0x1c4] ;  /* 0x0001c400012b7983 */ /* 0x000eec0000300800 */
[----:B------:R0:W-:Y:S01]  /*b0ef0*/  @P6 STG.E.U8 desc[UR38][R58.64], R47 ;  /* 0x0000002f3a006986 */ /* 0x0001e2000c101126 */
[----:B------:R-:W-:Y:S01]  /*b0f00*/  ISETP.LT.AND P6, PT, R57, UR5, !P5 ;  /* 0x0000000539007c0c */ /* 0x000fe2000efc1270 */
[----:B------:R-:W1:Y:S02]  /*b0f10*/  LDCU UR5, c[0x0][0x398] ;  /* 0x00007300ff0577ac */ /* 0x000e640008000800 */
[----:B0-----:R-:W3:Y:S01]  /*b0f20*/  LDL.LU.64 R58, [R1+0x2260] ;  /* 0x00226000013a7983 */ /* 0x001ee20000300a00 */
[----:B------:R-:W-:-:S09]  /*b0f30*/  PRMT R47, R19, 0x7772, RZ ;  /* 0x00007772132f7816 */ /* 0x000fd200000000ff */
[----:B----4-:R0:W-:Y:S04]  /*b0f40*/  @P6 STG.E.U8 desc[UR38][R20.64], R47 ;  /* 0x0000002f14006986 */ /* 0x0101e8000c101126 */
[----:B0-----:R-:W4:Y:S01]  /*b0f50*/  LDL.LU.64 R20, [R1+0x2258] ;  /* 0x0022580001147983 */ /* 0x001f220000300a00 */
[----:B------:R-:W-:-:S03]  /*b0f60*/  PRMT R47, R19, 0x7773, RZ ;  /* 0x00007773132f7816 */ /* 0x000fc600000000ff */
[----:B------:R-:W4:Y:S01]  /*b0f70*/  LDL.LU.64 R18, [R1+0x2250] ;  /* 0x0022500001127983 */ /* 0x000f220000300a00 */
[----:B-1----:R-:W-:Y:S01]  /*b0f80*/  ISETP.LT.AND P5, PT, R22, UR5, !P5 ;  /* 0x0000000516007c0c */ /* 0x002fe2000efa1270 */
[----:B------:R-:W0:-:S12]  /*b0f90*/  LDCU UR5, c[0x0][0x398] ;  /* 0x00007300ff0577ac */ /* 0x000e180008000800 */
[----:B---3--:R1:W-:Y:S02]  /*b0fa0*/  @P5 STG.E.U8 desc[UR38][R2.64], R47 ;  /* 0x0000002f02005986 */ /* 0x0083e4000c101126 */
[----:B-1----:R-:W-:-:S05]  /*b0fb0*/  VIADD R47, R45, 0x2 ;  /* 0x000000022d2f7836 */ /* 0x002fca0000000000 */
[----:B--2---:R-:W-:-:S04]  /*b0fc0*/  ISETP.GE.AND P5, PT, R47, UR31, PT ;  /* 0x0000001f2f007c0c */ /* 0x004fc8000bfa6270 */
[----:B0-----:R-:W-:Y:S01]  /*b0fd0*/  ISETP.LT.AND P6, PT, R60, UR5, !P5 ;  /* 0x000000053c007c0c */ /* 0x001fe2000efc1270 */
[----:B------:R-:W0:Y:S01]  /*b0fe0*/  LDCU UR5, c[0x0][0x398] ;  /* 0x00007300ff0577ac */ /* 0x000e220008000800 */
[----:B------:R-:W-:-:S11]  /*b0ff0*/  PRMT R2, R42, 0x7770, RZ ;  /* 0x000077702a027816 */ /* 0x000fd600000000ff */
[----:B------:R1:W-:Y:S04]  /*b1000*/  @P6 STG.E.U8 desc[UR38][R4.64], R2 ;  /* 0x0000000204006986 */ /* 0x0003e8000c101126 */
[----:B-1----:R-:W2:Y:S04]  /*b1010*/  LDL.LU.64 R2, [R1+0x2170] ;  /* 0x0021700001027983 */ /* 0x002ea80000300a00 */
[----:B------:R-:W3:Y:S04]  /*b1020*/  LDL.LU R23, [R1+0x1b4] ;  /* 0x0001b40001177983 */ /* 0x000ee80000300800 */
[----:B------:R-:W3:Y:S01]  /*b1030*/  LDL.LU.64 R4, [R1+0x2248] ;  /* 0x0022480001047983 */ /* 0x000ee20000300a00 */
[----:B0-----:R-:W-:Y:S01]  /*b1040*/  ISETP.LT.AND P6, PT, R61, UR5, !P5 ;  /* 0x000000053d007c0c */ /* 0x001fe2000efc1270 */
[----:B------:R-:W0:Y:S01]  /*b1050*/  LDCU UR5, c[0x0][0x398] ;  /* 0x00007300ff0577ac */ /* 0x000e220008000800 */
[----:B------:R-:W-:-:S11]  /*b1060*/  PRMT R47, R42, 0x7771, RZ ;  /* 0x000077712a2f7816 */ /* 0x000fd600000000ff */
[----:B------:R1:W-:Y:S01]  /*b1070*/  @P6 STG.E.U8 desc[UR38][R50.64], R47 ;  /* 0x0000002f32006986 */ /* 0x0003e2000c101126 */
[----:B0-----:R-:W-:Y:S01]  /*b1080*/  ISETP.LT.AND P6, PT, R44, UR5, !P5 ;  /* 0x000000052c007c0c */ /* 0x001fe2000efc1270 */
[----:B------:R-:W0:Y:S01]  /*b1090*/  LDCU UR5, c[0x0][0x398] ;  /* 0x00007300ff0577ac */ /* 0x000e220008000800 */
[----:B-1----:R-:W-:Y:S01]  /*b10a0*/  PRMT R47, R42, 0x7772, RZ ;  /* 0x000077722a2f7816 */ /* 0x002fe200000000ff */
[----:B------:R-:W3:Y:S10]  /*b10b0*/  LDL.LU.64 R50, [R1+0x2240] ;  /* 0x0022400001327983 */ /* 0x000ef40000300a00 */
[----:B------:R1:W-:Y:S01]  /*b10c0*/  @P6 STG.E.U8 desc[UR38][R54.64], R47 ;  /* 0x0000002f36006986 */ /* 0x0003e2000c101126 */
[----:B------:R-:W-:Y:S01]  /*b10d0*/  ISETP.LT.AND P6, PT, R46, UR22, !P5 ;  /* 0x000000162e007c0c */ /* 0x000fe2000efc1270 */
[----:B------:R-:W0:Y:S01]  /*b10e0*/  LDCU.64 UR22, c[0x0][0x398] ;  /* 0x00007300ff1677ac */ /* 0x000e220008000a00 */
[----:B-1----:R-:W-:Y:S01]  /*b10f0*/  PRMT R47, R42, 0x7773, RZ ;  /* 0x000077732a2f7816 */ /* 0x002fe200000000ff */
[----:B------:R-:W3:Y:S10]  /*b1100*/  LDL.LU.64 R54, [R1+0x2238] ;  /* 0x0022380001367983 */ /* 0x000ef40000300a00 */
[----:B------:R1:W-:Y:S01]  /*b1110*/  @P6 STG.E.U8 desc[UR38][R52.64], R47 ;  /* 0x0000002f34006986 */ /* 0x0003e2000c101126 */
[----:B0-----:R-:W-:Y:S01]  /*b1120*/  ISETP.LT.AND P6, PT, R48, UR5, !P5 ;  /* 0x0000000530007c0c */ /* 0x001fe2000efc1270 */
[----:B------:R-:W0:Y:S01]  /*b1130*/  LDCU UR5, c[0x0][0x398] ;  /* 0x00007300ff0577ac */ /* 0x000e220008000800 */
[C---:B-1----:R-:W-:Y:S01]  /*b1140*/  PRMT R47, R43.reuse, 0x7770, RZ ;  /* 0x000077702b2f7816 */ /* 0x042fe200000000ff */
[----:B------:R-:W3:Y:S04]  /*b1150*/  LDL.LU.64 R52, [R1+0x2230] ;  /* 0x0022300001347983 */ /* 0x000ee80000300a00 */
[----:B------:R-:W3:Y:S06]  /*b1160*/  LDL.LU R42, [R1+0x1a4] ;  /* 0x0001a400012a7983 */ /* 0x000eec0000300800 */
[----:B------:R1:W-:Y:S01]  /*b1170*/  @P6 STG.E.U8 desc[UR38][R58.64], R47 ;  /* 0x0000002f3a006986 */ /* 0x0003e2000c101126 */
[----:B0-----:R-:W-:Y:S01]  /*b1180*/  ISETP.LT.AND P6, PT, R56, UR5, !P5 ;  /* 0x0000000538007c0c */ /* 0x001fe2000efc1270 */
[----:B------:R-:W0:Y:S01]  /*b1190*/  LDCU UR5, c[0x0][0x398] ;  /* 0x00007300ff0577ac */ /* 0x000e220008000800 */
[----:B-1----:R-:W-:Y:S01]  /*b11a0*/  PRMT R47, R43, 0x7771, RZ ;  /* 0x000077712b2f7816 */ /* 0x002fe200000000ff */
[----:B------:R-:W3:Y:S10]  /*b11b0*/  LDL.LU.64 R58, [R1+0x2228] ;  /* 0x00222800013a7983 */ /* 0x000ef40000300a00 */
[----:B----4-:R1:W-:Y:S01]  /*b11c0*/  @P6 STG.E.U8 desc[UR38][R20.64], R47 ;  /* 0x0000002f14006986 */ /* 0x0103e2000c101126 */
[----:B0-----:R-:W-:Y:S01]  /*b11d0*/  ISETP.LT.AND P6, PT, R57, UR5, !P5 ;  /* 0x0000000539007c0c */ /* 0x001fe2000efc1270 */
[----:B------:R-:W0:Y:S01]  /*b11e0*/  LDCU UR5, c[0x0][0x398] ;  /* 0x00007300ff0577ac */ /* 0x000e220008000800 */
[----:B-1----:R-:W-:-:S11]  /*b11f0*/  PRMT R47, R43, 0x7772, RZ ;  /* 0x000077722b2f7816 */ /* 0x002fd600000000ff */
[----:B------:R1:W-:Y:S04]  /*b1200*/  @P6 STG.E.U8 desc[UR38][R18.64], R47 ;  /* 0x0000002f12006986 */ /* 0x0003e8000c101126 */
[----:B-1----:R-:W4:Y:S04]  /*b1210*/  LDL.LU.64 R18, [R1+0x2220] ;  /* 0x0022200001127983 */ /* 0x002f280000300a00 */
[----:B------:R-:W4:Y:S01]  /*b1220*/  LDL.LU.64 R20, [R1+0x2218] ;  /* 0x0022180001147983 */ /* 0x000f220000300a00 */
[----:B0-----:R-:W-:Y:S01]  /*b1230*/  ISETP.LT.AND P5, PT, R22, UR5, !P5 ;  /* 0x0000000516007c0c */ /* 0x001fe2000efa1270 */
[----:B------:R-:W0:Y:S01]  /*b1240*/  LDCU UR5, c[0x0][0x398] ;  /* 0x00007300ff0577ac */ /* 0x000e220008000800 */
[----:B------:R-:W-:-:S11]  /*b1250*/  PRMT R47, R43, 0x7773, RZ ;  /* 0x000077732b2f7816 */ /* 0x000fd600000000ff */
[----:B--2---:R1:W-:Y:S02]  /*b1260*/  @P5 STG.E.U8 desc[UR38][R2.64], R47 ;  /* 0x0000002f02005986 */ /* 0x0043e4000c101126 */
[----:B-1----:R-:W-:-:S05]  /*b1270*/  VIADD R47, R45, 0x3 ;  /* 0x000000032d2f7836 */ /* 0x002fca0000000000 */
[----:B------:R-:W-:-:S04]  /*b1280*/  ISETP.GE.AND P5, PT, R47, UR23, PT ;  /* 0x000000172f007c0c */ /* 0x000fc8000bfa6270 */
[----:B0-----:R-:W-:Y:S01]  /*b1290*/  ISETP.LT.AND P6, PT, R60, UR5, !P5 ;  /* 0x000000053c007c0c */ /* 0x001fe2000efc1270 */
[----:B------:R-:W0:Y:S01]  /*b12a0*/  LDCU UR5, c[0x0][0x398] ;  /* 0x00007300ff0577ac */ /* 0x000e220008000800 */
[----:B---3--:R-:W-:-:S11]  /*b12b0*/  PRMT R2, R23, 0x7770, RZ ;  /* 0x0000777017027816 */ /* 0x008fd600000000ff */
[----:B------:R1:W-:Y:S04]  /*b12c0*/  @P6 STG.E.U8 desc[UR38][R4.64], R2 ;  /* 0x0000000204006986 */ /* 0x0003e8000c101126 */
[----:B-1----:R-:W2:Y:S04]  /*b12d0*/  LDL.LU.64 R2, [R1+0x2150] ;  /* 0x0021500001027983 */ /* 0x002ea80000300a00 */
[----:B------:R-:W3:Y:S04]  /*b12e0*/  LDL.LU R43, [R1+0x1d8] ;  /* 0x0001d800012b7983 */ /* 0x000ee80000300800 */
[----:B------:R-:W3:Y:S04]  /*b12f0*/  LDL.LU.64 R6, [R1+0x2210] ;  /* 0x0022100001067983 */ /* 0x000ee80000300a00 */
[----:B------:R-:W3:Y:S01]  /*b1300*/  LDL.LU.64 R4, [R1+0x2208] ;  /* 0x0022080001047983 */ /* 0x000ee20000300a00 */
[----:B0-----:R-:W-:Y:S01]  /*b1310*/  ISETP.LT.AND P6, PT, R61, UR5, !P5 ;  /* 0x000000053d007c0c */ /* 0x001fe2000efc1270 */
[----:B------:R-:W0:Y:S01]  /*b1320*/  LDCU UR5, c[0x0][0x398] ;  /* 0x00007300ff0577ac */ /* 0x000e220008000800 */
[----:B------:R-:W-:-:S11]  /*b1330*/  PRMT R47, R23, 0x7771, RZ ;  /* 0x00007771172f7816 */ /* 0x000fd600000000ff */
[----:B------:R1:W-:Y:S01]  /*b1340*/  @P6 STG.E.U8 desc[UR38][R50.64], R47 ;  /* 0x0000002f32006986 */ /* 0x0003e2000c101126 */
[----:B0-----:R-:W-:Y:S01]  /*b1350*/  ISETP.LT.AND P6, PT, R44, UR5, !P5 ;  /* 0x000000052c007c0c */ /* 0x001fe2000efc1270 */
[----:B------:R-:W0:Y:S01]  /*b1360*/  LDCU UR5, c[0x0][0x398] ;  /* 0x00007300ff0577ac */ /* 0x000e220008000800 */
[C---:B-1----:R-:W-:Y:S01]  /*b1370*/  PRMT R47, R23.reuse, 0x7772, RZ ;  /* 0x00007772172f7816 */ /* 0x042fe200000000ff */
        /* <DEDUP_REMOVED lines=9> */
[----:B-1----:R-:W-:-:S11]  /*b1410*/  PRMT R47, R42, 0x7770, RZ ;  /* 0x000077702a2f7816 */ /* 0x002fd600000000ff */
[----:B------:R1:W-:Y:S01]  /*b1420*/  @P6 STG.E.U8 desc[UR38][R58.64], R47 ;  /* 0x0000002f3a006986 */ /* 0x0003e2000c101126 */
[----:B0-----:R-:W-:Y:S01]  /*b1430*/  ISETP.LT.AND P6, PT, R56, UR5, !P5 ;  /* 0x0000000538007c0c */ /* 0x001fe2000efc1270 */
[----:B------:R-:W0:Y:S01]  /*b1440*/  LDCU UR5, c[0x0][0x398] ;  /* 0x00007300ff0577ac */ /* 0x000e220008000800 */
[----:B-1----:R-:W-:-:S11]  /*b1450*/  PRMT R47, R42, 0x7771, RZ ;  /* 0x000077712a2f7816 */ /* 0x002fd600000000ff */
[----:B----4-:R1:W-:Y:S04]  /*b1460*/  @P6 STG.E.U8 desc[UR38][R18.64], R47 ;  /* 0x0000002f12006986 */ /* 0x0103e8000c101126 */
[----:B-1----:R-:W4:Y:S04]  /*b1470*/  LDL.LU R19, [R1+0x1c8] ;  /* 0x0001c80001137983 */ /* 0x002f280000300800 */
[----:B------:R-:W4:Y:S04]  /*b1480*/  LDL.LU.64 R52, [R1+0x21f0] ;  /* 0x0021f00001347983 */ /* 0x000f280000300a00 */
[----:B------:R-:W4:Y:S01]  /*b1490*/  LDL.LU.64 R58, [R1+0x21b8] ;  /* 0x0021b800013a7983 */ /* 0x000f220000300a00 */
[----:B0-----:R-:W-:Y:S01]  /*b14a0*/  ISETP.LT.AND P6, PT, R57, UR5, !P5 ;  /* 0x0000000539007c0c */ /* 0x001fe2000efc1270 */
[----:B------:R-:W0:Y:S01]  /*b14b0*/  LDCU UR5, c[0x0][0x398] ;  /* 0x00007300ff0577ac */ /* 0x000e220008000800 */
[----:B------:R-:W-:-:S11]  /*b14c0*/  PRMT R47, R42, 0x7772, RZ ;  /* 0x000077722a2f7816 */ /* 0x000fd600000000ff */
[----:B------:R1:W-:Y:S04]  /*b14d0*/  @P6 STG.E.U8 desc[UR38][R20.64], R47 ;  /* 0x0000002f14006986 */ /* 0x0003e8000c101126 */
[----:B-1----:R-:W4:Y:S01]  /*b14e0*/  LDL.LU.64 R20, [R1+0x21a8] ;  /* 0x0021a80001147983 */ /* 0x002f220000300a00 */
        /* <DEDUP_REMOVED lines=10> */
[----:B-1----:R-:W2:Y:S01]  /*b1590*/  LDL.LU.64 R2, [R1+0x20f8] ;  /* 0x0020f80001027983 */ /* 0x002ea20000300a00 */
[----:B0-----:R-:W-:Y:S01]  /*b15a0*/  ISETP.LT.AND P6, PT, R61, UR5, !P5 ;  /* 0x000000053d007c0c */ /* 0x001fe2000efc1270 */
[----:B------:R-:W0:Y:S01]  /*b15b0*/  LDCU UR5, c[0x0][0x398] ;  /* 0x00007300ff0577ac */ /* 0x000e220008000800 */
[C---:B------:R-:W-:Y:S01]  /*b15c0*/  PRMT R47, R43.reuse, 0x7771, RZ ;  /* 0x000077712b2f7816 */ /* 0x040fe200000000ff */
[----:B------:R-:W3:Y:S10]  /*b15d0*/  LDL.LU R42, [R1+0x1b8] ;  /* 0x0001b800012a7983 */ /* 0x000ef40000300800 */
[----:B------:R1:W-:Y:S04]  /*b15e0*/  @P6 STG.E.U8 desc[UR38][R4.64], R47 ;  /* 0x0000002f04006986 */ /* 0x0003e8000c101126 */
[----:B-1----:R-:W3:Y:S01]  /*b15f0*/  LDL.LU.64 R4, [R1+0x21a0] ;  /* 0x0021a00001047983 */ /* 0x002ee20000300a00 */
[----:B0-----:R-:W-:Y:S01]  /*b1600*/  ISETP.LT.AND P6, PT, R44, UR5, !P5 ;  /* 0x000000052c007c0c */ /* 0x001fe2000efc1270 */
[----:B------:R-:W0:Y:S01]  /*b1610*/  LDCU UR5, c[0x0][0x398] ;  /* 0x00007300ff0577ac */ /* 0x000e220008000800 */
[----:B------:R-:W-:-:S11]  /*b1620*/  PRMT R47, R43, 0x7772, RZ ;  /* 0x000077722b2f7816 */ /* 0x000fd600000000ff */
[----:B------:R1:W-:Y:S01]  /*b1630*/  @P6 STG.E.U8 desc[UR38][R50.64], R47 ;  /* 0x0000002f32006986 */ /* 0x0003e2000c101126 */
[----:B------:R-:W-:Y:S01]  /*b1640*/  ISETP.LT.AND P6, PT, R46, UR30, !P5 ;  /* 0x0000001e2e007c0c */ /* 0x000fe2000efc1270 */
[----:B------:R-:W2:Y:S02]  /*b1650*/  LDCU.64 UR30, c[0x0][0x398] ;  /* 0x00007300ff1e77ac */ /* 0x000ea40008000a00 */
[----:B-1----:R-:W3:Y:S01]  /*b1660*/  LDL.LU.64 R50, [R1+0x2198] ;  /* 0x0021980001327983 */ /* 0x002ee20000300a00 */
[----:B------:R-:W-:-:S09]  /*b1670*/  PRMT R47, R43, 0x7773, RZ ;  /* 0x000077732b2f7816 */ /* 0x000fd200000000ff */
[----:B------:R1:W-:Y:S01]  /*b1680*/  @P6 STG.E.U8 desc[UR38][R54.64], R47 ;  /* 0x0000002f36006986 */ /* 0x0003e2000c101126 */
[----:B0-----:R-:W-:Y:S01]  /*b1690*/  ISETP.LT.AND P6, PT, R48, UR5, !P5 ;  /* 0x0000000530007c0c */ /* 0x001fe2000efc1270 */
[----:B------:R-:W0:Y:S02]  /*b16a0*/  LDCU UR5, c[0x0][0x398] ;  /* 0x00007300ff0577ac */ /* 0x000e240008000800 */
[----:B-1----:R-:W3:Y:S01]  /*b16b0*/  LDL.LU.64 R54, [R1+0x2190] ;  /* 0x0021900001367983 */ /* 0x002ee20000300a00 */
[----:B----4-:R-:W-:-:S09]  /*b16c0*/  PRMT R47, R19, 0x7770, RZ ;  /* 0x00007770132f7816 */ /* 0x010fd200000000ff */
[----:B------:R1:W-:Y:S01]  /*b16d0*/  @P6 STG.E.U8 desc[UR38][R52.64], R47 ;  /* 0x0000002f34006986 */ /* 0x0003e2000c101126 */
[----:B0-----:R-:W-:Y:S01]  /*b16e0*/  ISETP.LT.AND P6, PT, R56, UR5, !P5 ;  /* 0x0000000538007c0c */ /* 0x001fe2000efc1270 */
[----:B------:R-:W0:Y:S02]  /*b16f0*/  LDCU UR5, c[0x0][0x398] ;  /* 0x00007300ff0577ac */ /* 0x000e240008000800 */
[----:B-1----:R-:W4:Y:S01]  /*b1700*/  LDL.LU.64 R52, [R1+0x2188] ;  /* 0x0021880001347983 */ /* 0x002f220000300a00 */
[----:B------:R-:W-:-:S03]  /*b1710*/  PRMT R47, R19, 0x7771, RZ ;  /* 0x00007771132f7816 */ /* 0x000fc600000000ff */
[----:B------:R-:W4:Y:S06]  /*b1720*/  LDL.LU R43, [R1+0x1a8] ;  /* 0x0001a800012b7983 */ /* 0x000f2c0000300800 */
[----:B------:R1:W-:Y:S01]  /*b1730*/  @P6 STG.E.U8 desc[UR38][R58.64], R47 ;  /* 0x0000002f3a006986 */ /* 0x0003e2000c101126 */
[----:B0-----:R-:W-:Y:S01]  /*b1740*/  ISETP.LT.AND P6, PT, R57, UR5, !P5 ;  /* 0x0000000539007c0c */ /* 0x001fe2000efc1270 */
[----:B------:R-:W0:Y:S02]  /*b1750*/  LDCU UR5, c[0x0][0x398] ;  /* 0x00007300ff0577ac */ /* 0x000e240008000800 */
[----:B-1----:R-:W4:Y:S01]  /*b1760*/  LDL.LU.64 R58, [R1+0x2168] ;  /* 0x00216800013a7983 */ /* 0x002f220000300a00 */
[----:B------:R-:W-:-:S09]  /*b1770*/  PRMT R47, R19, 0x7772, RZ ;  /* 0x00007772132f7816 */ /* 0x000fd200000000ff */
[----:B------:R1:W-:Y:S04]  /*b1780*/  @P6 STG.E.U8 desc[UR38][R20.64], R47 ;  /* 0x0000002f14006986 */ /* 0x0003e8000c101126 */
[----:B-1----:R-:W4:Y:S01]  /*b1790*/  LDL.LU.64 R20, [R1+0x2148] ;  /* 0x0021480001147983 */ /* 0x002f220000300a00 */
[----:B------:R-:W-:-:S03]  /*b17a0*/  PRMT R47, R19, 0x7773, RZ ;  /* 0x00007773132f7816 */ /* 0x000fc600000000ff */
[----:B------:R-:W4:Y:S01]  /*b17b0*/  LDL.LU.64 R18, [R1+0x2138] ;  /* 0x0021380001127983 */ /* 0x000f220000300a00 */
[----:B0-----:R-:W-:Y:S01]  /*b17c0*/  ISETP.LT.AND P5, PT, R22, UR5, !P5 ;  /* 0x0000000516007c0c */ /* 0x001fe2000efa1270 */
[----:B------:R-:W0:-:S12]  /*b17d0*/  LDCU UR5, c[0x0][0x398] ;  /* 0x00007300ff0577ac */ /* 0x000e180008000800 */
        /* <DEDUP_REMOVED lines=23> */
[----:B----4-:R1:W-:Y:S01]  /*b1950*/  @P6 STG.E.U8 desc[UR38][R52.64], R47 ;  /* 0x0000002f34006986 */ /* 0x0103e2000c101126 */
[----:B0-----:R-:W-:Y:S01]  /*b1960*/  ISETP.LT.AND P6, PT, R48, UR5, !P5 ;  /* 0x0000000530007c0c */ /* 0x001fe2000efc1270 */
[----:B------:R-:W0:Y:S01]  /*b1970*/  LDCU UR5, c[0x0][0x398] ;  /* 0x00007300ff0577ac */ /* 0x000e220008000800 */
[C---:B-1----:R-:W-:Y:S01]  /*b1980*/  PRMT R47, R43.reuse, 0x7770, RZ ;  /* 0x000077702b2f7816 */ /* 0x042fe200000000ff */
[----:B------:R-:W4:Y:S04]  /*b1990*/  LDL.LU.64 R52, [R1+0x2118] ;  /* 0x0021180001347983 */ /* 0x000f280000300a00 */
[----:B------:R-:W4:Y:S06]  /*b19a0*/  LDL.LU R42, [R1+0x1cc] ;  /* 0x0001cc00012a7983 */ /* 0x000f2c0000300800 */
[----:B------:R1:W-:Y:S01]  /*b19b0*/  @P6 STG.E.U8 desc[UR38][R58.64], R47 ;  /* 0x0000002f3a006986 */ /* 0x0003e2000c101126 */
[----:B0-----:R-:W-:Y:S01]  /*b19c0*/  ISETP.LT.AND P6, PT, R56, UR5, !P5 ;  /* 0x0000000538007c0c */ /* 0x001fe2000efc1270 */
[----:B------:R-:W0:Y:S01]  /*b19d0*/  LDCU UR5, c[0x0][0x398] ;  /* 0x00007300ff0577ac */ /* 0x000e220008000800 */
[----:B-1----:R-:W-:Y:S01]  /*b19e0*/  PRMT R47, R43, 0x7771, RZ ;  /* 0x000077712b2f7816 */ /* 0x002fe200000000ff */
[----:B------:R-:W4:Y:S10]  /*b19f0*/  LDL.LU.64 R58, [R1+0x2110] ;  /* 0x00211000013a7983 */ /* 0x000f340000300a00 */
[----:B------:R1:W-:Y:S01]  /*b1a00*/  @P6 STG.E.U8 desc[UR38][R20.64], R47 ;  /* 0x0000002f14006986 */ /* 0x0003e2000c101126 */
        /* <DEDUP_REMOVED lines=36> */
[----:B-1----:R-:W-:-:S11]  /*b1c50*/  PRMT R47, R42, 0x7770, RZ ;  /* 0x000077702a2f7816 */ /* 0x002fd600000000ff */
[----:B------:R1:W-:Y:S01]  /*b1c60*/  @P6 STG.E.U8 desc[UR38][R58.64], R47 ;  /* 0x0000002f3a006986 */ /* 0x0003e2000c101126 */
[----:B0-----:R-:W-:Y:S01]  /*b1c70*/  ISETP.LT.AND P6, PT, R56, UR5, !P5 ;  /* 0x0000000538007c0c */ /* 0x001fe2000efc1270 */
[----:B------:R-:W0:Y:S01]  /*b1c80*/  LDCU UR5, c[0x0][0x398] ;  /* 0x00007300ff0577ac */ /* 0x000e220008000800 */
[----:B-1----:R-:W-:-:S11]  /*b1c90*/  PRMT R47, R42, 0x7771, RZ ;  /* 0x000077712a2f7816 */ /* 0x002fd600000000ff */
[----:B------:R1:W-:Y:S04]  /*b1ca0*/  @P6 STG.E.U8 desc[UR38][R18.64], R47 ;  /* 0x0000002f12006986 */ /* 0x0003e8000c101126 */
        /* <DEDUP_REMOVED lines=120> */
[----:B------:R-:W2:Y:S01]  /*b2430*/  LDCU.64 UR32, c[0x0][0x398] ;  /* 0x00007300ff2077ac */ /* 0x000ea20008000a00 */
        /* <DEDUP_REMOVED lines=92> */
[C---:B-1----:R-:W-:Y:S01]  /*b2a00*/  PRMT R47, R43.reuse, 0x7770, RZ ;  /* 0x000077702b2f7816 */ /* 0x042fe200000000ff */
[----:B------:R-:W4:Y:S10]  /*b2a10*/  LDL.LU.64 R52, [R1+0x1ee0] ;  /* 0x001ee00001347983 */ /* 0x000f340000300a00 */
[----:B------:R1:W-:Y:S01]  /*b2a20*/  @P6 STG.E.U8 desc[UR38][R58.64], R47 ;  /* 0x0000002f3a006986 */ /* 0x0003e2000c101126 */
[----:B0-----:R-:W-:Y:S01]  /*b2a30*/  ISETP.LT.AND P6, PT, R56, UR5, !P5 ;  /* 0x0000000538007c0c */ /* 0x001fe2000efc1270 */
[----:B------:R-:W0:Y:S02]  /*b2a40*/  LDCU UR5, c[0x0][0x398] ;  /* 0x00007300ff0577ac */ /* 0x000e240008000800 */
[----:B------:R-:W4:Y:S01]  /*b2a50*/  LDL.LU R42, [R1+0x188] ;  /* 0x00018800012a7983 */ /* 0x000f220000300800 */
[----:B-1----:R-:W-:-:S03]  /*b2a60*/  PRMT R47, R43, 0x7771, RZ ;  /* 0x000077712b2f7816 */ /* 0x002fc600000000ff */
[----:B------:R-:W4:Y:S06]  /*b2a70*/  LDL.LU.64 R58, [R1+0x1ed8] ;  /* 0x001ed800013a7983 */ /* 0x000f2c0000300a00 */
        /* <DEDUP_REMOVED lines=21> */
[----:B------:R-:W0:Y:S02]  /*b2bd0*/  LDCU UR5, c[0x0][0x398] ;  /* 0x00007300ff0577ac */ /* 0x000e240008000800 */
[----:B------:R-:W3:Y:S01]  /*b2be0*/  LDL.LU.64 R4, [R1+0x1ea8] ;  /* 0x001ea80001047983 */ /* 0x000ee20000300a00 */
[----:B------:R-:W-:-:S09]  /*b2bf0*/  PRMT R47, R23, 0x7771, RZ ;  /* 0x00007771172f7816 */ /* 0x000fd200000000ff */
        /* <DEDUP_REMOVED lines=130> */
[C---:B------:R-:W-:Y:S01]  /*b3420*/  PRMT R47, R23.reuse, 0x7771, RZ ;  /* 0x00007771172f7816 */ /* 0x040fe200000000ff */
[----:B------:R-:W3:Y:S10]  /*b3430*/  LDL.LU.64 R4, [R1+0x1da8] ;  /* 0x001da80001047983 */ /* 0x000ef40000300a00 */
        /* <DEDUP_REMOVED lines=83> */
[----:B------:R-:W0:Y:S02]  /*b3970*/  LDCU UR5, c[0x0][0x398] ;  /* 0x00007300ff0577ac */ /* 0x000e240008000800 */
[----:B------:R-:W3:Y:S04]  /*b3980*/  LDL.LU R23, [R1+0x154] ;  /* 0x0001540001177983 */ /* 0x000ee80000300800 */
[----:B------:R-:W3:Y:S01]  /*b3990*/  LDL.LU.64 R4, [R1+0x1d08] ;  /* 0x001d080001047983 */ /* 0x000ee20000300a00 */
[----:B------:R-:W-:-:S05]  /*b39a0*/  PRMT R47, R42, 0x7771, RZ ;  /* 0x000077712a2f7816 */ /* 0x000fca00000000ff */
        /* <DEDUP_REMOVED lines=43> */
[----:B------:R-:W-:-:S03]  /*b3c60*/  PRMT R47, R23, 0x7771, RZ ;  /* 0x00007771172f7816 */ /* 0x000fc600000000ff */
[----:B------:R-:W3:Y:S04]  /*b3c70*/  LDL.LU.64 R4, [R1+0x1ca8] ;  /* 0x001ca80001047983 */ /* 0x000ee80000300a00 */
        /* <DEDUP_REMOVED lines=84> */
[----:B------:R-:W-:Y:S01]  /*b41c0*/  PRMT R47, R42, 0x7771, RZ ;  /* 0x000077712a2f7816 */ /* 0x000fe200000000ff */
[----:B------:R-:W3:Y:S04]  /*b41d0*/  LDL.LU R23, [R1+0x138] ;  /* 0x0001380001177983 */ /* 0x000ee80000300800 */
[----:B------:R-:W3:Y:S06]  /*b41e0*/  LDL.LU.64 R4, [R1+0x1c08] ;  /* 0x001c080001047983 */ /* 0x000eec0000300a00 */
        /* <DEDUP_REMOVED lines=19> */
[----:B-1----:R-:W-:-:S09]  /*b4320*/  PRMT R47, R43, 0x7771, RZ ;  /* 0x000077712b2f7816 */ /* 0x002fd200000000ff */
[----:B------:R1:W-:Y:S01]  /*b4330*/  @P6 STG.E.U8 desc[UR38][R20.64], R47 ;  /* 0x0000002f14006986 */ /* 0x0003e2000c101126 */
[----:B0-----:R-:W-:Y:S01]  /*b4340*/  ISETP.LT.AND P6, PT, R57, UR5, !P5 ;  /* 0x0000000539007c0c */ /* 0x001fe2000efc1270 */
[----:B------:R-:W0:Y:S02]  /*b4350*/  LDCU UR5, c[0x0][0x398] ;  /* 0x00007300ff0577ac */ /* 0x000e240008000800 */
[----:B-1----:R-:W4:Y:S01]  /*b4360*/  LDL.LU.64 R20, [R1+0x1bd8] ;  /* 0x001bd80001147983 */ /* 0x002f220000300a00 */
[----:B------:R-:W-:-:S09]  /*b4370*/  PRMT R47, R43, 0x7772, RZ ;  /* 0x000077722b2f7816 */ /* 0x000fd200000000ff */
[----:B------:R1:W-:Y:S04]  /*b4380*/  @P6 STG.E.U8 desc[UR38][R18.64], R47 ;  /* 0x0000002f12006986 */ /* 0x0003e8000c101126 */
[----:B-1----:R-:W4:Y:S01]  /*b4390*/  LDL.LU.64 R18, [R1+0x1bd0] ;  /* 0x001bd00001127983 */ /* 0x002f220000300a00 */
[----:B0-----:R-:W-:Y:S01]  /*b43a0*/  ISETP.LT.AND P5, PT, R22, UR5, !P5 ;  /* 0x0000000516007c0c */ /* 0x001fe2000efa1270 */
[----:B------:R-:W0:Y:S01]  /*b43b0*/  LDCU UR5, c[0x0][0x398] ;  /* 0x00007300ff0577ac */ /* 0x000e220008000800 */
[----:B------:R-:W-:Y:S01]  /*b43c0*/  PRMT R47, R43, 0x7773, RZ ;  /* 0x000077732b2f7816 */ /* 0x000fe200000000ff */
[----:B------:R-:W4:Y:S10]  /*b43d0*/  LDL.LU.64 R58, [R1+0x1bc8] ;  /* 0x001bc800013a7983 */ /* 0x000f340000300a00 */
[----:B--2---:R1:W-:Y:S02]  /*b43e0*/  @P5 STG.E.U8 desc[UR38][R2.64], R47 ;  /* 0x0000002f02005986 */ /* 0x0043e4000c101126 */
[----:B-1----:R-:W-:-:S05]  /*b43f0*/  VIADD R47, R45, 0x15 ;  /* 0x000000152d2f7836 */ /* 0x002fca0000000000 */
[----:B------:R-:W-:-:S04]  /*b4400*/  ISETP.GE.AND P5, PT, R47, UR23, PT ;  /* 0x000000172f007c0c */ /* 0x000fc8000bfa6270 */
[----:B0-----:R-:W-:Y:S01]  /*b4410*/  ISETP.LT.AND P6, PT, R60, UR5, !P5 ;  /* 0x000000053c007c0c */ /* 0x001fe2000efc1270 */
[----:B------:R-:W0:Y:S01]  /*b4420*/  LDCU UR5, c[0x0][0x398] ;  /* 0x00007300ff0577ac */ /* 0x000e220008000800 */
[----:B---3--:R-:W-:-:S11]  /*b4430*/  PRMT R2, R23, 0x7770, RZ ;  /* 0x0000777017027816 */ /* 0x008fd600000000ff */
[----:B------:R1:W-:Y:S01]  /*b4440*/  @P6 STG.E.U8 desc[UR38][R4.64], R2 ;  /* 0x0000000204006986 */ /* 0x0003e2000c101126 */
[----:B0-----:R-:W-:Y:S01]  /*b4450*/  ISETP.LT.AND P6, PT, R61, UR5, !P5 ;  /* 0x000000053d007c0c */ /* 0x001fe2000efc1270 */
[----:B------:R-:W0:Y:S02]  /*b4460*/  LDCU UR5, c[0x0][0x398] ;  /* 0x00007300ff0577ac */ /* 0x000e240008000800 */
[----:B-1----:R-:W2:Y:S01]  /*b4470*/  LDL.LU.64 R2, [R1+0x1bb8] ;  /* 0x001bb80001027983 */ /* 0x002ea20000300a00 */
[----:B------:R-:W-:-:S03]  /*b4480*/  PRMT R47, R23, 0x7771, RZ ;  /* 0x00007771172f7816 */ /* 0x000fc600000000ff */
[----:B------:R-:W3:Y:S06]  /*b4490*/  LDL.LU R43, [R1+0x15c] ;  /* 0x00015c00012b7983 */ /* 0x000eec0000300800 */
[----:B------:R1:W-:Y:S04]  /*b44a0*/  @P6 STG.E.U8 desc[UR38][R50.64], R47 ;  /* 0x0000002f32006986 */ /* 0x0003e8000c101126 */
[----:B------:R-:W3:Y:S01]  /*b44b0*/  LDL.LU.64 R6, [R1+0x1bb0] ;  /* 0x001bb00001067983 */ /* 0x000ee20000300a00 */
[----:B0-----:R-:W-:Y:S01]  /*b44c0*/  ISETP.LT.AND P6, PT, R44, UR5, !P5 ;  /* 0x000000052c007c0c */ /* 0x001fe2000efc1270 */
[----:B------:R-:W0:Y:S02]  /*b44d0*/  LDCU UR5, c[0x0][0x398] ;  /* 0x00007300ff0577ac */ /* 0x000e240008000800 */
[----:B------:R-:W3:Y:S01]  /*b44e0*/  LDL.LU.64 R4, [R1+0x1ba8] ;  /* 0x001ba80001047983 */ /* 0x000ee20000300a00 */
[----:B-1----:R-:W-:-:S03]  /*b44f0*/  PRMT R47, R23, 0x7772, RZ ;  /* 0x00007772172f7816 */ /* 0x002fc600000000ff */
[----:B------:R-:W3:Y:S06]  /*b4500*/  LDL.LU.64 R50, [R1+0x1b98] ;  /* 0x001b980001327983 */ /* 0x000eec0000300a00 */
[----:B------:R1:W-:Y:S01]  /*b4510*/  @P6 STG.E.U8 desc[UR38][R54.64], R47 ;  /* 0x0000002f36006986 */ /* 0x0003e2000c101126 */
[----:B------:R-:W-:Y:S01]  /*b4520*/  ISETP.LT.AND P6, PT, R46, UR32, !P5 ;  /* 0x000000202e007c0c */ /* 0x000fe2000efc1270 */
[----:B------:R-:W2:Y:S01]  /*b4530*/  LDCU.64 UR32, c[0x0][0x398] ;  /* 0x00007300ff2077ac */ /* 0x000ea20008000a00 */
[----:B-1----:R-:W-:-:S11]  /*b4540*/  PRMT R47, R23, 0x7773, RZ ;  /* 0x00007773172f7816 */ /* 0x002fd600000000ff */
        /* <DEDUP_REMOVED lines=9> */
[----:B-1----:R-:W4:Y:S01]  /*b45e0*/  LDL.LU.64 R18, [R1+0x1b90] ;  /* 0x001b900001127983 */ /* 0x002f220000300a00 */
[----:B0-----:R-:W-:Y:S01]  /*b45f0*/  ISETP.LT.AND P6, PT, R57, UR5, !P5 ;  /* 0x0000000539007c0c */ /* 0x001fe2000efc1270 */
[----:B------:R-:W0:Y:S02]  /*b4600*/  LDCU UR5, c[0x0][0x398] ;  /* 0x00007300ff0577ac */ /* 0x000e240008000800 */
[----:B------:R-:W4:Y:S04]  /*b4610*/  LDL.LU R21, [R1+0x14c] ;  /* 0x00014c0001157983 */ /* 0x000f280000300800 */
[----:B------:R-:W4:Y:S01]  /*b4620*/  LDL.LU.64 R54, [R1+0x1b88] ;  /* 0x001b880001367983 */ /* 0x000f220000300a00 */
[----:B------:R-:W-:-:S03]  /*b4630*/  PRMT R47, R42, 0x7772, RZ ;  /* 0x000077722a2f7816 */ /* 0x000fc600000000ff */
[----:B------:R-:W4:Y:S01]  /*b4640*/  LDL.LU.64 R52, [R1+0x1b80] ;  /* 0x001b800001347983 */ /* 0x000f220000300a00 */
[----:B0-----:R-:W-:Y:S01]  /*b4650*/  ISETP.LT.AND P5, PT, R22, UR5, !P5 ;  /* 0x0000000516007c0c */ /* 0x001fe2000efa1270 */
[----:B------:R-:W0:Y:S02]  /*b4660*/  LDCU UR5, c[0x0][0x398] ;  /* 0x00007300ff0577ac */ /* 0x000e240008000800 */
[----:B------:R1:W-:Y:S02]  /*b4670*/  @P6 STG.E.U8 desc[UR38][R58.64], R47 ;  /* 0x0000002f3a006986 */ /* 0x0003e4000c101126 */
[----:B-1----:R-:W-:Y:S02]  /*b4680*/  PRMT R47, R42, 0x7773, RZ ;  /* 0x000077732a2f7816 */ /* 0x002fe400000000ff */
[----:B------:R-:W4:Y:S06]  /*b4690*/  LDL.LU.64 R58, [R1+0x1b78] ;  /* 0x001b7800013a7983 */ /* 0x000f2c0000300a00 */
        /* <DEDUP_REMOVED lines=20> */
[----:B-1----:R-:W-:-:S11]  /*b47e0*/  PRMT R47, R43, 0x7773, RZ ;  /* 0x000077732b2f7816 */ /* 0x002fd600000000ff */
[----:B----4-:R1:W-:Y:S04]  /*b47f0*/  @P6 STG.E.U8 desc[UR38][R18.64], R47 ;  /* 0x0000002f12006986 */ /* 0x0103e8000c101126 */
[----:B-1----:R-:W4:Y:S01]  /*b4800*/  LDL.LU.64 R18, [R1+0x1b58] ;  /* 0x001b580001127983 */ /* 0x002f220000300a00 */
[----:B0-----:R-:W-:Y:S01]  /*b4810*/  ISETP.LT.AND P6, PT, R48, UR5, !P5 ;  /* 0x0000000530007c0c */ /* 0x001fe2000efc1270 */
[----:B------:R-:W0:Y:S02]  /*b4820*/  LDCU UR5, c[0x0][0x398] ;  /* 0x00007300ff0577ac */ /* 0x000e240008000800 */
[----:B------:R-:W4:Y:S01]  /*b4830*/  LDL.LU.64 R50, [R1+0x1b40] ;  /* 0x001b400001327983 */ /* 0x000f220000300a00 */
[----:B------:R-:W-:-:S09]  /*b4840*/  PRMT R47, R21, 0x7770, RZ ;  /* 0x00007770152f7816 */ /* 0x000fd200000000ff */
        /* <DEDUP_REMOVED lines=11> */
[----:B------:R1:W-:Y:S01]  /*b4900*/  @P6 STG.E.U8 desc[UR38][R58.64], R47 ;  /* 0x0000002f3a006986 */ /* 0x0003e2000c101126 */
[----:B0-----:R-:W-:Y:S01]  /*b4910*/  ISETP.LT.AND P5, PT, R22, UR5, !P5 ;  /* 0x0000000516007c0c */ /* 0x001fe2000efa1270 */
[----:B------:R-:W0:Y:S02]  /*b4920*/  LDCU UR5, c[0x0][0x398] ;  /* 0x00007300ff0577ac */ /* 0x000e240008000800 */
[----:B-1----:R-:W4:Y:S01]  /*b4930*/  LDL.LU.64 R58, [R1+0x1b28] ;  /* 0x001b2800013a7983 */ /* 0x002f220000300a00 */
[----:B------:R-:W-:-:S03]  /*b4940*/  PRMT R47, R21, 0x7773, RZ ;  /* 0x00007773152f7816 */ /* 0x000fc600000000ff */
        /* <DEDUP_REMOVED lines=11> */
[----:B------:R-:W-:-:S09]  /*b4a00*/  PRMT R47, R42, 0x7771, RZ ;  /* 0x000077712a2f7816 */ /* 0x000fd200000000ff */
[----:B----4-:R1:W-:Y:S04]  /*b4a10*/  @P6 STG.E.U8 desc[UR38][R18.64], R47 ;  /* 0x0000002f12006986 */ /* 0x0103e8000c101126 */
[----:B-1----:R-:W3:Y:S04]  /*b4a20*/  LDL.LU R19, [R1+0x110] ;  /* 0x0001100001137983 */ /* 0x002ee80000300800 */
[----:B------:R-:W4:Y:S01]  /*b4a30*/  LDL.LU.64 R6, [R1+0x1b08] ;  /* 0x001b080001067983 */ /* 0x000f220000300a00 */
[----:B0-----:R-:W-:Y:S01]  /*b4a40*/  ISETP.LT.AND P6, PT, R44, UR5, !P5 ;  /* 0x000000052c007c0c */ /* 0x001fe2000efc1270 */
[----:B------:R-:W0:Y:S01]  /*b4a50*/  LDCU UR5, c[0x0][0x398] ;  /* 0x00007300ff0577ac */ /* 0x000e220008000800 */
[----:B------:R-:W-:Y:S01]  /*b4a60*/  PRMT R47, R42, 0x7772, RZ ;  /* 0x000077722a2f7816 */ /* 0x000fe200000000ff */
[----:B------:R-:W4:Y:S10]  /*b4a70*/  LDL.LU.64 R4, [R1+0x1b00] ;  /* 0x001b000001047983 */ /* 0x000f340000300a00 */
[----:B------:R1:W-:Y:S01]  /*b4a80*/  @P6 STG.E.U8 desc[UR38][R50.64], R47 ;  /* 0x0000002f32006986 */ /* 0x0003e2000c101126 */
[----:B------:R-:W-:Y:S01]  /*b4a90*/  ISETP.LT.AND P6, PT, R46, UR22, !P5 ;  /* 0x000000162e007c0c */ /* 0x000fe2000efc1270 */
[----:B------:R-:W2:Y:S01]  /*b4aa0*/  LDCU.64 UR22, c[0x0][0x398] ;  /* 0x00007300ff1677ac */ /* 0x000ea20008000a00 */
[----:B-1----:R-:W-:Y:S01]  /*b4ab0*/  PRMT R47, R42, 0x7773, RZ ;  /* 0x000077732a2f7816 */ /* 0x002fe200000000ff */
[----:B------:R-:W4:Y:S10]  /*b4ac0*/  LDL.LU.64 R50, [R1+0x1ae8] ;  /* 0x001ae80001327983 */ /* 0x000f340000300a00 */
[----:B------:R1:W-:Y:S01]  /*b4ad0*/  @P6 STG.E.U8 desc[UR38][R54.64], R47 ;  /* 0x0000002f36006986 */ /* 0x0003e2000c101126 */
        /* <DEDUP_REMOVED lines=26> */
[----:B----4-:R1:W-:Y:S04]  /*b4c80*/  @P6 STG.E.U8 desc[UR38][R6.64], R2 ;  /* 0x0000000206006986 */ /* 0x0103e8000c101126 */
[----:B-1----:R-:W2:Y:S01]  /*b4c90*/  LDL.LU.64 R2, [R1+0x1ab8] ;  /* 0x001ab80001027983 */ /* 0x002ea20000300a00 */
[----:B0-----:R-:W-:Y:S01]  /*b4ca0*/  ISETP.LT.AND P6, PT, R61, UR5, !P5 ;  /* 0x000000053d007c0c */ /* 0x001fe2000efc1270 */
[----:B------:R-:W0:Y:S01]  /*b4cb0*/  LDCU UR5, c[0x0][0x398] ;  /* 0x00007300ff0577ac */ /* 0x000e220008000800 */
[C---:B------:R-:W-:Y:S01]  /*b4cc0*/  PRMT R47, R19.reuse, 0x7771, RZ ;  /* 0x00007771132f7816 */ /* 0x040fe200000000ff */
[----:B------:R-:W3:Y:S10]  /*b4cd0*/  LDL.LU R43, [R1+0xf0] ;  /* 0x0000f000012b7983 */ /* 0x000ef40000300800 */
[----:B------:R1:W-:Y:S01]  /*b4ce0*/  @P6 STG.E.U8 desc[UR38][R4.64], R47 ;  /* 0x0000002f04006986 */ /* 0x0003e2000c101126 */
[----:B0-----:R-:W-:Y:S01]  /*b4cf0*/  ISETP.LT.AND P6, PT, R44, UR5, !P5 ;  /* 0x000000052c007c0c */ /* 0x001fe2000efc1270 */
[----:B------:R-:W0:Y:S01]  /*b4d00*/  LDCU UR5, c[0x0][0x398] ;  /* 0x00007300ff0577ac */ /* 0x000e220008000800 */
[----:B-1----:R-:W-:-:S11]  /*b4d10*/  PRMT R47, R19, 0x7772, RZ ;  /* 0x00007772132f7816 */ /* 0x002fd600000000ff */
[----:B------:R1:W-:Y:S01]  /*b4d20*/  @P6 STG.E.U8 desc[UR38][R50.64], R47 ;  /* 0x0000002f32006986 */ /* 0x0003e2000c101126 */
[----:B------:R-:W-:Y:S01]  /*b4d30*/  ISETP.LT.AND P6, PT, R46, UR32, !P5 ;  /* 0x000000202e007c0c */ /* 0x000fe2000efc1270 */
[----:B------:R-:W4:Y:S01]  /*b4d40*/  LDCU.64 UR32, c[0x0][0x398] ;  /* 0x00007300ff2077ac */ /* 0x000f220008000a00 */
[----:B-1----:R-:W-:Y:S02]  /*b4d50*/  PRMT R47, R19, 0x7773, RZ ;  /* 0x00007773132f7816 */ /* 0x002fe400000000ff */
[----:B------:R-:W3:Y:S09]  /*b4d60*/  LDL.LU.64 R18, [R1+0x1ab0] ;  /* 0x001ab00001127983 */ /* 0x000ef20000300a00 */
[----:B------:R1:W-:Y:S01]  /*b4d70*/  @P6 STG.E.U8 desc[UR38][R54.64], R47 ;  /* 0x0000002f36006986 */ /* 0x0003e2000c101126 */
[----:B0-----:R-:W-:Y:S01]  /*b4d80*/  ISETP.LT.AND P6, PT, R48, UR5, !P5 ;  /* 0x0000000530007c0c */ /* 0x001fe2000efc1270 */
[----:B------:R-:W0:Y:S02]  /*b4d90*/  LDCU UR5, c[0x0][0x398] ;  /* 0x00007300ff0577ac */ /* 0x000e240008000800 */
[----:B------:R-:W3:Y:S04]  /*b4da0*/  LDL.LU.64 R4, [R1+0x1aa8] ;  /* 0x001aa80001047983 */ /* 0x000ee80000300a00 */
[----:B------:R-:W3:Y:S01]  /*b4db0*/  LDL.LU.64 R50, [R1+0x1a98] ;  /* 0x001a980001327983 */ /* 0x000ee20000300a00 */
[----:B-1----:R-:W-:-:S03]  /*b4dc0*/  PRMT R47, R42, 0x7770, RZ ;  /* 0x000077702a2f7816 */ /* 0x002fc600000000ff */
[----:B------:R-:W3:Y:S04]  /*b4dd0*/  LDL.LU.64 R54, [R1+0x1a90] ;  /* 0x001a900001367983 */ /* 0x000ee80000300a00 */
[----:B------:R1:W-:Y:S01]  /*b4de0*/  @P6 STG.E.U8 desc[UR38][R52.64], R47 ;  /* 0x0000002f34006986 */ /* 0x0003e2000c101126 */
[----:B0-----:R-:W-:Y:S01]  /*b4df0*/  ISETP.LT.AND P6, PT, R56, UR5, !P5 ;  /* 0x0000000538007c0c */ /* 0x001fe2000efc1270 */
[----:B------:R-:W0:Y:S01]  /*b4e00*/  LDCU UR5, c[0x0][0x398] ;  /* 0x00007300ff0577ac */ /* 0x000e220008000800 */
[----:B-1----:R-:W-:-:S11]  /*b4e10*/  PRMT R47, R42, 0x7771, RZ ;  /* 0x000077712a2f7816 */ /* 0x002fd600000000ff */
[----:B------:R1:W-:Y:S01]  /*b4e20*/  @P6 STG.E.U8 desc[UR38][R20.64], R47 ;  /* 0x0000002f14006986 */ /* 0x0003e2000c101126 */
[----:B0-----:R-:W-:Y:S01]  /*b4e30*/  ISETP.LT.AND P6, PT, R57, UR5, !P5 ;  /* 0x0000000539007c0c */ /* 0x001fe2000efc1270 */
[----:B------:R-:W0:Y:S02]  /*b4e40*/  LDCU UR5, c[0x0][0x398] ;  /* 0x00007300ff0577ac */ /* 0x000e240008000800 */
[----:B-1----:R-:W3:Y:S01]  /*b4e50*/  LDL.LU R21, [R1+0xe0] ;  /* 0x0000e00001157983 */ /* 0x002ee20000300800 */
[----:B------:R-:W-:-:S03]  /*b4e60*/  PRMT R47, R42, 0x7772, RZ ;  /* 0x000077722a2f7816 */ /* 0x000fc600000000ff */
[----:B------:R-:W3:Y:S01]  /*b4e70*/  LDL.LU.64 R52, [R1+0x1a88] ;  /* 0x001a880001347983 */ /* 0x000ee20000300a00 */
[----:B0-----:R-:W-:-:S05]  /*b4e80*/  ISETP.LT.AND P5, PT, R22, UR5, !P5 ;  /* 0x0000000516007c0c */ /* 0x001fca000efa1270 */
[----:B------:R0:W-:Y:S01]  /*b4e90*/  @P6 STG.E.U8 desc[UR38][R58.64], R47 ;  /* 0x0000002f3a006986 */ /* 0x0001e2000c101126 */
[----:B------:R-:W1:Y:S01]  /*b4ea0*/  LDCU UR5, c[0x0][0x398] ;  /* 0x00007300ff0577ac */ /* 0x000e620008000800 */
[----:B0-----:R-:W-:-:S06]  /*b4eb0*/  PRMT R47, R42, 0x7773, RZ ;  /* 0x000077732a2f7816 */ /* 0x001fcc00000000ff */
[----:B--2---:R0:W-:Y:S04]  /*b4ec0*/  @P5 STG.E.U8 desc[UR38][R2.64], R47 ;  /* 0x0000002f02005986 */ /* 0x0041e8000c101126 */
[----:B0-----:R-:W2:Y:S01]  /*b4ed0*/  LDL.LU.64 R2, [R1+0x1a80] ;  /* 0x001a800001027983 */ /* 0x001ea20000300a00 */
[----:B------:R-:W-:-:S03]  /*b4ee0*/  VIADD R47, R45, 0x19 ;  /* 0x000000192d2f7836 */ /* 0x000fc60000000000 */
[----:B------:R-:W2:Y:S02]  /*b4ef0*/  LDL.LU.64 R58, [R1+0x1a78] ;  /* 0x001a7800013a7983 */ /* 0x000ea40000300a00 */
[----:B----4-:R-:W-:-:S04]  /*b4f00*/  ISETP.GE.AND P5, PT, R47, UR33, PT ;  /* 0x000000212f007c0c */ /* 0x010fc8000bfa6270 */
[----:B-1----:R-:W-:Y:S01]  /*b4f10*/  ISETP.LT.AND P6, PT, R60, UR5, !P5 ;  /* 0x000000053c007c0c */ /* 0x002fe2000efc1270 */
[----:B------:R-:W0:Y:S01]  /*b4f20*/  LDCU UR5, c[0x0][0x398] ;  /* 0x00007300ff0577ac */ /* 0x000e220008000800 */
[C---:B---3--:R-:W-:Y:S02]  /*b4f30*/  PRMT R6, R43.reuse, 0x7770, RZ ;  /* 0x000077702b067816 */ /* 0x048fe400000000ff */
[----:B------:R-:W-:-:S09]  /*b4f40*/  PRMT R47, R43, 0x7771, RZ ;  /* 0x000077712b2f7816 */ /* 0x000fd200000000ff */
[----:B------:R1:W-:Y:S01]  /*b4f50*/  @P6 STG.E.U8 desc[UR38][R18.64], R6 ;  /* 0x0000000612006986 */ /* 0x0003e2000c101126 */
[----:B0-----:R-:W-:Y:S01]  /*b4f60*/  ISETP.LT.AND P6, PT, R61, UR5, !P5 ;  /* 0x000000053d007c0c */ /* 0x001fe2000efc1270 */
[----:B------:R-:W0:Y:S02]  /*b4f70*/  LDCU UR5, c[0x0][0x398] ;  /* 0x00007300ff0577ac */ /* 0x000e240008000800 */
[----:B-1----:R-:W3:Y:S10]  /*b4f80*/  LDL.LU.64 R18, [R1+0x1a68] ;  /* 0x001a680001127983 */ /* 0x002ef40000300a00 */
[----:B------:R1:W-:Y:S01]  /*b4f90*/  @P6 STG.E.U8 desc[UR38][R4.64], R47 ;  /* 0x0000002f04006986 */ /* 0x0003e2000c101126 */
[----:B0-----:R-:W-:-:S03]  /*b4fa0*/  ISETP.LT.AND P6, PT, R44, UR5, !P5 ;  /* 0x000000052c007c0c */ /* 0x001fc6000efc1270 */
[----:B------:R-:W4:Y:S01]  /*b4fb0*/  LDL.LU R23, [R1+0x114] ;  /* 0x0001140001177983 */ /* 0x000f220000300800 */
[----:B------:R-:W0:Y:S01]  /*b4fc0*/  LDCU UR5, c[0x0][0x398] ;  /* 0x00007300ff0577ac */ /* 0x000e220008000800 */
[----:B-1----:R-:W-:-:S08]  /*b4fd0*/  PRMT R47, R43, 0x7772, RZ ;  /* 0x000077722b2f7816 */ /* 0x002fd000000000ff */
[----:B------:R1:W-:Y:S01]  /*b4fe0*/  @P6 STG.E.U8 desc[UR38][R50.64], R47 ;  /* 0x0000002f32006986 */ /* 0x0003e2000c101126 */
[----:B------:R-:W-:Y:S01]  /*b4ff0*/  ISETP.LT.AND P6, PT, R46, UR30, !P5 ;  /* 0x0000001e2e007c0c */ /* 0x000fe2000efc1270 */
[----:B------:R-:W2:Y:S01]  /*b5000*/  LDCU.64 UR30, c[0x0][0x398] ;  /* 0x00007300ff1e77ac */ /* 0x000ea20008000a00 */
[----:B-1----:R-:W-:Y:S02]  /*b5010*/  PRMT R47, R43, 0x7773, RZ ;  /* 0x000077732b2f7816 */ /* 0x002fe400000000ff */
[----:B------:R-:W4:Y:S09]  /*b5020*/  LDL.LU.64 R42, [R1+0x1a60] ;  /* 0x001a6000012a7983 */ /* 0x000f320000300a00 */
[----:B------:R1:W-:Y:S01]  /*b5030*/  @P6 STG.E.U8 desc[UR38][R54.64], R47 ;  /* 0x0000002f36006986 */ /* 0x0003e2000c101126 */
[----:B0-----:R-:W-:Y:S01]  /*b5040*/  ISETP.LT.AND P6, PT, R48, UR5, !P5 ;  /* 0x0000000530007c0c */ /* 0x001fe2000efc1270 */
[----:B------:R-:W0:Y:S02]  /*b5050*/  LDCU UR5, c[0x0][0x398] ;  /* 0x00007300ff0577ac */ /* 0x000e240008000800 */
[----:B------:R-:W4:Y:S01]  /*b5060*/  LDL.LU.64 R50, [R1+0x1a58] ;  /* 0x001a580001327983 */ /* 0x000f220000300a00 */
[----:B-1----:R-:W-:-:S03]  /*b5070*/  PRMT R47, R21, 0x7770, RZ ;  /* 0x00007770152f7816 */ /* 0x002fc600000000ff */
[----:B------:R-:W4:Y:S06]  /*b5080*/  LDL.LU.64 R54, [R1+0x1a40] ;  /* 0x001a400001367983 */ /* 0x000f2c0000300a00 */
[----:B------:R1:W-:Y:S01]  /*b5090*/  @P6 STG.E.U8 desc[UR38][R52.64], R47 ;  /* 0x0000002f34006986 */ /* 0x0003e2000c101126 */
[----:B0-----:R-:W-:Y:S01]  /*b50a0*/  ISETP.LT.AND P6, PT, R56, UR5, !P5 ;  /* 0x0000000538007c0c */ /* 0x001fe2000efc1270 */
[----:B------:R-:W0:Y:S01]  /*b50b0*/  LDCU UR5, c[0x0][0x398] ;  /* 0x00007300ff0577ac */ /* 0x000e220008000800 */
[----:B-1----:R-:W-:-:S11]  /*b50c0*/  PRMT R47, R21, 0x7771, RZ ;  /* 0x00007771152f7816 */ /* 0x002fd600000000ff */
[----:B--2---:R1:W-:Y:S04]  /*b50d0*/  @P6 STG.E.U8 desc[UR38][R2.64], R47 ;  /* 0x0000002f02006986 */ /* 0x0043e8000c101126 */
[----:B-1----:R-:W2:Y:S01]  /*b50e0*/  LDL.LU.64 R2, [R1+0x1a38] ;  /* 0x001a380001027983 */ /* 0x002ea20000300a00 */
[----:B0-----:R-:W-:Y:S01]  /*b50f0*/  ISETP.LT.AND P6, PT, R57, UR5, !P5 ;  /* 0x0000000539007c0c */ /* 0x001fe2000efc1270 */
[----:B------:R-:W0:Y:S01]  /*b5100*/  LDCU UR5, c[0x0][0x398] ;  /* 0x00007300ff0577ac */ /* 0x000e220008000800 */
[C---:B------:R-:W-:Y:S01]  /*b5110*/  PRMT R47, R21.reuse, 0x7772, RZ ;  /* 0x00007772152f7816 */ /* 0x040fe200000000ff */
[----:B------:R-:W2:Y:S10]  /*b5120*/  LDL.LU R20, [R1+0x104] ;  /* 0x0001040001147983 */ /* 0x000eb40000300800 */
[----:B------:R1:W-:Y:S01]  /*b5130*/  @P6 STG.E.U8 desc[UR38][R58.64], R47 ;  /* 0x0000002f3a006986 */ /* 0x0003e2000c101126 */
[----:B0-----:R-:W-:Y:S01]  /*b5140*/  ISETP.LT.AND P5, PT, R22, UR5, !P5 ;  /* 0x0000000516007c0c */ /* 0x001fe2000efa1270 */
[----:B------:R-:W0:Y:S02]  /*b5150*/  LDCU UR5, c[0x0][0x398] ;  /* 0x00007300ff0577ac */ /* 0x000e240008000800 */
[----:B-1----:R-:W2:Y:S01]  /*b5160*/  LDL.LU.64 R58, [R1+0x1a30] ;  /* 0x001a3000013a7983 */ /* 0x002ea20000300a00 */
[----:B------:R-:W-:-:S09]  /*b5170*/  PRMT R47, R21, 0x7773, RZ ;  /* 0x00007773152f7816 */ /* 0x000fd200000000ff */
[----:B---3--:R1:W-:Y:S04]  /*b5180*/  @P5 STG.E.U8 desc[UR38][R18.64], R47 ;  /* 0x0000002f12005986 */ /* 0x0083e8000c101126 */
[----:B-1----:R-:W3:Y:S01]  /*b5190*/  LDL.LU.64 R18, [R1+0x1a28] ;  /* 0x001a280001127983 */ /* 0x002ee20000300a00 */
[----:B------:R-:W-:Y:S01]  /*b51a0*/  VIADD R47, R45, 0x1a ;  /* 0x0000001a2d2f7836 */ /* 0x000fe20000000000 */
[----:B----4-:R-:W-:Y:S02]  /*b51b0*/  PRMT R4, R23, 0x7770, RZ ;  /* 0x0000777017047816 */ /* 0x010fe400000000ff */
[----:B------:R-:W4:Y:S02]  /*b51c0*/  LDL.LU.64 R52, [R1+0x1a20] ;  /* 0x001a200001347983 */ /* 0x000f240000300a00 */
[----:B------:R-:W-:-:S04]  /*b51d0*/  ISETP.GE.AND P5, PT, R47, UR31, PT ;  /* 0x0000001f2f007c0c */ /* 0x000fc8000bfa6270 */
[----:B0-----:R-:W-:Y:S01]  /*b51e0*/  ISETP.LT.AND P6, PT, R60, UR5, !P5 ;  /* 0x000000053c007c0c */ /* 0x001fe2000efc1270 */
[----:B------:R-:W0:-:S12]  /*b51f0*/  LDCU UR5, c[0x0][0x398] ;  /* 0x00007300ff0577ac */ /* 0x000e180008000800 */
        /* <DEDUP_REMOVED lines=8> */
[----:B------:R-:W0:Y:S01]  /*b5280*/  LDCU UR5, c[0x0][0x398] ;  /* 0x00007300ff0577ac */ /* 0x000e220008000800 */
[----:B-1----:R-:W-:-:S11]  /*b5290*/  PRMT R47, R23, 0x7772, RZ ;  /* 0x00007772172f7816 */ /* 0x002fd600000000ff */
[----:B------:R1:W-:Y:S01]  /*b52a0*/  @P6 STG.E.U8 desc[UR38][R54.64], R47 ;  /* 0x0000002f36006986 */ /* 0x0003e2000c101126 */
[----:B------:R-:W-:Y:S01]  /*b52b0*/  ISETP.LT.AND P6, PT, R46, UR22, !P5 ;  /* 0x000000162e007c0c */ /* 0x000fe2000efc1270 */
[----:B------:R-:W0:Y:S02]  /*b52c0*/  LDCU.64 UR22, c[0x0][0x398] ;  /* 0x00007300ff1677ac */ /* 0x000e240008000a00 */
[----:B-1----:R-:W4:Y:S01]  /*b52d0*/  LDL.LU.64 R54, [R1+0x1a08] ;  /* 0x001a080001367983 */ /* 0x002f220000300a00 */
[----:B------:R-:W-:-:S09]  /*b52e0*/  PRMT R47, R23, 0x7773, RZ ;  /* 0x00007773172f7816 */ /* 0x000fd200000000ff */
[----:B--2---:R1:W-:Y:S04]  /*b52f0*/  @P6 STG.E.U8 desc[UR38][R2.64], R47 ;  /* 0x0000002f02006986 */ /* 0x0043e8000c101126 */
[----:B-1----:R-:W2:Y:S01]  /*b5300*/  LDL.LU.64 R2, [R1+0x1a00] ;  /* 0x001a000001027983 */ /* 0x002ea20000300a00 */
[----:B0-----:R-:W-:Y:S01]  /*b5310*/  ISETP.LT.AND P6, PT, R48, UR5, !P5 ;  /* 0x0000000530007c0c */ /* 0x001fe2000efc1270 */
[----:B------:R-:W0:Y:S01]  /*b5320*/  LDCU UR5, c[0x0][0x398] ;  /* 0x00007300ff0577ac */ /* 0x000e220008000800 */
[----:B------:R-:W-:Y:S01]  /*b5330*/  PRMT R47, R20, 0x7770, RZ ;  /* 0x00007770142f7816 */ /* 0x000fe200000000ff */
[----:B------:R-:W2:Y:S10]  /*b5340*/  LDL.LU.64 R50, [R1+0x19e8] ;  /* 0x0019e80001327983 */ /* 0x000eb40000300a00 */
[----:B------:R1:W-:Y:S01]  /*b5350*/  @P6 STG.E.U8 desc[UR38][R58.64], R47 ;  /* 0x0000002f3a006986 */ /* 0x0003e2000c101126 */
[----:B0-----:R-:W-:Y:S01]  /*b5360*/  ISETP.LT.AND P6, PT, R56, UR5, !P5 ;  /* 0x0000000538007c0c */ /* 0x001fe2000efc1270 */
[----:B------:R-:W0:Y:S01]  /*b5370*/  LDCU UR5, c[0x0][0x398] ;  /* 0x00007300ff0577ac */ /* 0x000e220008000800 */
[----:B-1----:R-:W-:-:S11]  /*b5380*/  PRMT R47, R20, 0x7771, RZ ;  /* 0x00007771142f7816 */ /* 0x002fd600000000ff */
[----:B---3--:R1:W-:Y:S01]  /*b5390*/  @P6 STG.E.U8 desc[UR38][R18.64], R47 ;  /* 0x0000002f12006986 */ /* 0x0083e2000c101126 */
[----:B0-----:R-:W-:Y:S01]  /*b53a0*/  ISETP.LT.AND P6, PT, R57, UR5, !P5 ;  /* 0x0000000539007c0c */ /* 0x001fe2000efc1270 */
[----:B------:R-:W0:Y:S02]  /*b53b0*/  LDCU UR5, c[0x0][0x398] ;  /* 0x00007300ff0577ac */ /* 0x000e240008000800 */
[----:B-1----:R-:W3:Y:S01]  /*b53c0*/  LDL.LU.64 R18, [R1+0x19e0] ;  /* 0x0019e00001127983 */ /* 0x002ee20000300a00 */
[----:B------:R-:W-:-:S03]  /*b53d0*/  PRMT R47, R20, 0x7772, RZ ;  /* 0x00007772142f7816 */ /* 0x000fc600000000ff */
[----:B------:R-:W3:Y:S06]  /*b53e0*/  LDL.LU R59, [R1+0xe4] ;  /* 0x0000e400013b7983 */ /* 0x000eec0000300800 */
[----:B----4-:R1:W-:Y:S01]  /*b53f0*/  @P6 STG.E.U8 desc[UR38][R52.64], R47 ;  /* 0x0000002f34006986 */ /* 0x0103e2000c101126 */
[----:B0-----:R-:W-:Y:S01]  /*b5400*/  ISETP.LT.AND P5, PT, R22, UR5, !P5 ;  /* 0x0000000516007c0c */ /* 0x001fe2000efa1270 */
[----:B------:R-:W0:Y:S02]  /*b5410*/  LDCU UR5, c[0x0][0x398] ;  /* 0x00007300ff0577ac */ /* 0x000e240008000800 */
[----:B-1----:R-:W4:Y:S01]  /*b5420*/  LDL.LU.64 R52, [R1+0x19d8] ;  /* 0x0019d80001347983 */ /* 0x002f220000300a00 */
[----:B------:R-:W-:-:S09]  /*b5430*/  PRMT R47, R20, 0x7773, RZ ;  /* 0x00007773142f7816 */ /* 0x000fd200000000ff */
[----:B------:R1:W-:Y:S02]  /*b5440*/  @P5 STG.E.U8 desc[UR38][R42.64], R47 ;  /* 0x0000002f2a005986 */ /* 0x0003e4000c101126 */
[----:B-1----:R-:W-:Y:S02]  /*b5450*/  VIADD R47, R45, 0x1b ;  /* 0x0000001b2d2f7836 */ /* 0x002fe40000000000 */
[----:B------:R-:W4:Y:S03]  /*b5460*/  LDL.LU.64 R42, [R1+0x19d0] ;  /* 0x0019d000012a7983 */ /* 0x000f260000300a00 */
[----:B------:R-:W-:-:S04]  /*b5470*/  ISETP.GE.AND P5, PT, R47, UR23, PT ;  /* 0x000000172f007c0c */ /* 0x000fc8000bfa6270 */
[----:B0-----:R-:W-:Y:S01]  /*b5480*/  ISETP.LT.AND P6, PT, R60, UR5, !P5 ;  /* 0x000000053c007c0c */ /* 0x001fe2000efc1270 */
[----:B------:R-:W0:Y:S01]  /*b5490*/  LDCU UR5, c[0x0][0x398] ;  /* 0x00007300ff0577ac */ /* 0x000e220008000800 */
[C---:B------:R-:W-:Y:S02]  /*b54a0*/  PRMT R4, R21.reuse, 0x7770, RZ ;  /* 0x0000777015047816 */ /* 0x040fe400000000ff */
[----:B------:R-:W-:-:S09]  /*b54b0*/  PRMT R47, R21, 0x7771, RZ ;  /* 0x00007771152f7816 */ /* 0x000fd200000000ff */
[----:B------:R1:W-:Y:S01]  /*b54c0*/  @P6 STG.E.U8 desc[UR38][R54.64], R4 ;  /* 0x0000000436006986 */ /* 0x0003e2000c101126 */
[----:B0-----:R-:W-:Y:S01]  /*b54d0*/  ISETP.LT.AND P6, PT, R61, UR5, !P5 ;  /* 0x000000053d007c0c */ /* 0x001fe2000efc1270 */
[----:B------:R-:W0:Y:S02]  /*b54e0*/  LDCU UR5, c[0x0][0x398] ;  /* 0x00007300ff0577ac */ /* 0x000e240008000800 */
[----:B-1----:R-:W4:Y:S10]  /*b54f0*/  LDL.LU.64 R4, [R1+0x19c8] ;  /* 0x0019c80001047983 */ /* 0x002f340000300a00 */
[----:B--2---:R1:W-:Y:S04]  /*b5500*/  @P6 STG.E.U8 desc[UR38][R2.64], R47 ;  /* 0x0000002f02006986 */ /* 0x0043e8000c101126 */
[----:B-1----:R-:W2:Y:S01]  /*b5510*/  LDL.LU.64 R2, [R1+0x19b8] ;  /* 0x0019b80001027983 */ /* 0x002ea20000300a00 */
[----:B0-----:R-:W-:Y:S01]  /*b5520*/  ISETP.LT.AND P6, PT, R44, UR5, !P5 ;  /* 0x000000052c007c0c */ /* 0x001fe2000efc1270 */
[----:B------:R-:W0:Y:S01]  /*b5530*/  LDCU UR5, c[0x0][0x398] ;  /* 0x00007300ff0577ac */ /* 0x000e220008000800 */
[C---:B------:R-:W-:Y:S01]  /*b5540*/  PRMT R47, R21.reuse, 0x7772, RZ ;  /* 0x00007772152f7816 */ /* 0x040fe200000000ff */
[----:B------:R-:W2:Y:S10]  /*b5550*/  LDL.LU R55, [R1+0x118] ;  /* 0x0001180001377983 */ /* 0x000eb40000300800 */
[----:B------:R1:W-:Y:S01]  /*b5560*/  @P6 STG.E.U8 desc[UR38][R50.64], R47 ;  /* 0x0000002f32006986 */ /* 0x0003e2000c101126 */
[----:B------:R-:W-:Y:S01]  /*b5570*/  ISETP.LT.AND P6, PT, R46, UR32, !P5 ;  /* 0x000000202e007c0c */ /* 0x000fe2000efc1270 */
[----:B------:R-:W0:Y:S01]  /*b5580*/  LDCU.64 UR32, c[0x0][0x398] ;  /* 0x00007300ff2077ac */ /* 0x000e220008000a00 */
[----:B-1----:R-:W-:-:S02]  /*b5590*/  PRMT R47, R21, 0x7773, RZ ;  /* 0x00007773152f7816 */ /* 0x002fc400000000ff */
[----:B------:R-:W2:Y:S09]  /*b55a0*/  LDL.LU.64 R20, [R1+0x19b0] ;  /* 0x0019b00001147983 */ /* 0x000eb20000300a00 */
[----:B---3--:R1:W-:Y:S01]  /*b55b0*/  @P6 STG.E.U8 desc[UR38][R18.64], R47 ;  /* 0x0000002f12006986 */ /* 0x0083e2000c101126 */
[----:B0-----:R-:W-:Y:S01]  /*b55c0*/  ISETP.LT.AND P6, PT, R48, UR5, !P5 ;  /* 0x0000000530007c0c */ /* 0x001fe2000efc1270 */
[----:B------:R-:W0:Y:S02]  /*b55d0*/  LDCU UR5, c[0x0][0x398] ;  /* 0x00007300ff0577ac */ /* 0x000e240008000800 */
[----:B-1----:R-:W3:Y:S04]  /*b55e0*/  LDL.LU.64 R18, [R1+0x19a8] ;  /* 0x0019a80001127983 */ /* 0x002ee80000300a00 */
[----:B------:R-:W3:Y:S01]  /*b55f0*/  LDL.LU.64 R50, [R1+0x1998] ;  /* 0x0019980001327983 */ /* 0x000ee20000300a00 */
[----:B------:R-:W-:-:S03]  /*b5600*/  PRMT R47, R59, 0x7770, RZ ;  /* 0x000077703b2f7816 */ /* 0x000fc600000000ff */
[----:B------:R-:W3:Y:S04]  /*b5610*/  LDL.LU R23, [R1+0x108] ;  /* 0x0001080001177983 */ /* 0x000ee80000300800 */
[----:B----4-:R1:W-:Y:S01]  /*b5620*/  @P6 STG.E.U8 desc[UR38][R52.64], R47 ;  /* 0x0000002f34006986 */ /* 0x0103e2000c101126 */
        /* <DEDUP_REMOVED lines=8> */
[C---:B------:R-:W-:Y:S02]  /*b56b0*/  PRMT R47, R59.reuse, 0x7772, RZ ;  /* 0x000077723b2f7816 */ /* 0x040fe400000000ff */
[----:B0-----:R-:W-:Y:S01]  /*b56c0*/  ISETP.LT.AND P5, PT, R22, UR5, !P5 ;  /* 0x0000000516007c0c */ /* 0x001fe2000efa1270 */
[----:B------:R-:W0:Y:S06]  /*b56d0*/  LDCU UR5, c[0x0][0x398] ;  /* 0x00007300ff0577ac */ /* 0x000e2c0008000800 */
[----:B------:R1:W-:Y:S02]  /*b56e0*/  @P6 STG.E.U8 desc[UR38][R4.64], R47 ;  /* 0x0000002f04006986 */ /* 0x0003e4000c101126 */
[----:B-1----:R-:W-:-:S02]  /*b56f0*/  PRMT R47, R59, 0x7773, RZ ;  /* 0x000077733b2f7816 */ /* 0x002fc400000000ff */
[----:B------:R-:W4:Y:S04]  /*b5700*/  LDL.LU.64 R58, [R1+0x1980] ;  /* 0x00198000013a7983 */ /* 0x000f280000300a00 */
[----:B--2---:R1:W-:Y:S04]  /*b5710*/  @P5 STG.E.U8 desc[UR38][R2.64], R47 ;  /* 0x0000002f02005986 */ /* 0x0043e8000c101126 */
[----:B-1----:R-:W2:Y:S01]  /*b5720*/  LDL.LU.64 R2, [R1+0x1978] ;  /* 0x0019780001027983 */ /* 0x002ea20000300a00 */
[----:B------:R-:W-:-:S05]  /*b5730*/  VIADD R47, R45, 0x1c ;  /* 0x0000001c2d2f7836 */ /* 0x000fca0000000000 */
[----:B------:R-:W-:-:S04]  /*b5740*/  ISETP.GE.AND P5, PT, R47, UR57, PT ;  /* 0x000000392f007c0c */ /* 0x000fc8000bfa6270 */
[----:B0-----:R-:W-:Y:S01]  /*b5750*/  ISETP.LT.AND P6, PT, R60, UR5, !P5 ;  /* 0x000000053c007c0c */ /* 0x001fe2000efc1270 */
[----:B------:R-:W0:Y:S01]  /*b5760*/  LDCU UR5, c[0x0][0x398] ;  /* 0x00007300ff0577ac */ /* 0x000e220008000800 */
[----:B------:R-:W-:-:S11]  /*b5770*/  PRMT R4, R55, 0x7770, RZ ;  /* 0x0000777037047816 */ /* 0x000fd600000000ff */
[----:B------:R1:W-:Y:S01]  /*b5780*/  @P6 STG.E.U8 desc[UR38][R20.64], R4 ;  /* 0x0000000414006986 */ /* 0x0003e2000c101126 */
[----:B0-----:R-:W-:Y:S01]  /*b5790*/  ISETP.LT.AND P6, PT, R61, UR5, !P5 ;  /* 0x000000053d007c0c */ /* 0x001fe2000efc1270 */
[----:B------:R-:W0:Y:S01]  /*b57a0*/  LDCU UR5, c[0x0][0x398] ;  /* 0x00007300ff0577ac */ /* 0x000e220008000800 */
[C---:B------:R-:W-:Y:S01]  /*b57b0*/  PRMT R47, R55.reuse, 0x7771, RZ ;  /* 0x00007771372f7816 */ /* 0x040fe200000000ff */
[----:B-1----:R-:W2:Y:S04]  /*b57c0*/  LDL.LU.64 R20, [R1+0x1968] ;  /* 0x0019680001147983 */ /* 0x002ea80000300a00 */
[----:B------:R-:W2:Y:S06]  /*b57d0*/  LDL.LU R45, [R1+0xf8] ;  /* 0x0000f800012d7983 */ /* 0x000eac0000300800 */
[----:B---3--:R1:W-:Y:S01]  /*b57e0*/  @P6 STG.E.U8 desc[UR38][R18.64], R47 ;  /* 0x0000002f12006986 */ /* 0x0083e2000c101126 */
[----:B0-----:R-:W-:Y:S01]  /*b57f0*/  ISETP.LT.AND P6, PT, R44, UR5, !P5 ;  /* 0x000000052c007c0c */ /* 0x001fe2000efc1270 */
[----:B------:R-:W0:Y:S01]  /*b5800*/  LDCU UR5, c[0x0][0x398] ;  /* 0x00007300ff0577ac */ /* 0x000e220008000800 */
[C---:B-1----:R-:W-:Y:S01]  /*b5810*/  PRMT R47, R55.reuse, 0x7772, RZ ;  /* 0x00007772372f7816 */ /* 0x042fe200000000ff */
[----:B------:R-:W3:Y:S10]  /*b5820*/  LDL.LU.64 R18, [R1+0x1960] ;  /* 0x0019600001127983 */ /* 0x000ef40000300a00 */
        /* <DEDUP_REMOVED lines=17> */
[----:B--2---:R1:W-:Y:S04]  /*b5940*/  @P6 STG.E.U8 desc[UR38][R2.64], R47 ;  /* 0x0000002f02006986 */ /* 0x0043e8000c101126 */
[----:B-1----:R-:W2:Y:S01]  /*b5950*/  LDL.LU.64 R2, [R1+0x1940] ;  /* 0x0019400001027983 */ /* 0x002ea20000300a00 */
[----:B0-----:R-:W-:Y:S01]  /*b5960*/  ISETP.LT.AND P5, PT, R22, UR5, !P5 ;  /* 0x0000000516007c0c */ /* 0x001fe2000efa1270 */
[----:B------:R-:W0:Y:S02]  /*b5970*/  LDCU UR5, c[0x0][0x398] ;  /* 0x00007300ff0577ac */ /* 0x000e240008000800 */
[----:B------:R-:W2:Y:S04]  /*b5980*/  LDL.LU.64 R10, [R1+0x1938] ;  /* 0x00193800010a7983 */ /* 0x000ea80000300a00 */
[----:B------:R-:W2:Y:S04]  /*b5990*/  LDL.LU R49, [R1+0xe8] ;  /* 0x0000e80001317983 */ /* 0x000ea80000300800 */
[----:B------:R-:W2:Y:S01]  /*b59a0*/  LDL.LU.64 R6, [R1+0x1930] ;  /* 0x0019300001067983 */ /* 0x000ea20000300a00 */
[----:B------:R-:W-:-:S03]  /*b59b0*/  PRMT R47, R23, 0x7773, RZ ;  /* 0x00007773172f7816 */ /* 0x000fc600000000ff */
[----:B------:R-:W2:Y:S04]  /*b59c0*/  LDL.LU.64 R4, [R1+0x1928] ;  /* 0x0019280001047983 */ /* 0x000ea80000300a00 */
[----:B------:R-:W2:Y:S04]  /*b59d0*/  LDL.LU.64 R50, [R1+0x1920] ;  /* 0x0019200001327983 */ /* 0x000ea80000300a00 */
[----:B------:R1:W-:Y:S01]  /*b59e0*/  @P5 STG.E.U8 desc[UR38][R20.64], R47 ;  /* 0x0000002f14005986 */ /* 0x0003e2000c101126 */
[----:B0-----:R-:W-:Y:S01]  /*b59f0*/  ISETP.LT.AND P5, PT, R60, UR5, !P4 ;  /* 0x000000053c007c0c */ /* 0x001fe2000e7a1270 */
[----:B------:R-:W0:Y:S02]  /*b5a00*/  LDCU UR5, c[0x0][0x398] ;  /* 0x00007300ff0577ac */ /* 0x000e240008000800 */
[----:B------:R-:W2:Y:S04]  /*b5a10*/  LDL.LU.64 R54, [R1+0x1910] ;  /* 0x0019100001367983 */ /* 0x000ea80000300a00 */
[----:B------:R-:W2:Y:S04]  /*b5a20*/  LDL.LU.64 R52, [R1+0x1908] ;  /* 0x0019080001347983 */ /* 0x000ea80000300a00 */
[----:B------:R-:W2:Y:S01]  /*b5a30*/  LDL.LU.64 R58, [R1+0x1900] ;  /* 0x00190000013a7983 */ /* 0x000ea20000300a00 */
[----:B-1----:R-:W-:-:S03]  /*b5a40*/  PRMT R47, R45, 0x7770, RZ ;  /* 0x000077702d2f7816 */ /* 0x002fc600000000ff */
[----:B------:R-:W2:Y:S04]  /*b5a50*/  LDL.LU R20, [R1+0x11c] ;  /* 0x00011c0001147983 */ /* 0x000ea80000300800 */
[----:B---3--:R1:W-:Y:S01]  /*b5a60*/  @P5 STG.E.U8 desc[UR38][R18.64], R47 ;  /* 0x0000002f12005986 */ /* 0x0083e2000c101126 */
[----:B0-----:R-:W-:Y:S01]  /*b5a70*/  ISETP.LT.AND P5, PT, R61, UR5, !P4 ;  /* 0x000000053d007c0c */ /* 0x001fe2000e7a1270 */
[----:B------:R-:W0:Y:S02]  /*b5a80*/  LDCU UR5, c[0x0][0x398] ;  /* 0x00007300ff0577ac */ /* 0x000e240008000800 */
[----:B------:R-:W3:Y:S04]  /*b5a90*/  LDL.LU R21, [R1+0x10c] ;  /* 0x00010c0001157983 */ /* 0x000ee80000300800 */
[----:B------:R-:W3:Y:S01]  /*b5aa0*/  LDL.LU.64 R56, [R1+0x18e8] ;  /* 0x0018e80001387983 */ /* 0x000ee20000300a00 */
[----:B-1----:R-:W-:-:S03]  /*b5ab0*/  PRMT R47, R45, 0x7771, RZ ;  /* 0x000077712d2f7816 */ /* 0x002fc600000000ff */
[----:B------:R-:W3:Y:S04]  /*b5ac0*/  LDL.LU.64 R22, [R1+0x18e0] ;  /* 0x0018e00001167983 */ /* 0x000ee80000300a00 */
[----:B------:R-:W3:Y:S04]  /*b5ad0*/  LDL.LU.64 R18, [R1+0x18d8] ;  /* 0x0018d80001127983 */ /* 0x000ee80000300a00 */
[----:B----4-:R1:W-:Y:S01]  /*b5ae0*/  @P5 STG.E.U8 desc[UR38][R42.64], R47 ;  /* 0x0000002f2a005986 */ /* 0x0103e2000c101126 */
[----:B0-----:R-:W-:Y:S01]  /*b5af0*/  ISETP.LT.AND P5, PT, R44, UR5, !P4 ;  /* 0x000000052c007c0c */ /* 0x001fe2000e7a1270 */
[----:B------:R-:W0:Y:S01]  /*b5b00*/  LDCU UR5, c[0x0][0x39c] ;  /* 0x00007380ff0577ac */ /* 0x000e220008000800 */
[C---:B-1----:R-:W-:Y:S01]  /*b5b10*/  PRMT R47, R45.reuse, 0x7772, RZ ;  /* 0x000077722d2f7816 */ /* 0x042fe200000000ff */
[----:B------:R-:W4:Y:S10]  /*b5b20*/  LDL.LU.64 R42, [R1+0x18d0] ;  /* 0x0018d000012a7983 */ /* 0x000f340000300a00 */
[----:B--2---:R1:W-:Y:S04]  /*b5b30*/  @P5 STG.E.U8 desc[UR38][R2.64], R47 ;  /* 0x0000002f02005986 */ /* 0x0043e8000c101126 */
[----:B-1----:R-:W2:Y:S01]  /*b5b40*/  LDL.LU.64 R2, [R1+0x3868] ;  /* 0x0038680001027983 */ /* 0x002ea20000300a00 */
[----:B------:R-:W-:-:S03]  /*b5b50*/  PRMT R47, R45, 0x7773, RZ ;  /* 0x000077732d2f7816 */ /* 0x000fc600000000ff */
[----:B------:R-:W2:Y:S01]  /*b5b60*/  LDL.LU.64 R44, [R1+0x18c8] ;  /* 0x0018c800012c7983 */ /* 0x000ea20000300a00 */
[----:B------:R-:W-:Y:S01]  /*b5b70*/  ISETP.LT.AND P5, PT, R46, UR22, !P4 ;  /* 0x000000162e007c0c */ /* 0x000fe2000e7a1270 */
[----:B------:R-:W1:Y:S01]  /*b5b80*/  LDCU.64 UR22, c[0x0][0x398] ;  /* 0x00007300ff1677ac */ /* 0x000e620008000a00 */
[----:B------:R-:W-:Y:S01]  /*b5b90*/  ISETP.LT.AND P4, PT, R48, UR72, !P4 ;  /* 0x0000004830007c0c */ /* 0x000fe2000e781270 */
[----:B------:R-:W2:Y:S10]  /*b5ba0*/  LDL.LU R46, [R1+0x3864] ;  /* 0x00386400012e7983 */ /* 0x000eb40000300800 */
[----:B------:R0:W-:Y:S02]  /*b5bb0*/  @P5 STG.E.U8 desc[UR38][R10.64], R47 ;  /* 0x0000002f0a005986 */ /* 0x0001e4000c101126 */
[----:B0-----:R-:W-:-:S05]  /*b5bc0*/  PRMT R47, R49, 0x7770, RZ ;  /* 0x00007770312f7816 */ /* 0x001fca00000000ff */
[----:B------:R0:W-:Y:S02]  /*b5bd0*/  @P4 STG.E.U8 desc[UR38][R6.64], R47 ;  /* 0x0000002f06004986 */ /* 0x0001e4000c101126 */
[----:B0-----:R-:W-:-:S05]  /*b5be0*/  PRMT R47, R49, 0x7771, RZ ;  /* 0x00007771312f7816 */ /* 0x001fca00000000ff */
[----:B------:R0:W-:Y:S02]  /*b5bf0*/  @P3 STG.E.U8 desc[UR38][R4.64], R47 ;  /* 0x0000002f04003986 */ /* 0x0001e4000c101126 */
[----:B0-----:R-:W-:-:S05]  /*b5c00*/  PRMT R47, R49, 0x7772, RZ ;  /* 0x00007772312f7816 */ /* 0x001fca00000000ff */
[----:B------:R0:W-:Y:S02]  /*b5c10*/  @P2 STG.E.U8 desc[UR38][R50.64], R47 ;  /* 0x0000002f32002986 */ /* 0x0001e4000c101126 */
[----:B0-----:R-:W-:-:S05]  /*b5c20*/  PRMT R47, R49, 0x7773, RZ ;  /* 0x00007773312f7816 */ /* 0x001fca00000000ff */
[----:B------:R0:W-:Y:S01]  /*b5c30*/  @P1 STG.E.U8 desc[UR38][R54.64], R47 ;  /* 0x0000002f36001986 */ /* 0x0001e2000c101126 */
[C---:B------:R-:W-:Y:S02]  /*b5c40*/  LOP3.LUT P1, RZ, R16.reuse, 0x2, RZ, 0xc0, !PT ;  /* 0x0000000210ff7812 */ /* 0x040fe4000782c0ff */
[C---:B------:R-:W-:Y:S02]  /*b5c50*/  LOP3.LUT P2, RZ, R16.reuse, 0x4, RZ, 0xc0, !PT ;  /* 0x0000000410ff7812 */ /* 0x040fe4000784c0ff */
[----:B------:R-:W-:Y:S02]  /*b5c60*/  LOP3.LUT P3, RZ, R16, 0x8, RZ, 0xc0, !PT ;  /* 0x0000000810ff7812 */ /* 0x000fe4000786c0ff */
[----:B0-----:R-:W-:-:S07]  /*b5c70*/  PRMT R47, R20, 0x7770, RZ ;  /* 0x00007770142f7816 */ /* 0x001fce00000000ff */
[----:B------:R0:W-:Y:S01]  /*b5c80*/  @P1 STG.E.U8 desc[UR38][R52.64], R47 ;  /* 0x0000002f34001986 */ /* 0x0001e2000c101126 */
[----:B------:R-:W-:Y:S02]  /*b5c90*/  LOP3.LUT P4, RZ, R16, 0x10, RZ, 0xc0, !PT ;  /* 0x0000001010ff7812 */ /* 0x000fe4000788c0ff */
[----:B0-----:R-:W-:-:S05]  /*b5ca0*/  PRMT R47, R20, 0x7771, RZ ;  /* 0x00007771142f7816 */ /* 0x001fca00000000ff */
[----:B------:R0:W-:Y:S01]  /*b5cb0*/  @P2 STG.E.U8 desc[UR38][R58.64], R47 ;  /* 0x0000002f3a002986 */ /* 0x0001e2000c101126 */
[----:B------:R-:W-:Y:S02]  /*b5cc0*/  LOP3.LUT P5, RZ, R16, 0x20, RZ, 0xc0, !PT ;  /* 0x0000002010ff7812 */ /* 0x000fe400078ac0ff */
[----:B0-----:R-:W-:-:S05]  /*b5cd0*/  PRMT R47, R20, 0x7772, RZ ;  /* 0x00007772142f7816 */ /* 0x001fca00000000ff */
[----:B---3--:R0:W-:Y:S01]  /*b5ce0*/  @P3 STG.E.U8 desc[UR38][R56.64], R47 ;  /* 0x0000002f38003986 */ /* 0x0081e2000c101126 */
[----:B------:R-:W-:Y:S02]  /*b5cf0*/  LOP3.LUT P6, RZ, R16, 0x100, RZ, 0xc0, !PT ;  /* 0x0000010010ff7812 */ /* 0x000fe400078cc0ff */
[----:B0-----:R-:W-:-:S05]  /*b5d00*/  PRMT R47, R20, 0x7773, RZ ;  /* 0x00007773142f7816 */ /* 0x001fca00000000ff */
[----:B------:R0:W-:Y:S01]  /*b5d10*/  @P4 STG.E.U8 desc[UR38][R22.64], R47 ;  /* 0x0000002f16004986 */ /* 0x0001e2000c101126 */
[----:B------:R-:W-:Y:S02]  /*b5d20*/  LOP3.LUT P0, RZ, R16, 0x200, RZ, 0xc0, !PT ;  /* 0x0000020010ff7812 */ /* 0x000fe4000780c0ff */
[----:B0-----:R-:W-:-:S05]  /*b5d30*/  PRMT R47, R21, 0x7770, RZ ;  /* 0x00007770152f7816 */ /* 0x001fca00000000ff */
[----:B------:R0:W-:Y:S02]  /*b5d40*/  @P5 STG.E.U8 desc[UR38][R18.64], R47 ;  /* 0x0000002f12005986 */ /* 0x0001e4000c101126 */
[----:B0-----:R-:W-:-:S05]  /*b5d50*/  PRMT R47, R21, 0x7771, RZ ;  /* 0x00007771152f7816 */ /* 0x001fca00000000ff */
[----:B----4-:R0:W-:Y:S02]  /*b5d60*/  @P6 STG.E.U8 desc[UR38][R42.64], R47 ;  /* 0x0000002f2a006986 */ /* 0x0101e4000c101126 */
[----:B0-----:R-:W-:-:S05]  /*b5d70*/  PRMT R47, R21, 0x7772, RZ ;  /* 0x00007772152f7816 */ /* 0x001fca00000000ff */
[----:B--2---:R0:W-:Y:S04]  /*b5d80*/  @P0 STG.E.U8 desc[UR38][R44.64], R47 ;  /* 0x0000002f2c000986 */ /* 0x0041e8000c101126 */
[----:B0-----:R-:W2:Y:S04]  /*b5d90*/  LDL.LU.64 R44, [R1+0x18c0] ;  /* 0x0018c000012c7983 */ /* 0x001ea80000300a00 */
[----:B------:R-:W3:Y:S04]  /*b5da0*/  LDL.LU.64 R58, [R1+0x18b8] ;  /* 0x0018b800013a7983 */ /* 0x000ee80000300a00 */
[----:B------:R-:W4:Y:S04]  /*b5db0*/  LDL.LU.64 R56, [R1+0x1888] ;  /* 0x0018880001387983 */ /* 0x000f280000300a00 */
[----:B------:R-:W3:Y:S04]  /*b5dc0*/  LDL.LU.64 R22, [R1+0x1870] ;  /* 0x0018700001167983 */ /* 0x000ee80000300a00 */
[----:B------:R-:W3:Y:S04]  /*b5dd0*/  LDL.LU R20, [R1+0xfc] ;  /* 0x0000fc0001147983 */ /* 0x000ee80000300800 */
[----:B------:R-:W3:Y:S04]  /*b5de0*/  LDL.LU.64 R18, [R1+0x1868] ;  /* 0x0018680001127983 */ /* 0x000ee80000300a00 */
[----:B------:R-:W3:Y:S04]  /*b5df0*/  LDL.LU.64 R42, [R1+0x1860] ;  /* 0x00186000012a7983 */ /* 0x000ee80000300a00 */
[----:B------:R-:W3:Y:S01]  /*b5e00*/  LDL.LU R7, [R1+0xec] ;  /* 0x0000ec0001077983 */ /* 0x000ee20000300800 */
[----:B------:R-:W-:-:S02]  /*b5e10*/  LOP3.LUT P4, RZ, R16, 0x400, RZ, 0xc0, !PT ;  /* 0x0000040010ff7812 */ /* 0x000fc4000788c0ff */
[----:B------:R-:W-:Y:S02]  /*b5e20*/  PRMT R47, R21, 0x7773, RZ ;  /* 0x00007773152f7816 */ /* 0x000fe400000000ff */
[----:B------:R-:W-:Y:S02]  /*b5e30*/  LOP3.LUT P1, RZ, R16, 0x400000, RZ, 0xc0, !PT ;  /* 0x0040000010ff7812 */ /* 0x000fe4000782c0ff */
[----:B------:R-:W-:-:S11]  /*b5e40*/  LOP3.LUT R0, R0, 0xffefffff, RZ, 0xc0, !PT ;  /* 0xffefffff00007812 */ /* 0x000fd600078ec0ff */
[----:B------:R-:W-:Y:S02]  /*b5e50*/  @P1 LOP3.LUT R0, R0, 0x100000, RZ, 0xfc, !PT ;  /* 0x0010000000001812 */ /* 0x000fe400078efcff */
        /* <DEDUP_REMOVED lines=9> */
[----:B------:R-:W-:Y:S01]  /*b5ef0*/  LOP3.LUT P1, RZ, R16, 0x40000, RZ, 0xc0, !PT ;  /* 0x0004000010ff7812 */ /* 0x000fe2000782c0ff */
[----:B--2---:R0:W-:Y:S04]  /*b5f00*/  @P4 STG.E.U8 desc[UR38][R44.64], R47 ;  /* 0x0000002f2c004986 */ /* 0x0041e8000c101126 */
[----:B0-----:R-:W2:Y:S04]  /*b5f10*/  LDL.LU.64 R44, [R1+0x1858] ;  /* 0x00185800012c7983 */ /* 0x001ea80000300a00 */
[----:B------:R-:W2:Y:S04]  /*b5f20*/  LDL.LU.64 R10, [R1+0x1850] ;  /* 0x00185000010a7983 */ /* 0x000ea80000300a00 */
[----:B------:R-:W2:Y:S01]  /*b5f30*/  LDL.LU.64 R4, [R1+0x1840] ;  /* 0x0018400001047983 */ /* 0x000ea20000300a00 */
[----:B------:R-:W-:-:S03]  /*b5f40*/  LOP3.LUT R0, R0, 0xfeffffff, RZ, 0xc0, !PT ;  /* 0xfeffffff00007812 */ /* 0x000fc600078ec0ff */
[----:B------:R-:W2:Y:S01]  /*b5f50*/  LDL.LU R21, [R1+0xd0] ;  /* 0x0000d00001157983 */ /* 0x000ea20000300800 */
[----:B------:R-:W-:-:S03]  /*b5f60*/  @P1 LOP3.LUT R0, R0, 0x1000000, RZ, 0xfc, !PT ;  /* 0x0100000000001812 */ /* 0x000fc600078efcff */
[----:B------:R-:W2:Y:S01]  /*b5f70*/  LDL.LU.64 R50, [R1+0x1838] ;  /* 0x0018380001327983 */ /* 0x000ea20000300a00 */
[----:B------:R-:W-:Y:S02]  /*b5f80*/  LOP3.LUT P1, RZ, R16, 0x20000, RZ, 0xc0, !PT ;  /* 0x0002000010ff7812 */ /* 0x000fe4000782c0ff */
[----:B------:R-:W-:Y:S01]  /*b5f90*/  LOP3.LUT R0, R0, 0xfdffffff, RZ, 0xc0, !PT ;  /* 0xfdffffff00007812 */ /* 0x000fe200078ec0ff */
[----:B------:R-:W2:Y:S01]  /*b5fa0*/  LDL.LU.64 R48, [R1+0x1830] ;  /* 0x0018300001307983 */ /* 0x000ea20000300a00 */
[----:B------:R-:W-:-:S03]  /*b5fb0*/  LOP3.LUT P5, RZ, R16, 0x800, RZ, 0xc0, !PT ;  /* 0x0000080010ff7812 */ /* 0x000fc600078ac0ff */
[----:B------:R-:W2:Y:S01]  /*b5fc0*/  LDL.LU.64 R54, [R1+0x1820] ;  /* 0x0018200001367983 */ /* 0x000ea20000300a00 */
[----:B------:R-:W-:Y:S02]  /*b5fd0*/  LOP3.LUT P6, RZ, R16, 0x1000, RZ, 0xc0, !PT ;  /* 0x0000100010ff7812 */ /* 0x000fe400078cc0ff */
[----:B---3--:R-:W-:Y:S01]  /*b5fe0*/  PRMT R47, R20, 0x7770, RZ ;  /* 0x00007770142f7816 */ /* 0x008fe200000000ff */
[----:B------:R-:W3:Y:S02]  /*b5ff0*/  LDL.LU.64 R52, [R1+0x1818] ;  /* 0x0018180001347983 */ /* 0x000ee40000300a00 */
[----:B------:R-:W-:Y:S02]  /*b6000*/  @P1 LOP3.LUT R0, R0, 0x2000000, RZ, 0xfc, !PT ;  /* 0x0200000000001812 */ /* 0x000fe400078efcff */
[----:B------:R-:W-:Y:S02]  /*b6010*/  LOP3.LUT P1, RZ, R16, 0x10000, RZ, 0xc0, !PT ;  /* 0x0001000010ff7812 */ /* 0x000fe4000782c0ff */
[----:B------:R-:W-:Y:S01]  /*b6020*/  LOP3.LUT R0, R0, 0xfbffffff, RZ, 0xc0, !PT ;  /* 0xfbffffff00007812 */ /* 0x000fe200078ec0ff */
[----:B------:R0:W-:Y:S01]  /*b6030*/  @P5 STG.E.U8 desc[UR38][R58.64], R47 ;  /* 0x0000002f3a005986 */ /* 0x0001e2000c101126 */
[----:B------:R-:W-:-:S09]  /*b6040*/  LOP3.LUT P0, RZ, R16, 0x2000, RZ, 0xc0, !PT ;  /* 0x0000200010ff7812 */ /* 0x000fd2000780c0ff */
[----:B------:R-:W-:Y:S02]  /*b6050*/  @P1 LOP3.LUT R0, R0, 0x4000000, RZ, 0xfc, !PT ;  /* 0x0400000000001812 */ /* 0x000fe400078efcff */
[----:B------:R-:W-:Y:S01]  /*b6060*/  LOP3.LUT P1, RZ, R16, 0x8000, RZ, 0xc0, !PT ;  /* 0x0000800010ff7812 */ /* 0x000fe2000782c0ff */
[----:B0-----:R-:W3:Y:S01]  /*b6070*/  LDL.LU.64 R58, [R1+0x1810] ;  /* 0x00181000013a7983 */ /* 0x001ee20000300a00 */
[----:B------:R-:W-:Y:S02]  /*b6080*/  LOP3.LUT R0, R0, 0xf7ffffff, RZ, 0xc0, !PT ;  /* 0xf7ffffff00007812 */ /* 0x000fe400078ec0ff */
[----:B------:R-:W-:-:S05]  /*b6090*/  PRMT R47, R20, 0x7771, RZ ;  /* 0x00007771142f7816 */ /* 0x000fca00000000ff */
[----:B----4-:R0:W-:Y:S04]  /*b60a0*/  @P6 STG.E.U8 desc[UR38][R56.64], R47 ;  /* 0x0000002f38006986 */ /* 0x0101e8000c101126 */
[----:B------:R-:W-:Y:S02]  /*b60b0*/  @P1 LOP3.LUT R0, R0, 0x8000000, RZ, 0xfc, !PT ;  /* 0x0800000000001812 */ /* 0x000fe400078efcff */
[----:B------:R-:W-:Y:S02]  /*b60c0*/  LOP3.LUT P1, RZ, R16, 0x4000, RZ, 0xc0, !PT ;  /* 0x0000400010ff7812 */ /* 0x000fe4000782c0ff */
[C---:B0-----:R-:W-:Y:S01]  /*b60d0*/  PRMT R47, R20.reuse, 0x7772, RZ ;  /* 0x00007772142f7816 */ /* 0x041fe200000000ff */
[----:B------:R-:W4:Y:S04]  /*b60e0*/  LDL.LU.64 R56, [R1+0x1808] ;  /* 0x0018080001387983 */ /* 0x000f280000300a00 */
[----:B------:R0:W-:Y:S02]  /*b60f0*/  @P0 STG.E.U8 desc[UR38][R22.64], R47 ;  /* 0x0000002f16000986 */ /* 0x0001e4000c101126 */
[----:B0-----:R-:W-:-:S02]  /*b6100*/  PRMT R47, R20, 0x7773, RZ ;  /* 0x00007773142f7816 */ /* 0x001fc400000000ff */
[----:B------:R-:W3:Y:S04]  /*b6110*/  LDL.LU.64 R22, [R1+0x1800] ;  /* 0x0018000001167983 */ /* 0x000ee80000300a00 */
[----:B------:R0:W-:Y:S01]  /*b6120*/  @P1 STG.E.U8 desc[UR38][R18.64], R47 ;  /* 0x0000002f12001986 */ /* 0x0001e2000c101126 */
[----:B------:R-:W-:-:S03]  /*b6130*/  LOP3.LUT P1, RZ, R0, 0x8000000, RZ, 0xc0, !PT ;  /* 0x0800000000ff7812 */ /* 0x000fc6000782c0ff */
[----:B------:R-:W3:Y:S01]  /*b6140*/  LDL.LU R20, [R1+0xb0] ;  /* 0x0000b00001147983 */ /* 0x000ee20000300800 */
[----:B0-----:R-:W-:-:S03]  /*b6150*/  PRMT R47, R7, 0x7770, RZ ;  /* 0x00007770072f7816 */ /* 0x001fc600000000ff */
[----:B------:R-:W3:Y:S06]  /*b6160*/  LDL.LU.64 R18, [R1+0x17e8] ;  /* 0x0017e80001127983 */ /* 0x000eec0000300a00 */
[----:B------:R0:W-:Y:S01]  /*b6170*/  @P1 STG.E.U8 desc[UR38][R42.64], R47 ;  /* 0x0000002f2a001986 */ /* 0x0001e2000c101126 */
[----:B------:R-:W-:-:S03]  /*b6180*/  LOP3.LUT P1, RZ, R0, 0x4000000, RZ, 0xc0, !PT ;  /* 0x0400000000ff7812 */ /* 0x000fc6000782c0ff */
[----:B0-----:R-:W4:Y:S01]  /*b6190*/  LDL.LU.64 R42, [R1+0x17e0] ;  /* 0x0017e000012a7983 */ /* 0x001f220000300a00 */
[----:B------:R-:W-:-:S09]  /*b61a0*/  PRMT R47, R7, 0x7771, RZ ;  /* 0x00007771072f7816 */ /* 0x000fd200000000ff */
[----:B--2---:R0:W-:Y:S04]  /*b61b0*/  @P1 STG.E.U8 desc[UR38][R44.64], R47 ;  /* 0x0000002f2c001986 */ /* 0x0041e8000c101126 */
[----:B0-----:R-:W2:Y:S01]  /*b61c0*/  LDL.LU.64 R44, [R1+0x17d8] ;  /* 0x0017d800012c7983 */ /* 0x001ea20000300a00 */
[----:B------:R-:W-:Y:S02]  /*b61d0*/  LOP3.LUT P1, RZ, R0, 0x2000000, RZ, 0xc0, !PT ;  /* 0x0200000000ff7812 */ /* 0x000fe4000782c0ff */
[----:B------:R-:W-:-:S11]  /*b61e0*/  PRMT R47, R7, 0x7772, RZ ;  /* 0x00007772072f7816 */ /* 0x000fd600000000ff */
[----:B------:R0:W-:Y:S01]  /*b61f0*/  @P1 STG.E.U8 desc[UR38][R10.64], R47 ;  /* 0x0000002f0a001986 */ /* 0x0001e2000c101126 */
[----:B------:R-:W-:Y:S02]  /*b6200*/  LOP3.LUT P1, RZ, R0, 0x1000000, RZ, 0xc0, !PT ;  /* 0x0100000000ff7812 */ /* 0x000fe4000782c0ff */
[----:B0-----:R-:W-:-:S11]  /*b6210*/  PRMT R47, R7, 0x7773, RZ ;  /* 0x00007773072f7816 */ /* 0x001fd600000000ff */
        /* <DEDUP_REMOVED lines=11> */
[C---:B------:R-:W-:Y:S02]  /*b62d0*/  LOP3.LUT P2, RZ, R16.reuse, 0x800000, RZ, 0xc0, !PT ;  /* 0x0080000010ff7812 */ /* 0x040fe4000784c0ff */
[----:B------:R-:W-:Y:S02]  /*b62e0*/  LOP3.LUT P3, RZ, R16, 0x1000000, RZ, 0xc0, !PT ;  /* 0x0100000010ff7812 */ /* 0x000fe4000786c0ff */
[----:B0-----:R-:W-:-:S07]  /*b62f0*/  PRMT R47, R21, 0x7773, RZ ;  /* 0x00007773152f7816 */ /* 0x001fce00000000ff */
[----:B---3--:R0:W-:Y:S01]  /*b6300*/  @P1 STG.E.U8 desc[UR38][R52.64], R47 ;  /* 0x0000002f34001986 */ /* 0x0081e2000c101126 */
[----:B------:R-:W-:Y:S02]  /*b6310*/  LOP3.LUT P4, RZ, R16, 0x2000000, RZ, 0xc0, !PT ;  /* 0x0200000010ff7812 */ /* 0x000fe4000788c0ff */
[----:B0-----:R-:W-:-:S05]  /*b6320*/  PRMT R47, R46, 0x7770, RZ ;  /* 0x000077702e2f7816 */ /* 0x001fca00000000ff */
[----:B------:R0:W-:Y:S01]  /*b6330*/  @P2 STG.E.U8 desc[UR38][R58.64], R47 ;  /* 0x0000002f3a002986 */ /* 0x0001e2000c101126 */
[----:B------:R-:W-:Y:S02]  /*b6340*/  LOP3.LUT P5, RZ, R16, 0x4000000, RZ, 0xc0, !PT ;  /* 0x0400000010ff7812 */ /* 0x000fe400078ac0ff */
[----:B0-----:R-:W-:-:S05]  /*b6350*/  PRMT R47, R46, 0x7771, RZ ;  /* 0x000077712e2f7816 */ /* 0x001fca00000000ff */
[----:B----4-:R0:W-:Y:S01]  /*b6360*/  @P3 STG.E.U8 desc[UR38][R56.64], R47 ;  /* 0x0000002f38003986 */ /* 0x0101e2000c101126 */
[----:B------:R-:W-:Y:S02]  /*b6370*/  LOP3.LUT P6, RZ, R16, 0x8000000, RZ, 0xc0, !PT ;  /* 0x0800000010ff7812 */ /* 0x000fe400078cc0ff */
[----:B0-----:R-:W-:-:S05]  /*b6380*/  PRMT R47, R46, 0x7772, RZ ;  /* 0x000077722e2f7816 */ /* 0x001fca00000000ff */
[----:B------:R0:W-:Y:S02]  /*b6390*/  @P4 STG.E.U8 desc[UR38][R22.64], R47 ;  /* 0x0000002f16004986 */ /* 0x0001e4000c101126 */
[----:B0-----:R-:W-:Y:S02]  /*b63a0*/  PRMT R47, R46, 0x7773, RZ ;  /* 0x000077732e2f7816 */ /* 0x001fe400000000ff */
[----:B------:R-:W3:Y:S04]  /*b63b0*/  LDL.LU R46, [R1+0x3860] ;  /* 0x00386000012e7983 */ /* 0x000ee80000300800 */
[----:B------:R0:W-:Y:S01]  /*b63c0*/  @P5 STG.E.U8 desc[UR38][R18.64], R47 ;  /* 0x0000002f12005986 */ /* 0x0001e2000c101126 */
[----:B------:R-:W-:Y:S02]  /*b63d0*/  LOP3.LUT P0, RZ, R16, 0x10000000, RZ, 0xc0, !PT ;  /* 0x1000000010ff7812 */ /* 0x000fe4000780c0ff */
[----:B0-----:R-:W-:-:S05]  /*b63e0*/  PRMT R47, R20, 0x7770, RZ ;  /* 0x00007770142f7816 */ /* 0x001fca00000000ff */
[----:B------:R0:W-:Y:S04]  /*b63f0*/  @P6 STG.E.U8 desc[UR38][R42.64], R47 ;  /* 0x0000002f2a006986 */ /* 0x0001e8000c101126 */
[----:B0-----:R-:W4:Y:S01]  /*b6400*/  LDL.LU.64 R42, [R1+0x17c8] ;  /* 0x0017c800012a7983 */ /* 0x001f220000300a00 */
[----:B------:R-:W-:-:S05]  /*b6410*/  PRMT R47, R20, 0x7771, RZ ;  /* 0x00007771142f7816 */ /* 0x000fca00000000ff */
[----:B--2---:R0:W-:Y:S04]  /*b6420*/  @P0 STG.E.U8 desc[UR38][R44.64], R47 ;  /* 0x0000002f2c000986 */ /* 0x0041e8000c101126 */
[----:B0-----:R-:W2:Y:S04]  /*b6430*/  LDL.LU.64 R44, [R1+0x17c0] ;  /* 0x0017c000012c7983 */ /* 0x001ea80000300a00 */
[----:B------:R-:W3:Y:S04]  /*b6440*/  LDL.LU.64 R52, [R1+0x17b8] ;  /* 0x0017b80001347983 */ /* 0x000ee80000300a00 */
[----:B------:R-:W3:Y:S04]  /*b6450*/  LDL.LU.64 R56, [R1+0x17b0] ;  /* 0x0017b00001387983 */ /* 0x000ee80000300a00 */
[----:B------:R-:W3:Y:S04]  /*b6460*/  LDL.LU.64 R22, [R1+0x17a8] ;  /* 0x0017a80001167983 */ /* 0x000ee80000300a00 */
[----:B------:R-:W3:Y:S01]  /*b6470*/  LDL.LU R21, [R1+0xa0] ;  /* 0x0000a00001157983 */ /* 0x000ee20000300800 */
[----:B------:R-:W-:-:S03]  /*b6480*/  LOP3.LUT P4, RZ, R16, 0x20000000, RZ, 0xc0, !PT ;  /* 0x2000000010ff7812 */ /* 0x000fc6000788c0ff */
[----:B------:R-:W3:Y:S01]  /*b6490*/  LDL.LU.64 R18, [R1+0x1790] ;  /* 0x0017900001127983 */ /* 0x000ee20000300a00 */
[----:B------:R-:W-:-:S03]  /*b64a0*/  PRMT R47, R20, 0x7772, RZ ;  /* 0x00007772142f7816 */ /* 0x000fc600000000ff */
[----:B------:R-:W3:Y:S01]  /*b64b0*/  LDL.LU R7, [R1+0xd4] ;  /* 0x0000d40001077983 */ /* 0x000ee20000300800 */
[----:B------:R-:W-:Y:S02]  /*b64c0*/  LOP3.LUT P5, RZ, R16, 0x40000000, RZ, 0xc0, !PT ;  /* 0x4000000010ff7812 */ /* 0x000fe400078ac0ff */
[----:B------:R-:W-:-:S03]  /*b64d0*/  LOP3.LUT R0, R0, 0xffffefff, RZ, 0xc0, !PT ;  /* 0xffffefff00007812 */ /* 0x000fc600078ec0ff */
[----:B----4-:R0:W-:Y:S04]  /*b64e0*/  @P4 STG.E.U8 desc[UR38][R42.64], R47 ;  /* 0x0000002f2a004986 */ /* 0x0101e8000c101126 */
[----:B0-----:R-:W4:Y:S01]  /*b64f0*/  LDL.LU.64 R42, [R1+0x1788] ;  /* 0x00178800012a7983 */ /* 0x001f220000300a00 */
[----:B------:R-:W-:-:S05]  /*b6500*/  PRMT R47, R20, 0x7773, RZ ;  /* 0x00007773142f7816 */ /* 0x000fca00000000ff */
[----:B--2---:R0:W-:Y:S04]  /*b6510*/  @P5 STG.E.U8 desc[UR38][R44.64], R47 ;  /* 0x0000002f2c005986 */ /* 0x0041e8000c101126 */
[----:B0-----:R-:W2:Y:S01]  /*b6520*/  LDL.LU.64 R44, [R1+0x1780] ;  /* 0x00178000012c7983 */ /* 0x001ea20000300a00 */
[----:B---3--:R-:W-:Y:S02]  /*b6530*/  LOP3.LUT P1, RZ, R46, 0x200, RZ, 0xc0, !PT ;  /* 0x000002002eff7812 */ /* 0x008fe4000782c0ff */
[----:B------:R-:W-:Y:S01]  /*b6540*/  LOP3.LUT P6, RZ, R16, 0x80000000, RZ, 0xc0, !PT ;  /* 0x8000000010ff7812 */ /* 0x000fe200078cc0ff */
[----:B------:R-:W3:Y:S01]  /*b6550*/  LDL.LU.64 R10, [R1+0x1770] ;  /* 0x00177000010a7983 */ /* 0x000ee20000300a00 */
[----:B------:R-:W-:Y:S02]  /*b6560*/  LOP3.LUT P0, RZ, R46, 0x1, RZ, 0xc0, !PT ;  /* 0x000000012eff7812 */ /* 0x000fe4000780c0ff */
[----:B------:R-:W-:Y:S01]  /*b6570*/  PRMT R47, R21, 0x7770, RZ ;  /* 0x00007770152f7816 */ /* 0x000fe200000000ff */
[----:B------:R-:W3:Y:S04]  /*b6580*/  LDL.LU R58, [R1+0xc4] ;  /* 0x0000c400013a7983 */ /* 0x000ee80000300800 */
[----:B------:R-:W3:Y:S02]  /*b6590*/  LDL.LU.64 R4, [R1+0x1768] ;  /* 0x0017680001047983 */ /* 0x000ee40000300a00 */
[----:B------:R-:W-:-:S02]  /*b65a0*/  @P1 LOP3.LUT R0, R0, 0x1000, RZ, 0xfc, !PT ;  /* 0x0000100000001812 */ /* 0x000fc400078efcff */
[----:B------:R-:W-:Y:S01]  /*b65b0*/  LOP3.LUT P1, RZ, R46, 0x100, RZ, 0xc0, !PT ;  /* 0x000001002eff7812 */ /* 0x000fe2000782c0ff */
[----:B------:R0:W-:Y:S01]  /*b65c0*/  @P6 STG.E.U8 desc[UR38][R52.64], R47 ;  /* 0x0000002f34006986 */ /* 0x0001e2000c101126 */
[----:B------:R-:W-:-:S03]  /*b65d0*/  LOP3.LUT R0, R0, 0xffffdfff, RZ, 0xc0, !PT ;  /* 0xffffdfff00007812 */ /* 0x000fc600078ec0ff */
[----:B------:R-:W3:Y:S04]  /*b65e0*/  LDL.LU.64 R50, [R1+0x1760] ;  /* 0x0017600001327983 */ /* 0x000ee80000300a00 */
[----:B------:R-:W3:Y:S04]  /*b65f0*/  LDL.LU.64 R48, [R1+0xf38] ;  /* 0x000f380001307983 */ /* 0x000ee80000300a00 */
[----:B------:R-:W-:Y:S01]  /*b6600*/  @P1 LOP3.LUT R0, R0, 0x2000, RZ, 0xfc, !PT ;  /* 0x0000200000001812 */ /* 0x000fe200078efcff */
[----:B------:R-:W3:Y:S01]  /*b6610*/  LDL.LU.64 R54, [R1+0xf30] ;  /* 0x000f300001367983 */ /* 0x000ee20000300a00 */
[----:B------:R-:W-:-:S02]  /*b6620*/  LOP3.LUT P1, RZ, R46, 0x80, RZ, 0xc0, !PT ;  /* 0x000000802eff7812 */ /* 0x000fc4000782c0ff */
[----:B------:R-:W-:Y:S01]  /*b6630*/  LOP3.LUT R0, R0, 0xffffbfff, RZ, 0xc0, !PT ;  /* 0xffffbfff00007812 */ /* 0x000fe200078ec0ff */
[----:B0-----:R-:W3:Y:S10]  /*b6640*/  LDL.LU.64 R52, [R1+0xe30] ;  /* 0x000e300001347983 */ /* 0x001ef40000300a00 */
[----:B------:R-:W-:-:S02]  /*b6650*/  @P1 LOP3.LUT R0, R0, 0x4000, RZ, 0xfc, !PT ;  /* 0x0000400000001812 */ /* 0x000fc400078efcff */
        /* <DEDUP_REMOVED lines=13> */
[----:B------:R-:W-:Y:S02]  /*b6730*/  LOP3.LUT R0, R0, 0xfff7ffff, RZ, 0xc0, !PT ;  /* 0xfff7ffff00007812 */ /* 0x000fe400078ec0ff */
[----:B------:R-:W-:-:S09]  /*b6740*/  PRMT R47, R21, 0x7771, RZ ;  /* 0x00007771152f7816 */ /* 0x000fd200000000ff */
[----:B------:R-:W-:Y:S02]  /*b6750*/  @P1 LOP3.LUT R0, R0, 0x80000, RZ, 0xfc, !PT ;  /* 0x0008000000001812 */ /* 0x000fe400078efcff */
[----:B------:R-:W-:Y:S01]  /*b6760*/  LOP3.LUT P1, RZ, R46, 0x2, RZ, 0xc0, !PT ;  /* 0x000000022eff7812 */ /* 0x000fe2000782c0ff */
[----:B------:R0:W-:Y:S02]  /*b6770*/  @P0 STG.E.U8 desc[UR38][R56.64], R47 ;  /* 0x0000002f38000986 */ /* 0x0001e4000c101126 */
[----:B0-----:R-:W-:Y:S02]  /*b6780*/  PRMT R47, R21, 0x7772, RZ ;  /* 0x00007772152f7816 */ /* 0x001fe400000000ff */
[----:B------:R-:W3:Y:S08]  /*b6790*/  LDL.LU.64 R56, [R1+0xe28] ;  /* 0x000e280001387983 */ /* 0x000ef00000300a00 */
[----:B------:R0:W-:Y:S01]  /*b67a0*/  @P1 STG.E.U8 desc[UR38][R22.64], R47 ;  /* 0x0000002f16001986 */ /* 0x0001e2000c101126 */
[----:B------:R-:W-:-:S02]  /*b67b0*/  LOP3.LUT P1, RZ, R0, 0x80000, RZ, 0xc0, !PT ;  /* 0x0008000000ff7812 */ /* 0x000fc4000782c0ff */
[----:B0-----:R-:W-:Y:S01]  /*b67c0*/  PRMT R47, R21, 0x7773, RZ ;  /* 0x00007773152f7816 */ /* 0x001fe200000000ff */
[----:B------:R-:W3:Y:S10]  /*b67d0*/  LDL.LU.64 R22, [R1+0xe20] ;  /* 0x000e200001167983 */ /* 0x000ef40000300a00 */
[----:B------:R0:W-:Y:S01]  /*b67e0*/  @P1 STG.E.U8 desc[UR38][R18.64], R47 ;  /* 0x0000002f12001986 */ /* 0x0001e2000c101126 */
[----:B------:R-:W-:-:S03]  /*b67f0*/  LOP3.LUT P1, RZ, R0, 0x40000, RZ, 0xc0, !PT ;  /* 0x0004000000ff7812 */ /* 0x000fc6000782c0ff */
[----:B------:R-:W3:Y:S01]  /*b6800*/  LDL.LU.64 R20, [R1+0xc20] ;  /* 0x000c200001147983 */ /* 0x000ee20000300a00 */
[----:B0-----:R-:W-:-:S03]  /*b6810*/  PRMT R47, R7, 0x7770, RZ ;  /* 0x00007770072f7816 */ /* 0x001fc600000000ff */
[----:B------:R-:W3:Y:S04]  /*b6820*/  LDL.LU.64 R18, [R1+0xc18] ;  /* 0x000c180001127983 */ /* 0x000ee80000300a00 */
[----:B------:R-:W3:Y:S04]  /*b6830*/  LDL.LU R59, [R1+0xa4] ;  /* 0x0000a400013b7983 */ /* 0x000ee80000300800 */
[----:B----4-:R0:W-:Y:S01]  /*b6840*/  @P1 STG.E.U8 desc[UR38][R42.64], R47 ;  /* 0x0000002f2a001986 */ /* 0x0101e2000c101126 */
[C---:B------:R-:W-:Y:S02]  /*b6850*/  LOP3.LUT P1, RZ, R0.reuse, 0x20000, RZ, 0xc0, !PT ;  /* 0x0002000000ff7812 */ /* 0x040fe4000782c0ff */
[----:B0-----:R-:W-:Y:S01]  /*b6860*/  PRMT R47, R7, 0x7771, RZ ;  /* 0x00007771072f7816 */ /* 0x001fe200000000ff */
[----:B------:R-:W4:Y:S10]  /*b6870*/  LDL.LU.64 R42, [R1+0xc10] ;  /* 0x000c1000012a7983 */ /* 0x000f340000300a00 */
[----:B--2---:R0:W-:Y:S04]  /*b6880*/  @P1 STG.E.U8 desc[UR38][R44.64], R47 ;  /* 0x0000002f2c001986 */ /* 0x0041e8000c101126 */
[----:B0-----:R-:W2:Y:S01]  /*b6890*/  LDL.LU.64 R44, [R1+0x3858] ;  /* 0x00385800012c7983 */ /* 0x001ea20000300a00 */
[----:B------:R-:W-:-:S02]  /*b68a0*/  LOP3.LUT P1, RZ, R0, 0x10000, RZ, 0xc0, !PT ;  /* 0x0001000000ff7812 */ /* 0x000fc4000782c0ff */
[----:B------:R-:W-:-:S11]  /*b68b0*/  PRMT R47, R7, 0x7772, RZ ;  /* 0x00007772072f7816 */ /* 0x000fd600000000ff */
[----:B---3--:R0:W-:Y:S01]  /*b68c0*/  @P1 STG.E.U8 desc[UR38][R10.64], R47 ;  /* 0x0000002f0a001986 */ /* 0x0081e2000c101126 */
        /* <DEDUP_REMOVED lines=13> */
[----:B------:R0:W-:Y:S01]  /*b69a0*/  @P1 STG.E.U8 desc[UR38][R54.64], R47 ;  /* 0x0000002f36001986 */ /* 0x0001e2000c101126 */
[----:B------:R-:W-:Y:S02]  /*b69b0*/  LOP3.LUT P4, RZ, R46, 0x1000, RZ, 0xc0, !PT ;  /* 0x000010002eff7812 */ /* 0x000fe4000788c0ff */
[----:B0-----:R-:W-:-:S05]  /*b69c0*/  PRMT R47, R58, 0x7773, RZ ;  /* 0x000077733a2f7816 */ /* 0x001fca00000000ff */
[----:B------:R2:W-:Y:S01]  /*b69d0*/  @P2 STG.E.U8 desc[UR38][R52.64], R47 ;  /* 0x0000002f34002986 */ /* 0x0005e2000c101126 */
[C---:B------:R-:W-:Y:S02]  /*b69e0*/  LOP3.LUT P5, RZ, R46.reuse, 0x2000, RZ, 0xc0, !PT ;  /* 0x000020002eff7812 */ /* 0x040fe400078ac0ff */
[C---:B------:R-:W-:Y:S02]  /*b69f0*/  LOP3.LUT P6, RZ, R46.reuse, 0x4000, RZ, 0xc0, !PT ;  /* 0x000040002eff7812 */ /* 0x040fe400078cc0ff */
[----:B------:R-:W-:Y:S02]  /*b6a00*/  LOP3.LUT P0, RZ, R46, 0x8000, RZ, 0xc0, !PT ;  /* 0x000080002eff7812 */ /* 0x000fe4000780c0ff */
[----:B--2---:R-:W-:-:S05]  /*b6a10*/  PRMT R47, R45, 0x7770, RZ ;  /* 0x000077702d2f7816 */ /* 0x004fca00000000ff */
[----:B------:R0:W-:Y:S02]  /*b6a20*/  @P3 STG.E.U8 desc[UR38][R56.64], R47 ;  /* 0x0000002f38003986 */ /* 0x0001e4000c101126 */
[----:B0-----:R-:W-:-:S05]  /*b6a30*/  PRMT R47, R45, 0x7771, RZ ;  /* 0x000077712d2f7816 */ /* 0x001fca00000000ff */
[----:B------:R0:W-:Y:S02]  /*b6a40*/  @P4 STG.E.U8 desc[UR38][R22.64], R47 ;  /* 0x0000002f16004986 */ /* 0x0001e4000c101126 */
[----:B0-----:R-:W-:-:S05]  /*b6a50*/  PRMT R47, R45, 0x7772, RZ ;  /* 0x000077722d2f7816 */ /* 0x001fca00000000ff */
[----:B------:R0:W-:Y:S02]  /*b6a60*/  @P5 STG.E.U8 desc[UR38][R20.64], R47 ;  /* 0x0000002f14005986 */ /* 0x0001e4000c101126 */
[----:B0-----:R-:W-:Y:S02]  /*b6a70*/  PRMT R47, R45, 0x7773, RZ ;  /* 0x000077732d2f7816 */ /* 0x001fe400000000ff */
[----:B------:R-:W2:Y:S04]  /*b6a80*/  LDL.LU R45, [R1+0x3850] ;  /* 0x00385000012d7983 */ /* 0x000ea80000300800 */
[----:B------:R0:W-:Y:S02]  /*b6a90*/  @P6 STG.E.U8 desc[UR38][R18.64], R47 ;  /* 0x0000002f12006986 */ /* 0x0001e4000c101126 */
[----:B0-----:R-:W-:-:S05]  /*b6aa0*/  PRMT R47, R59, 0x7770, RZ ;  /* 0x000077703b2f7816 */ /* 0x001fca00000000ff */
[----:B----4-:R0:W-:Y:S04]  /*b6ab0*/  @P0 STG.E.U8 desc[UR38][R42.64], R47 ;  /* 0x0000002f2a000986 */ /* 0x0101e8000c101126 */
[----:B0-----:R-:W3:Y:S04]  /*b6ac0*/  LDL.LU.64 R42, [R1+0xa18] ;  /* 0x000a1800012a7983 */ /* 0x001ee80000300a00 */
[----:B------:R-:W4:Y:S01]  /*b6ad0*/  LDL.LU.64 R52, [R1+0xa10] ;  /* 0x000a100001347983 */ /* 0x000f220000300a00 */
[C---:B------:R-:W-:Y:S02]  /*b6ae0*/  LOP3.LUT P4, RZ, R46.reuse, 0x10000, RZ, 0xc0, !PT ;  /* 0x000100002eff7812 */ /* 0x040fe4000788c0ff */
[----:B------:R-:W-:Y:S01]  /*b6af0*/  LOP3.LUT P5, RZ, R46, 0x20000, RZ, 0xc0, !PT ;  /* 0x000200002eff7812 */ /* 0x000fe200078ac0ff */
[----:B------:R-:W2:Y:S01]  /*b6b00*/  LDL.LU.64 R56, [R1+0x8b8] ;  /* 0x0008b80001387983 */ /* 0x000ea20000300a00 */
[----:B------:R-:W-:-:S03]  /*b6b10*/  PRMT R47, R59, 0x7771, RZ ;  /* 0x000077713b2f7816 */ /* 0x000fc600000000ff */
[----:B------:R-:W2:Y:S04]  /*b6b20*/  LDL.LU.64 R22, [R1+0x8b0] ;  /* 0x0008b00001167983 */ /* 0x000ea80000300a00 */
[----:B------:R-:W2:Y:S04]  /*b6b30*/  LDL.LU.64 R20, [R1+0x8a8] ;  /* 0x0008a80001147983 */ /* 0x000ea80000300a00 */
[----:B------:R-:W2:Y:S01]  /*b6b40*/  LDL.LU.64 R18, [R1+0x890] ;  /* 0x0008900001127983 */ /* 0x000ea20000300a00 */
        /* <DEDUP_REMOVED lines=10> */
[----:B------:R-:W-:Y:S01]  /*b6bf0*/  LOP3.LUT R0, R0, 0xffffff7f, RZ, 0xc0, !PT ;  /* 0xffffff7f00007812 */ /* 0x000fe200078ec0ff */
[----:B---3--:R0:W-:Y:S02]  /*b6c00*/  @P4 STG.E.U8 desc[UR38][R42.64], R47 ;  /* 0x0000002f2a004986 */ /* 0x0081e4000c101126 */
[----:B0-----:R-:W-:Y:S02]  /*b6c10*/  PRMT R47, R59, 0x7772, RZ ;  /* 0x000077723b2f7816 */ /* 0x001fe400000000ff */
[----:B------:R-:W3:Y:S04]  /*b6c20*/  LDL.LU.64 R42, [R1+0x888] ;  /* 0x00088800012a7983 */ /* 0x000ee80000300a00 */
[----:B------:R-:W3:Y:S04]  /*b6c30*/  LDL.LU R58, [R1+0xc8] ;  /* 0x0000c800013a7983 */ /* 0x000ee80000300800 */
[----:B----4-:R0:W-:Y:S04]  /*b6c40*/  @P5 STG.E.U8 desc[UR38][R52.64], R47 ;  /* 0x0000002f34005986 */ /* 0x0101e8000c101126 */
[----:B0-----:R-:W4:Y:S01]  /*b6c50*/  LDL.LU R47, [R1+0xd8] ;  /* 0x0000d800012f7983 */ /* 0x001f220000300800 */
[----:B------:R-:W-:-:S02]  /*b6c60*/  @P1 LOP3.LUT R0, R0, 0x80, RZ, 0xfc, !PT ;  /* 0x0000008000001812 */ /* 0x000fc400078efcff */
[----:B------:R-:W-:Y:S01]  /*b6c70*/  LOP3.LUT P1, RZ, R46, 0x1000000, RZ, 0xc0, !PT ;  /* 0x010000002eff7812 */ /* 0x000fe2000782c0ff */
[----:B------:R-:W3:Y:S01]  /*b6c80*/  LDL.LU.64 R10, [R1+0x880] ;  /* 0x00088000010a7983 */ /* 0x000ee20000300a00 */
[----:B------:R-:W-:-:S03]  /*b6c90*/  LOP3.LUT R0, R0, 0xfffffeff, RZ, 0xc0, !PT ;  /* 0xfffffeff00007812 */ /* 0x000fc600078ec0ff */
[----:B------:R-:W3:Y:S04]  /*b6ca0*/  LDL.LU.64 R6, [R1+0x878] ;  /* 0x0008780001067983 */ /* 0x000ee80000300a00 */
[----:B------:R-:W3:Y:S04]  /*b6cb0*/  LDL.LU.64 R4, [R1+0x870] ;  /* 0x0008700001047983 */ /* 0x000ee80000300a00 */
[----:B------:R-:W-:Y:S01]  /*b6cc0*/  @P1 LOP3.LUT R0, R0, 0x100, RZ, 0xfc, !PT ;  /* 0x0000010000001812 */ /* 0x000fe200078efcff */
[----:B------:R-:W3:Y:S01]  /*b6cd0*/  LDL.LU.64 R50, [R1+0x838] ;  /* 0x0008380001327983 */ /* 0x000ee20000300a00 */
[----:B------:R-:W-:-:S02]  /*b6ce0*/  LOP3.LUT P1, RZ, R46, 0x800000, RZ, 0xc0, !PT ;  /* 0x008000002eff7812 */ /* 0x000fc4000782c0ff */
[----:B------:R-:W-:-:S11]  /*b6cf0*/  LOP3.LUT R0, R0, 0xfffffdff, RZ, 0xc0, !PT ;  /* 0xfffffdff00007812 */ /* 0x000fd600078ec0ff */
[----:B------:R-:W-:Y:S02]  /*b6d00*/  @P1 LOP3.LUT R0, R0, 0x200, RZ, 0xfc, !PT ;  /* 0x0000020000001812 */ /* 0x000fe400078efcff */
[----:B------:R-:W-:Y:S02]  /*b6d10*/  LOP3.LUT P1, RZ, R46, 0x400000, RZ, 0xc0, !PT ;  /* 0x004000002eff7812 */ /* 0x000fe4000782c0ff */
[----:B------:R-:W-:-:S11]  /*b6d20*/  LOP3.LUT R0, R0, 0xfffffbff, RZ, 0xc0, !PT ;  /* 0xfffffbff00007812 */ /* 0x000fd600078ec0ff */
[----:B------:R-:W-:Y:S02]  /*b6d30*/  @P1 LOP3.LUT R0, R0, 0x400, RZ, 0xfc, !PT ;  /* 0x0000040000001812 */ /* 0x000fe400078efcff */
[----:B------:R-:W-:Y:S02]  /*b6d40*/  LOP3.LUT P1, RZ, R46, 0x200000, RZ, 0xc0, !PT ;  /* 0x002000002eff7812 */ /* 0x000fe4000782c0ff */
[----:B------:R-:W-:Y:S02]  /*b6d50*/  LOP3.LUT R0, R0, 0xfffff7ff, RZ, 0xc0, !PT ;  /* 0xfffff7ff00007812 */ /* 0x000fe400078ec0ff */
[C---:B------:R-:W-:Y:S02]  /*b6d60*/  LOP3.LUT P6, RZ, R46.reuse, 0x40000, RZ, 0xc0, !PT ;  /* 0x000400002eff7812 */ /* 0x040fe400078cc0ff */
[C---:B------:R-:W-:Y:S02]  /*b6d70*/  LOP3.LUT P0, RZ, R46.reuse, 0x80000, RZ, 0xc0, !PT ;  /* 0x000800002eff7812 */ /* 0x040fe4000780c0ff */
[----:B------:R-:W-:-:S02]  /*b6d80*/  LOP3.LUT P2, RZ, R46, 0x20000000, RZ, 0xc0, !PT ;  /* 0x200000002eff7812 */ /* 0x000fc4000784c0ff */
[C---:B------:R-:W-:Y:S02]  /*b6d90*/  LOP3.LUT P3, RZ, R46.reuse, 0x40000000, RZ, 0xc0, !PT ;  /* 0x400000002eff7812 */ /* 0x040fe4000786c0ff */
[----:B------:R-:W-:Y:S02]  /*b6da0*/  LOP3.LUT P4, RZ, R46, 0x80000000, RZ, 0xc0, !PT ;  /* 0x800000002eff7812 */ /* 0x000fe4000788c0ff */
[----:B------:R-:W-:Y:S02]  /*b6db0*/  @P1 LOP3.LUT R0, R0, 0x800, RZ, 0xfc, !PT ;  /* 0x0000080000001812 */ /* 0x000fe400078efcff */
[----:B------:R-:W-:Y:S02]  /*b6dc0*/  LOP3.LUT P1, RZ, R46, 0x100000, RZ, 0xc0, !PT ;  /* 0x001000002eff7812 */ /* 0x000fe4000782c0ff */
[----:B------:R-:W-:Y:S02]  /*b6dd0*/  PRMT R46, R59, 0x7773, RZ ;  /* 0x000077733b2e7816 */ /* 0x000fe400000000ff */
[----:B------:R-:W3:Y:S04]  /*b6de0*/  LDL.LU R59, [R1+0xb8] ;  /* 0x0000b800013b7983 */ /* 0x000ee80000300800 */
[----:B------:R-:W3:Y:S04]  /*b6df0*/  LDL.LU.64 R48, [R1+0x830] ;  /* 0x0008300001307983 */ /* 0x000ee80000300a00 */
[----:B--2---:R0:W-:Y:S04]  /*b6e00*/  @P6 STG.E.U8 desc[UR38][R56.64], R46 ;  /* 0x0000002e38006986 */ /* 0x0041e8000c101126 */
[----:B------:R-:W2:Y:S04]  /*b6e10*/  LDL.LU.64 R54, [R1+0x828] ;  /* 0x0008280001367983 */ /* 0x000ea80000300a00 */
[----:B------:R-:W2:Y:S04]  /*b6e20*/  LDL.LU.64 R52, [R1+0x818] ;  /* 0x0008180001347983 */ /* 0x000ea80000300a00 */
[----:B0-----:R-:W2:Y:S01]  /*b6e30*/  LDL.LU.64 R56, [R1+0x810] ;  /* 0x0008100001387983 */ /* 0x001ea20000300a00 */
[----:B----4-:R-:W-:-:S05]  /*b6e40*/  PRMT R46, R47, 0x7770, RZ ;  /* 0x000077702f2e7816 */ /* 0x010fca00000000ff */
[----:B------:R0:W-:Y:S02]  /*b6e50*/  @P0 STG.E.U8 desc[UR38][R22.64], R46 ;  /* 0x0000002e16000986 */ /* 0x0001e4000c101126 */
[C---:B0-----:R-:W-:Y:S02]  /*b6e60*/  PRMT R46, R47.reuse, 0x7771, RZ ;  /* 0x000077712f2e7816 */ /* 0x041fe400000000ff */
[----:B------:R-:W4:Y:S04]  /*b6e70*/  LDL.LU.64 R22, [R1+0x800] ;  /* 0x0008000001167983 */ /* 0x000f280000300a00 */
[----:B------:R0:W-:Y:S01]  /*b6e80*/  @P1 STG.E.U8 desc[UR38][R20.64], R46 ;  /* 0x0000002e14001986 */ /* 0x0001e2000c101126 */
[C---:B------:R-:W-:Y:S02]  /*b6e90*/  LOP3.LUT P1, RZ, R0.reuse, 0x800, RZ, 0xc0, !PT ;  /* 0x0000080000ff7812 */ /* 0x040fe4000782c0ff */
[----:B0-----:R-:W-:Y:S01]  /*b6ea0*/  PRMT R46, R47, 0x7772, RZ ;  /* 0x000077722f2e7816 */ /* 0x001fe200000000ff */
[----:B------:R-:W4:Y:S10]  /*b6eb0*/  LDL.LU.64 R20, [R1+0x7e8] ;  /* 0x0007e80001147983 */ /* 0x000f340000300a00 */
[----:B------:R0:W-:Y:S01]  /*b6ec0*/  @P1 STG.E.U8 desc[UR38][R18.64], R46 ;  /* 0x0000002e12001986 */ /* 0x0001e2000c101126 */
[----:B------:R-:W-:-:S03]  /*b6ed0*/  LOP3.LUT P1, RZ, R0, 0x400, RZ, 0xc0, !PT ;  /* 0x0000040000ff7812 */ /* 0x000fc6000782c0ff */
[----:B0-----:R-:W4:Y:S01]  /*b6ee0*/  LDL.LU.64 R18, [R1+0x7e0] ;  /* 0x0007e00001127983 */ /* 0x001f220000300a00 */
[----:B------:R-:W-:-:S09]  /*b6ef0*/  PRMT R46, R47, 0x7773, RZ ;  /* 0x000077732f2e7816 */ /* 0x000fd200000000ff */
[----:B---3--:R0:W-:Y:S04]  /*b6f00*/  @P1 STG.E.U8 desc[UR38][R42.64], R46 ;  /* 0x0000002e2a001986 */ /* 0x0081e8000c101126 */
[----:B0-----:R-:W3:Y:S01]  /*b6f10*/  LDL.LU.64 R42, [R1+0x7a8] ;  /* 0x0007a800012a7983 */ /* 0x001ee20000300a00 */
        /* <DEDUP_REMOVED lines=17> */
[----:B--2---:R0:W-:Y:S01]  /*b7030*/  @P1 STG.E.U8 desc[UR38][R54.64], R46 ;  /* 0x0000002e36001986 */ /* 0x0041e2000c101126 */
[----:B------:R-:W-:Y:S02]  /*b7040*/  LOP3.LUT P5, RZ, R45, 0x1, RZ, 0xc0, !PT ;  /* 0x000000012dff7812 */ /* 0x000fe400078ac0ff */
[----:B0-----:R-:W-:-:S05]  /*b7050*/  PRMT R46, R59, 0x7772, RZ ;  /* 0x000077723b2e7816 */ /* 0x001fca00000000ff */
[----:B------:R0:W-:Y:S01]  /*b7060*/  @P2 STG.E.U8 desc[UR38][R52.64], R46 ;  /* 0x0000002e34002986 */ /* 0x0001e2000c101126 */
[----:B------:R-:W-:Y:S02]  /*b7070*/  LOP3.LUT P6, RZ, R45, 0x2, RZ, 0xc0, !PT ;  /* 0x000000022dff7812 */ /* 0x000fe400078cc0ff */
[----:B0-----:R-:W-:-:S05]  /*b7080*/  PRMT R46, R59, 0x7773, RZ ;  /* 0x000077733b2e7816 */ /* 0x001fca00000000ff */
[----:B------:R0:W-:Y:S01]  /*b7090*/  @P3 STG.E.U8 desc[UR38][R56.64], R46 ;  /* 0x0000002e38003986 */ /* 0x0001e2000c101126 */
[----:B------:R-:W-:Y:S02]  /*b70a0*/  LOP3.LUT P0, RZ, R45, 0x4, RZ, 0xc0, !PT ;  /* 0x000000042dff7812 */ /* 0x000fe4000780c0ff */
[----:B0-----:R-:W-:-:S05]  /*b70b0*/  PRMT R46, R2, 0x7770, RZ ;  /* 0x00007770022e7816 */ /* 0x001fca00000000ff */
[----:B----4-:R0:W-:Y:S02]  /*b70c0*/  @P4 STG.E.U8 desc[UR38][R22.64], R46 ;  /* 0x0000002e16004986 */ /* 0x0101e4000c101126 */
[----:B0-----:R-:W-:-:S05]  /*b70d0*/  PRMT R46, R2, 0x7771, RZ ;  /* 0x00007771022e7816 */ /* 0x001fca00000000ff */
[----:B------:R0:W-:Y:S02]  /*b70e0*/  @P5 STG.E.U8 desc[UR38][R20.64], R46 ;  /* 0x0000002e14005986 */ /* 0x0001e4000c101126 */
[----:B0-----:R-:W-:-:S05]  /*b70f0*/  PRMT R46, R2, 0x7772, RZ ;  /* 0x00007772022e7816 */ /* 0x001fca00000000ff */
[----:B------:R0:W-:Y:S02]  /*b7100*/  @P6 STG.E.U8 desc[UR38][R18.64], R46 ;  /* 0x0000002e12006986 */ /* 0x0001e4000c101126 */
[----:B0-----:R-:W-:Y:S02]  /*b7110*/  PRMT R46, R2, 0x7773, RZ ;  /* 0x00007773022e7816 */ /* 0x001fe400000000ff */
[----:B------:R-:W2:Y:S04]  /*b7120*/  LDL.LU R2, [R1+0x384c] ;  /* 0x00384c0001027983 */ /* 0x000ea80000300800 */
[----:B---3--:R0:W-:Y:S04]  /*b7130*/  @P0 STG.E.U8 desc[UR38][R42.64], R46 ;  /* 0x0000002e2a000986 */ /* 0x0081e8000c101126 */
[----:B0-----:R-:W3:Y:S04]  /*b7140*/  LDL.LU.64 R42, [R1+0x7d8] ;  /* 0x0007d800012a7983 */ /* 0x001ee80000300a00 */
[----:B------:R-:W4:Y:S04]  /*b7150*/  LDL.LU.64 R52, [R1+0x7d0] ;  /* 0x0007d00001347983 */ /* 0x000f280000300a00 */
[----:B------:R-:W3:Y:S04]  /*b7160*/  LDL.LU.64 R58, [R1+0x7a0] ;  /* 0x0007a000013a7983 */ /* 0x000ee80000300a00 */
[----:B------:R-:W3:Y:S04]  /*b7170*/  LDL.LU R21, [R1+0xdc] ;  /* 0x0000dc0001157983 */ /* 0x000ee80000300800 */
[----:B------:R-:W4:Y:S04]  /*b7180*/  LDL.LU.64 R56, [R1+0x798] ;  /* 0x0007980001387983 */ /* 0x000f280000300a00 */
[----:B------:R-:W4:Y:S04]  /*b7190*/  LDL.LU.64 R22, [R1+0x790] ;  /* 0x0007900001167983 */ /* 0x000f280000300a00 */
[----:B------:R-:W4:Y:S04]  /*b71a0*/  LDL.LU.64 R18, [R1+0x788] ;  /* 0x0007880001127983 */ /* 0x000f280000300a00 */
[----:B------:R-:W4:Y:S01]  /*b71b0*/  LDL.LU R47, [R1+0xcc] ;  /* 0x0000cc00012f7983 */ /* 0x000f220000300800 */
[----:B------:R-:W-:-:S02]  /*b71c0*/  LOP3.LUT P1, RZ, R45, 0x8000, RZ, 0xc0, !PT ;  /* 0x000080002dff7812 */ /* 0x000fc4000782c0ff */
[C---:B------:R-:W-:Y:S02]  /*b71d0*/  LOP3.LUT P4, RZ, R45.reuse, 0x8, RZ, 0xc0, !PT ;  /* 0x000000082dff7812 */ /* 0x040fe4000788c0ff */
[----:B------:R-:W-:Y:S02]  /*b71e0*/  LOP3.LUT R0, R0, 0xfffffffe, RZ, 0xc0, !PT ;  /* 0xfffffffe00007812 */ /* 0x000fe400078ec0ff */
[C---:B------:R-:W-:Y:S02]  /*b71f0*/  LOP3.LUT P5, RZ, R45.reuse, 0x10, RZ, 0xc0, !PT ;  /* 0x000000102dff7812 */ /* 0x040fe400078ac0ff */
[C---:B------:R-:W-:Y:S02]  /*b7200*/  LOP3.LUT P6, RZ, R45.reuse, 0x20, RZ, 0xc0, !PT ;  /* 0x000000202dff7812 */ /* 0x040fe400078cc0ff */
[----:B------:R-:W-:Y:S02]  /*b7210*/  LOP3.LUT P0, RZ, R45, 0x40, RZ, 0xc0, !PT ;  /* 0x000000402dff7812 */ /* 0x000fe4000780c0ff */
[----:B--2---:R-:W-:-:S04]  /*b7220*/  LOP3.LUT R2, R2, 0xefffffff, RZ, 0xc0, !PT ;  /* 0xefffffff02027812 */ /* 0x004fc800078ec0ff */
[----:B------:R-:W-:Y:S02]  /*b7230*/  @P1 LOP3.LUT R2, R2, 0x10000000, RZ, 0xfc, !PT ;  /* 0x1000000002021812 */ /* 0x000fe400078efcff */
[----:B------:R-:W-:Y:S02]  /*b7240*/  LOP3.LUT P1, RZ, R45, 0x4000, RZ, 0xc0, !PT ;  /* 0x000040002dff7812 */ /* 0x000fe4000782c0ff */
[----:B------:R-:W-:Y:S02]  /*b7250*/  LOP3.LUT R2, R2, 0xdfffffff, RZ, 0xc0, !PT ;  /* 0xdfffffff02027812 */ /* 0x000fe400078ec0ff */
[----:B---3--:R-:W-:-:S05]  /*b7260*/  PRMT R46, R21, 0x7770, RZ ;  /* 0x00007770152e7816 */ /* 0x008fca00000000ff */
[----:B------:R0:W-:Y:S04]  /*b7270*/  @P4 STG.E.U8 desc[UR38][R42.64], R46 ;  /* 0x0000002e2a004986 */ /* 0x0001e8000c101126 */
[----:B------:R-:W-:Y:S01]  /*b7280*/  @P1 LOP3.LUT R2, R2, 0x20000000, RZ, 0xfc, !PT ;  /* 0x2000000002021812 */ /* 0x000fe200078efcff */
[----:B0-----:R-:W2:Y:S01]  /*b7290*/  LDL.LU.64 R42, [R1+0x780] ;  /* 0x00078000012a7983 */ /* 0x001ea20000300a00 */
[----:B------:R-:W-:Y:S02]  /*b72a0*/  LOP3.LUT P1, RZ, R45, 0x2000, RZ, 0xc0, !PT ;  /* 0x000020002dff7812 */ /* 0x000fe4000782c0ff */
[----:B------:R-:W-:Y:S01]  /*b72b0*/  LOP3.LUT R2, R2, 0xbfffffff, RZ, 0xc0, !PT ;  /* 0xbfffffff02027812 */ /* 0x000fe200078ec0ff */
[----:B------:R-:W3:Y:S04]  /*b72c0*/  LDL.LU R20, [R1+0xbc] ;  /* 0x0000bc0001147983 */ /* 0x000ee80000300800 */
[----:B------:R-:W3:Y:S04]  /*b72d0*/  LDL.LU.64 R10, [R1+0x770] ;  /* 0x00077000010a7983 */ /* 0x000ee80000300a00 */
[----:B------:R-:W3:Y:S02]  /*b72e0*/  LDL.LU.64 R6, [R1+0x768] ;  /* 0x0007680001067983 */ /* 0x000ee40000300a00 */
        /* <DEDUP_REMOVED lines=8> */
[----:B------:R-:W-:-:S13]  /*b7370*/  LOP3.LUT P1, RZ, R45, 0x800, RZ, 0xc0, !PT ;  /* 0x000008002dff7812 */ /* 0x000fda000782c0ff */
        /* <DEDUP_REMOVED lines=9> */
[----:B----4-:R0:W-:Y:S01]  /*b7410*/  @P5 STG.E.U8 desc[UR38][R52.64], R46 ;  /* 0x0000002e34005986 */ /* 0x0101e2000c101126 */
[----:B------:R-:W-:Y:S02]  /*b7420*/  LOP3.LUT R0, R0, 0xfffffff7, RZ, 0xc0, !PT ;  /* 0xfffffff700007812 */ /* 0x000fe400078ec0ff */
[----:B0-----:R-:W-:Y:S01]  /*b7430*/  PRMT R46, R21, 0x7772, RZ ;  /* 0x00007772152e7816 */ /* 0x001fe200000000ff */
[----:B------:R-:W4:Y:S08]  /*b7440*/  LDL.LU.64 R52, [R1+0x718] ;  /* 0x0007180001347983 */ /* 0x000f300000300a00 */
[----:B------:R-:W-:-:S02]  /*b7450*/  @P1 LOP3.LUT R0, R0, 0x8, RZ, 0xfc, !PT ;  /* 0x0000000800001812 */ /* 0x000fc400078efcff */
[----:B------:R-:W-:Y:S01]  /*b7460*/  LOP3.LUT P1, RZ, R45, 0x80, RZ, 0xc0, !PT ;  /* 0x000000802dff7812 */ /* 0x000fe2000782c0ff */
[----:B------:R0:W-:Y:S02]  /*b7470*/  @P6 STG.E.U8 desc[UR38][R58.64], R46 ;  /* 0x0000002e3a006986 */ /* 0x0001e4000c101126 */
[----:B0-----:R-:W-:Y:S02]  /*b7480*/  PRMT R46, R21, 0x7773, RZ ;  /* 0x00007773152e7816 */ /* 0x001fe400000000ff */
[----:B------:R-:W4:Y:S04]  /*b7490*/  LDL.LU.64 R58, [R1+0x710] ;  /* 0x00071000013a7983 */ /* 0x000f280000300a00 */
[----:B------:R0:W-:Y:S02]  /*b74a0*/  @P0 STG.E.U8 desc[UR38][R56.64], R46 ;  /* 0x0000002e38000986 */ /* 0x0001e4000c101126 */
[----:B0-----:R-:W-:-:S02]  /*b74b0*/  PRMT R46, R47, 0x7770, RZ ;  /* 0x000077702f2e7816 */ /* 0x001fc400000000ff */
[----:B------:R-:W4:Y:S04]  /*b74c0*/  LDL.LU.64 R56, [R1+0x6f0] ;  /* 0x0006f00001387983 */ /* 0x000f280000300a00 */
[----:B------:R0:W-:Y:S01]  /*b74d0*/  @P1 STG.E.U8 desc[UR38][R22.64], R46 ;  /* 0x0000002e16001986 */ /* 0x0001e2000c101126 */
[----:B------:R-:W-:-:S03]  /*b74e0*/  LOP3.LUT P1, RZ, R0, 0x8, RZ, 0xc0, !PT ;  /* 0x0000000800ff7812 */ /* 0x000fc6000782c0ff */
[----:B------:R-:W4:Y:S01]  /*b74f0*/  LDL.LU R21, [R1+0x90] ;  /* 0x0000900001157983 */ /* 0x000f220000300800 */
[----:B0-----:R-:W-:-:S03]  /*b7500*/  PRMT R46, R47, 0x7771, RZ ;  /* 0x000077712f2e7816 */ /* 0x001fc600000000ff */
[----:B------:R-:W4:Y:S06]  /*b7510*/  LDL.LU.64 R22, [R1+0x6e8] ;  /* 0x0006e80001167983 */ /* 0x000f2c0000300a00 */
[----:B------:R0:W-:Y:S04]  /*b7520*/  @P1 STG.E.U8 desc[UR38][R18.64], R46 ;  /* 0x0000002e12001986 */ /* 0x0001e8000c101126 */
[----:B0-----:R-:W4:Y:S01]  /*b7530*/  LDL.LU.64 R18, [R1+0x6e0] ;  /* 0x0006e00001127983 */ /* 0x001f220000300a00 */
[----:B------:R-:W-:-:S02]  /*b7540*/  LOP3.LUT P1, RZ, R0, 0x4, RZ, 0xc0, !PT ;  /* 0x0000000400ff7812 */ /* 0x000fc4000782c0ff */
[----:B------:R-:W-:Y:S02]  /*b7550*/  PRMT R46, R47, 0x7772, RZ ;  /* 0x000077722f2e7816 */ /* 0x000fe400000000ff */
[C---:B------:R-:W-:Y:S02]  /*b7560*/  LOP3.LUT P2, RZ, R45.reuse, 0x10000, RZ, 0xc0, !PT ;  /* 0x000100002dff7812 */ /* 0x040fe4000784c0ff */
[C---:B------:R-:W-:Y:S02]  /*b7570*/  LOP3.LUT P3, RZ, R45.reuse, 0x20000, RZ, 0xc0, !PT ;  /* 0x000200002dff7812 */ /* 0x040fe4000786c0ff */
[C---:B------:R-:W-:Y:S02]  /*b7580*/  LOP3.LUT P4, RZ, R45.reuse, 0x40000, RZ, 0xc0, !PT ;  /* 0x000400002dff7812 */ /* 0x040fe4000788c0ff */
[C---:B------:R-:W-:Y:S02]  /*b7590*/  LOP3.LUT P5, RZ, R45.reuse, 0x80000, RZ, 0xc0, !PT ;  /* 0x000800002dff7812 */ /* 0x040fe400078ac0ff */
[----:B------:R-:W-:Y:S01]  /*b75a0*/  LOP3.LUT P6, RZ, R45, 0x100000, RZ, 0xc0, !PT ;  /* 0x001000002dff7812 */ /* 0x000fe200078cc0ff */
[----:B--2---:R0:W-:Y:S01]  /*b75b0*/  @P1 STG.E.U8 desc[UR38][R42.64], R46 ;  /* 0x0000002e2a001986 */ /* 0x0041e2000c101126 */
[----:B------:R-:W-:-:S03]  /*b75c0*/  LOP3.LUT P1, RZ, R0, 0x2, RZ, 0xc0, !PT ;  /* 0x0000000200ff7812 */ /* 0x000fc6000782c0ff */
[----:B0-----:R-:W2:Y:S01]  /*b75d0*/  LDL.LU.64 R42, [R1+0x6c8] ;  /* 0x0006c800012a7983 */ /* 0x001ea20000300a00 */
[----:B------:R-:W-:-:S09]  /*b75e0*/  PRMT R46, R47, 0x7773, RZ ;  /* 0x000077732f2e7816 */ /* 0x000fd200000000ff */
[----:B---3--:R-:W-:Y:S01]  /*b75f0*/  @P1 STG.E.U8 desc[UR38][R10.64], R46 ;  /* 0x0000002e0a001986 */ /* 0x008fe2000c101126 */
        /* <DEDUP_REMOVED lines=14> */
[----:B------:R0:W-:Y:S02]  /*b76e0*/  @P1 STG.E.U8 desc[UR38][R54.64], R0 ;  /* 0x0000000036001986 */ /* 0x0001e4000c101126 */
[----:B0-----:R-:W-:-:S05]  /*b76f0*/  PRMT R0, R44, 0x7771, RZ ;  /* 0x000077712c007816 */ /* 0x001fca00000000ff */
[----:B----4-:R0:W-:Y:S02]  /*b7700*/  @P2 STG.E.U8 desc[UR38][R52.64], R0 ;  /* 0x0000000034002986 */ /* 0x0101e4000c101126 */
[----:B0-----:R-:W-:-:S05]  /*b7710*/  PRMT R0, R44, 0x7772, RZ ;  /* 0x000077722c007816 */ /* 0x001fca00000000ff */
[----:B------:R0:W-:Y:S02]  /*b7720*/  @P3 STG.E.U8 desc[UR38][R58.64], R0 ;  /* 0x000000003a003986 */ /* 0x0001e4000c101126 */
[----:B0-----:R-:W-:Y:S02]  /*b7730*/  PRMT R0, R44, 0x7773, RZ ;  /* 0x000077732c007816 */ /* 0x001fe400000000ff */
[----:B------:R-:W3:Y:S04]  /*b7740*/  LDL.LU R44, [R1+0x3848] ;  /* 0x00384800012c7983 */ /* 0x000ee80000300800 */
[----:B------:R0:W-:Y:S02]  /*b7750*/  @P4 STG.E.U8 desc[UR38][R56.64], R0 ;  /* 0x0000000038004986 */ /* 0x0001e4000c101126 */
[----:B0-----:R-:W-:-:S05]  /*b7760*/  PRMT R0, R21, 0x7770, RZ ;  /* 0x0000777015007816 */ /* 0x001fca00000000ff */
[----:B------:R0:W-:Y:S02]  /*b7770*/  @P5 STG.E.U8 desc[UR38][R22.64], R0 ;  /* 0x0000000016005986 */ /* 0x0001e4000c101126 */
[----:B0-----:R-:W-:-:S05]  /*b7780*/  PRMT R0, R21, 0x7771, RZ ;  /* 0x0000777115007816 */ /* 0x001fca00000000ff */
[----:B------:R0:W-:Y:S04]  /*b7790*/  @P6 STG.E.U8 desc[UR38][R18.64], R0 ;  /* 0x0000000012006986 */ /* 0x0001e8000c101126 */
[----:B0-----:R-:W4:Y:S01]  /*b77a0*/  LDL.LU.64 R18, [R1+0x6c0] ;  /* 0x0006c00001127983 */ /* 0x001f220000300a00 */
[----:B------:R-:W-:Y:S02]  /*b77b0*/  LOP3.LUT P0, RZ, R45, 0x200000, RZ, 0xc0, !PT ;  /* 0x002000002dff7812 */ /* 0x000fe4000780c0ff */
[----:B------:R-:W-:Y:S02]  /*b77c0*/  PRMT R0, R21, 0x7772, RZ ;  /* 0x0000777215007816 */ /* 0x000fe400000000ff */
[----:B------:R-:W-:-:S09]  /*b77d0*/  LOP3.LUT P4, RZ, R45, 0x400000, RZ, 0xc0, !PT ;  /* 0x004000002dff7812 */ /* 0x000fd2000788c0ff */
[----:B--2---:R0:W-:Y:S04]  /*b77e0*/  @P0 STG.E.U8 desc[UR38][R42.64], R0 ;  /* 0x000000002a000986 */ /* 0x0041e8000c101126 */
[----:B0-----:R-:W2:Y:S04]  /*b77f0*/  LDL.LU.64 R42, [R1+0x6b8] ;  /* 0x0006b800012a7983 */ /* 0x001ea80000300a00 */
[----:B------:R-:W2:Y:S04]  /*b7800*/  LDL.LU.64 R52, [R1+0x6b0] ;  /* 0x0006b00001347983 */ /* 0x000ea80000300a00 */
[----:B------:R-:W2:Y:S04]  /*b7810*/  LDL.LU.64 R58, [R1+0x6a8] ;  /* 0x0006a800013a7983 */ /* 0x000ea80000300a00 */
[----:B------:R-:W2:Y:S04]  /*b7820*/  LDL.LU R56, [R1+0x80] ;  /* 0x0000800001387983 */ /* 0x000ea80000300800 */
[----:B------:R-:W2:Y:S04]  /*b7830*/  LDL.LU.64 R22, [R1+0x690] ;  /* 0x0006900001167983 */ /* 0x000ea80000300a00 */
[----:B------:R-:W2:Y:S01]  /*b7840*/  LDL.LU R50, [R1+0x70] ;  /* 0x0000700001327983 */ /* 0x000ea20000300800 */
[----:B------:R-:W-:-:S03]  /*b7850*/  PRMT R0, R21, 0x7773, RZ ;  /* 0x0000777315007816 */ /* 0x000fc600000000ff */
[----:B------:R-:W2:Y:S04]  /*b7860*/  LDL.LU.64 R20, [R1+0x688] ;  /* 0x0006880001147983 */ /* 0x000ea80000300a00 */
[----:B----4-:R0:W-:Y:S04]  /*b7870*/  @P4 STG.E.U8 desc[UR38][R18.64], R0 ;  /* 0x0000000012004986 */ /* 0x0101e8000c101126 */
[----:B0-----:R-:W4:Y:S01]  /*b7880*/  LDL.LU.64 R18, [R1+0x680] ;  /* 0x0006800001127983 */ /* 0x001f220000300a00 */
[----:B---3--:R-:W-:Y:S02]  /*b7890*/  LOP3.LUT P1, RZ, R44, 0x4, RZ, 0xc0, !PT ;  /* 0x000000042cff7812 */ /* 0x008fe4000782c0ff */
[----:B------:R-:W-:-:S11]  /*b78a0*/  LOP3.LUT R2, R2, 0xffefffff, RZ, 0xc0, !PT ;  /* 0xffefffff02027812 */ /* 0x000fd600078ec0ff */
[----:B------:R-:W-:Y:S02]  /*b78b0*/  @P1 LOP3.LUT R2, R2, 0x100000, RZ, 0xfc, !PT ;  /* 0x0010000002021812 */ /* 0x000fe400078efcff */
[----:B------:R-:W-:Y:S02]  /*b78c0*/  LOP3.LUT P1, RZ, R44, 0x2, RZ, 0xc0, !PT ;  /* 0x000000022cff7812 */ /* 0x000fe4000782c0ff */
[----:B------:R-:W-:Y:S02]  /*b78d0*/  LOP3.LUT R2, R2, 0xffdfffff, RZ, 0xc0, !PT ;  /* 0xffdfffff02027812 */ /* 0x000fe400078ec0ff */
[----:B------:R-:W-:-:S09]  /*b78e0*/  LOP3.LUT P5, RZ, R45, 0x800000, RZ, 0xc0, !PT ;  /* 0x008000002dff7812 */ /* 0x000fd200078ac0ff */
        /* <DEDUP_REMOVED lines=12> */
[----:B--2---:R-:W-:-:S05]  /*b79b0*/  PRMT R0, R56, 0x7770, RZ ;  /* 0x0000777038007816 */ /* 0x004fca00000000ff */
[----:B------:R0:W-:Y:S04]  /*b79c0*/  @P5 STG.E.U8 desc[UR38][R42.64], R0 ;  /* 0x000000002a005986 */ /* 0x0001e8000c101126 */
[----:B0-----:R-:W2:Y:S04]  /*b79d0*/  LDL.LU.64 R42, [R1+0x658] ;  /* 0x00065800012a7983 */ /* 0x001ea80000300a00 */
[----:B------:R-:W3:Y:S04]  /*b79e0*/  LDL.LU.64 R46, [R1+0x650] ;  /* 0x00065000012e7983 */ /* 0x000ee80000300a00 */
[----:B------:R-:W3:Y:S04]  /*b79f0*/  LDL.LU R51, [R1+0x60] ;  /* 0x0000600001337983 */ /* 0x000ee80000300800 */
[----:B------:R-:W3:Y:S01]  /*b7a00*/  LDL.LU.64 R10, [R1+0x648] ;  /* 0x00064800010a7983 */ /* 0x000ee20000300a00 */
[----:B------:R-:W-:-:S03]  /*b7a10*/  @P1 LOP3.LUT R2, R2, 0x2000000, RZ, 0xfc, !PT ;  /* 0x0200000002021812 */ /* 0x000fc600078efcff */
[----:B------:R-:W3:Y:S01]  /*b7a20*/  LDL.LU.64 R6, [R1+0x640] ;  /* 0x0006400001067983 */ /* 0x000ee20000300a00 */
[C---:B------:R-:W-:Y:S02]  /*b7a30*/  LOP3.LUT P1, RZ, R45.reuse, 0x10000000, RZ, 0xc0, !PT ;  /* 0x100000002dff7812 */ /* 0x040fe4000782c0ff */
[----:B------:R-:W-:Y:S01]  /*b7a40*/  LOP3.LUT R2, R2, 0xfbffffff, RZ, 0xc0, !PT ;  /* 0xfbffffff02027812 */ /* 0x000fe200078ec0ff */
[----:B------:R-:W3:Y:S01]  /*b7a50*/  LDL.LU.64 R4, [R1+0x638] ;  /* 0x0006380001047983 */ /* 0x000ee20000300a00 */
[C---:B------:R-:W-:Y:S02]  /*b7a60*/  LOP3.LUT P6, RZ, R45.reuse, 0x1000000, RZ, 0xc0, !PT ;  /* 0x010000002dff7812 */ /* 0x040fe400078cc0ff */
[----:B------:R-:W-:Y:S01]  /*b7a70*/  LOP3.LUT P0, RZ, R45, 0x2000000, RZ, 0xc0, !PT ;  /* 0x020000002dff7812 */ /* 0x000fe2000780c0ff */
[----:B------:R-:W3:Y:S01]  /*b7a80*/  LDL.LU R57, [R1+0x94] ;  /* 0x0000940001397983 */ /* 0x000ee20000300800 */
[----:B------:R-:W-:-:S03]  /*b7a90*/  PRMT R0, R56, 0x7771, RZ ;  /* 0x0000777138007816 */ /* 0x000fc600000000ff */
[----:B------:R-:W3:Y:S02]  /*b7aa0*/  LDL.LU.64 R48, [R1+0x610] ;  /* 0x0006100001307983 */ /* 0x000ee40000300a00 */
[----:B------:R-:W-:Y:S02]  /*b7ab0*/  @P1 LOP3.LUT R2, R2, 0x4000000, RZ, 0xfc, !PT ;  /* 0x0400000002021812 */ /* 0x000fe400078efcff */
[----:B------:R-:W-:Y:S01]  /*b7ac0*/  LOP3.LUT P1, RZ, R45, 0x8000000, RZ, 0xc0, !PT ;  /* 0x080000002dff7812 */ /* 0x000fe2000782c0ff */
[----:B------:R-:W3:Y:S01]  /*b7ad0*/  LDL.LU.64 R54, [R1+0x608] ;  /* 0x0006080001367983 */ /* 0x000ee20000300a00 */
[----:B------:R-:W-:-:S03]  /*b7ae0*/  LOP3.LUT R2, R2, 0xf7ffffff, RZ, 0xc0, !PT ;  /* 0xf7ffffff02027812 */ /* 0x000fc600078ec0ff */
[----:B------:R0:W-:Y:S08]  /*b7af0*/  @P6 STG.E.U8 desc[UR38][R52.64], R0 ;  /* 0x0000000034006986 */ /* 0x0001f0000c101126 */
[----:B------:R-:W-:Y:S02]  /*b7b00*/  @P1 LOP3.LUT R2, R2, 0x8000000, RZ, 0xfc, !PT ;  /* 0x0800000002021812 */ /* 0x000fe400078efcff */
[----:B------:R-:W-:-:S02]  /*b7b10*/  LOP3.LUT P1, RZ, R45, 0x4000000, RZ, 0xc0, !PT ;  /* 0x040000002dff7812 */ /* 0x000fc4000782c0ff */
[C---:B0-----:R-:W-:Y:S01]  /*b7b20*/  PRMT R0, R56.reuse, 0x7772, RZ ;  /* 0x0000777238007816 */ /* 0x041fe200000000ff */
[----:B------:R-:W3:Y:S04]  /*b7b30*/  LDL.LU.64 R52, [R1+0x600] ;  /* 0x0006000001347983 */ /* 0x000ee80000300a00 */
[----:B------:R0:W-:Y:S02]  /*b7b40*/  @P0 STG.E.U8 desc[UR38][R58.64], R0 ;  /* 0x000000003a000986 */ /* 0x0001e4000c101126 */
[----:B0-----:R-:W-:Y:S02]  /*b7b50*/  PRMT R0, R56, 0x7773, RZ ;  /* 0x0000777338007816 */ /* 0x001fe400000000ff */
        /* <DEDUP_REMOVED lines=8> */
[----:B0-----:R-:W3:Y:S01]  /*b7be0*/  LDL.LU.64 R20, [R1+0x5d0] ;  /* 0x0005d00001147983 */ /* 0x001ee20000300a00 */
[----:B------:R-:W-:-:S09]  /*b7bf0*/  PRMT R0, R50, 0x7771, RZ ;  /* 0x0000777132007816 */ /* 0x000fd200000000ff */
[----:B----4-:R0:W-:Y:S04]  /*b7c00*/  @P1 STG.E.U8 desc[UR38][R18.64], R0 ;  /* 0x0000000012001986 */ /* 0x0101e8000c101126 */
[----:B0-----:R-:W4:Y:S01]  /*b7c10*/  LDL.LU.64 R18, [R1+0x5c8] ;  /* 0x0005c80001127983 */ /* 0x001f220000300a00 */
[----:B------:R-:W-:Y:S02]  /*b7c20*/  LOP3.LUT P1, RZ, R2, 0x2000000, RZ, 0xc0, !PT ;  /* 0x0200000002ff7812 */ /* 0x000fe4000782c0ff */
[----:B------:R-:W-:Y:S02]  /*b7c30*/  PRMT R0, R50, 0x7772, RZ ;  /* 0x0000777232007816 */ /* 0x000fe400000000ff */
[C---:B------:R-:W-:Y:S02]  /*b7c40*/  LOP3.LUT P2, RZ, R44.reuse, 0x8, RZ, 0xc0, !PT ;  /* 0x000000082cff7812 */ /* 0x040fe4000784c0ff */
[----:B------:R-:W-:-:S02]  /*b7c50*/  LOP3.LUT P3, RZ, R44, 0x10, RZ, 0xc0, !PT ;  /* 0x000000102cff7812 */ /* 0x000fc4000786c0ff */
[C---:B------:R-:W-:Y:S02]  /*b7c60*/  LOP3.LUT P4, RZ, R44.reuse, 0x20, RZ, 0xc0, !PT ;  /* 0x000000202cff7812 */ /* 0x040fe4000788c0ff */
[C---:B------:R-:W-:Y:S02]  /*b7c70*/  LOP3.LUT P5, RZ, R44.reuse, 0x40, RZ, 0xc0, !PT ;  /* 0x000000402cff7812 */ /* 0x040fe400078ac0ff */
[C---:B------:R-:W-:Y:S02]  /*b7c80*/  LOP3.LUT P6, RZ, R44.reuse, 0x80, RZ, 0xc0, !PT ;  /* 0x000000802cff7812 */ /* 0x040fe400078cc0ff */
[----:B------:R-:W-:Y:S01]  /*b7c90*/  LOP3.LUT P0, RZ, R44, 0x100, RZ, 0xc0, !PT ;  /* 0x000001002cff7812 */ /* 0x000fe2000780c0ff */
[----:B--2---:R0:W-:Y:S01]  /*b7ca0*/  @P1 STG.E.U8 desc[UR38][R42.64], R0 ;  /* 0x000000002a001986 */ /* 0x0041e2000c101126 */
[----:B------:R-:W-:Y:S02]  /*b7cb0*/  LOP3.LUT P1, RZ, R2, 0x1000000, RZ, 0xc0, !PT ;  /* 0x0100000002ff7812 */ /* 0x000fe4000782c0ff */
[----:B0-----:R-:W-:Y:S01]  /*b7cc0*/  PRMT R0, R50, 0x7773, RZ ;  /* 0x0000777332007816 */ /* 0x001fe200000000ff */
[----:B------:R-:W2:Y:S10]  /*b7cd0*/  LDL.LU.64 R42, [R1+0x3840] ;  /* 0x00384000012a7983 */ /* 0x000eb40000300a00 */
[----:B---3--:R0:W-:Y:S01]  /*b7ce0*/  @P1 STG.E.U8 desc[UR38][R46.64], R0 ;  /* 0x000000002e001986 */ /* 0x0081e2000c101126 */
[----:B------:R-:W-:-:S02]  /*b7cf0*/  LOP3.LUT P1, RZ, R2, 0x800000, RZ, 0xc0, !PT ;  /* 0x0080000002ff7812 */ /* 0x000fc4000782c0ff */
        /* <DEDUP_REMOVED lines=20> */
[----:B------:R0:W-:Y:S04]  /*b7e40*/  @P6 STG.E.U8 desc[UR38][R20.64], R0 ;  /* 0x0000000014006986 */ /* 0x0001e8000c101126 */
[----:B0-----:R-:W3:Y:S01]  /*b7e50*/  LDL.LU.64 R20, [R1+0x5c0] ;  /* 0x0005c00001147983 */ /* 0x001ee20000300a00 */
[----:B------:R-:W-:-:S05]  /*b7e60*/  PRMT R0, R56, 0x7771, RZ ;  /* 0x0000777138007816 */ /* 0x000fca00000000ff */
[----:B----4-:R0:W-:Y:S04]  /*b7e70*/  @P0 STG.E.U8 desc[UR38][R18.64], R0 ;  /* 0x0000000012000986 */ /* 0x0101e8000c101126 */
[----:B0-----:R-:W4:Y:S04]  /*b7e80*/  LDL.LU.64 R18, [R1+0x598] ;  /* 0x0005980001127983 */ /* 0x001f280000300a00 */
[----:B------:R-:W2:Y:S04]  /*b7e90*/  LDL.LU.64 R48, [R1+0x590] ;  /* 0x0005900001307983 */ /* 0x000ea80000300a00 */
[----:B------:R-:W2:Y:S04]  /*b7ea0*/  LDL.LU.64 R52, [R1+0x588] ;  /* 0x0005880001347983 */ /* 0x000ea80000300a00 */
[----:B------:R-:W2:Y:S04]  /*b7eb0*/  LDL.LU.64 R58, [R1+0x560] ;  /* 0x00056000013a7983 */ /* 0x000ea80000300a00 */
[----:B------:R-:W2:Y:S01]  /*b7ec0*/  LDL.LU R57, [R1+0x74] ;  /* 0x0000740001397983 */ /* 0x000ea20000300800 */
[----:B------:R-:W-:-:S03]  /*b7ed0*/  LOP3.LUT P4, RZ, R44, 0x200, RZ, 0xc0, !PT ;  /* 0x000002002cff7812 */ /* 0x000fc6000788c0ff */
[----:B------:R-:W2:Y:S01]  /*b7ee0*/  LDL.LU.64 R22, [R1+0x558] ;  /* 0x0005580001167983 */ /* 0x000ea20000300a00 */
[----:B------:R-:W-:Y:S02]  /*b7ef0*/  PRMT R0, R56, 0x7772, RZ ;  /* 0x0000777238007816 */ /* 0x000fe400000000ff */
[C---:B------:R-:W-:Y:S02]  /*b7f00*/  LOP3.LUT P5, RZ, R44.reuse, 0x400, RZ, 0xc0, !PT ;  /* 0x000004002cff7812 */ /* 0x040fe400078ac0ff */
        /* <DEDUP_REMOVED lines=11> */
[----:B---3--:R0:W-:Y:S04]  /*b7fc0*/  @P4 STG.E.U8 desc[UR38][R20.64], R0 ;  /* 0x0000000014004986 */ /* 0x0081e8000c101126 */
[----:B0-----:R-:W3:Y:S01]  /*b7fd0*/  LDL.LU.64 R20, [R1+0x550] ;  /* 0x0005500001147983 */ /* 0x001ee20000300a00 */
[----:B------:R-:W-:-:S05]  /*b7fe0*/  PRMT R0, R56, 0x7773, RZ ;  /* 0x0000777338007816 */ /* 0x000fca00000000ff */
[----:B----4-:R0:W-:Y:S04]  /*b7ff0*/  @P5 STG.E.U8 desc[UR38][R18.64], R0 ;  /* 0x0000000012005986 */ /* 0x0101e8000c101126 */
[----:B0-----:R-:W4:Y:S04]  /*b8000*/  LDL.LU.64 R18, [R1+0x548] ;  /* 0x0005480001127983 */ /* 0x001f280000300a00 */
[----:B------:R-:W4:Y:S01]  /*b8010*/  LDL.LU.64 R46, [R1+0x540] ;  /* 0x00054000012e7983 */ /* 0x000f220000300a00 */
[----:B------:R-:W-:Y:S02]  /*b8020*/  @P1 LOP3.LUT R2, R2, 0x8000, RZ, 0xfc, !PT ;  /* 0x0000800002021812 */ /* 0x000fe400078efcff */
[----:B------:R-:W-:Y:S01]  /*b8030*/  LOP3.LUT P1, RZ, R44, 0x20000, RZ, 0xc0, !PT ;  /* 0x000200002cff7812 */ /* 0x000fe2000782c0ff */
[----:B------:R-:W4:Y:S01]  /*b8040*/  LDL.LU R54, [R1+0x98] ;  /* 0x0000980001367983 */ /* 0x000f220000300800 */
[----:B------:R-:W-:-:S02]  /*b8050*/  LOP3.LUT R2, R2, 0xfffeffff, RZ, 0xc0, !PT ;  /* 0xfffeffff02027812 */ /* 0x000fc400078ec0ff */
[C---:B------:R-:W-:Y:S01]  /*b8060*/  LOP3.LUT P6, RZ, R44.reuse, 0x800, RZ, 0xc0, !PT ;  /* 0x000008002cff7812 */ /* 0x040fe200078cc0ff */
[----:B------:R-:W4:Y:S01]  /*b8070*/  LDL.LU.64 R10, [R1+0x510] ;  /* 0x00051000010a7983 */ /* 0x000f220000300a00 */
[----:B------:R-:W-:Y:S02]  /*b8080*/  LOP3.LUT P0, RZ, R44, 0x1000, RZ, 0xc0, !PT ;  /* 0x000010002cff7812 */ /* 0x000fe4000780c0ff */
[----:B--2---:R-:W-:Y:S01]  /*b8090*/  PRMT R0, R57, 0x7770, RZ ;  /* 0x0000777039007816 */ /* 0x004fe200000000ff */
[----:B------:R-:W2:Y:S04]  /*b80a0*/  LDL.LU.64 R6, [R1+0x508] ;  /* 0x0005080001067983 */ /* 0x000ea80000300a00 */
[----:B------:R-:W-:Y:S01]  /*b80b0*/  @P1 LOP3.LUT R2, R2, 0x10000, RZ, 0xfc, !PT ;  /* 0x0001000002021812 */ /* 0x000fe200078efcff */
[----:B------:R-:W2:Y:S01]  /*b80c0*/  LDL.LU.64 R4, [R1+0x500] ;  /* 0x0005000001047983 */ /* 0x000ea20000300a00 */
[----:B------:R-:W-:-:S02]  /*b80d0*/  LOP3.LUT P1, RZ, R44, 0x10000, RZ, 0xc0, !PT ;  /* 0x000100002cff7812 */ /* 0x000fc4000782c0ff */
[----:B------:R-:W-:Y:S01]  /*b80e0*/  LOP3.LUT R2, R2, 0xfffdffff, RZ, 0xc0, !PT ;  /* 0xfffdffff02027812 */ /* 0x000fe200078ec0ff */
[----:B------:R0:W-:Y:S04]  /*b80f0*/  @P6 STG.E.U8 desc[UR38][R48.64], R0 ;  /* 0x0000000030006986 */ /* 0x0001e8000c101126 */
[----:B------:R-:W2:Y:S06]  /*b8100*/  LDL.LU.64 R50, [R1+0x4d0] ;  /* 0x0004d00001327983 */ /* 0x000eac0000300a00 */
[----:B------:R-:W-:-:S02]  /*b8110*/  @P1 LOP3.LUT R2, R2, 0x20000, RZ, 0xfc, !PT ;  /* 0x0002000002021812 */ /* 0x000fc400078efcff */
[----:B------:R-:W-:Y:S01]  /*b8120*/  LOP3.LUT P1, RZ, R44, 0x8000, RZ, 0xc0, !PT ;  /* 0x000080002cff7812 */ /* 0x000fe2000782c0ff */
[----:B0-----:R-:W2:Y:S01]  /*b8130*/  LDL.LU.64 R48, [R1+0x4c8] ;  /* 0x0004c80001307983 */ /* 0x001ea20000300a00 */
        /* <DEDUP_REMOVED lines=9> */
[----:B------:R-:W2:Y:S08]  /*b81d0*/  LDL.LU.64 R52, [R1+0x4c0] ;  /* 0x0004c00001347983 */ /* 0x000eb00000300a00 */
[----:B------:R0:W-:Y:S01]  /*b81e0*/  @P1 STG.E.U8 desc[UR38][R58.64], R0 ;  /* 0x000000003a001986 */ /* 0x0001e2000c101126 */
[----:B------:R-:W-:-:S02]  /*b81f0*/  LOP3.LUT P1, RZ, R2, 0x80000, RZ, 0xc0, !PT ;  /* 0x0008000002ff7812 */ /* 0x000fc4000782c0ff */
[----:B0-----:R-:W-:Y:S01]  /*b8200*/  PRMT R0, R57, 0x7773, RZ ;  /* 0x0000777339007816 */ /* 0x001fe200000000ff */
[----:B------:R-:W2:Y:S10]  /*b8210*/  LDL.LU.64 R58, [R1+0x4b8] ;  /* 0x0004b800013a7983 */ /* 0x000eb40000300a00 */
[----:B------:R0:W-:Y:S01]  /*b8220*/  @P1 STG.E.U8 desc[UR38][R22.64], R0 ;  /* 0x0000000016001986 */ /* 0x0001e2000c101126 */
[----:B------:R-:W-:-:S03]  /*b8230*/  LOP3.LUT P1, RZ, R2, 0x40000, RZ, 0xc0, !PT ;  /* 0x0004000002ff7812 */ /* 0x000fc6000782c0ff */
[----:B------:R-:W2:Y:S01]  /*b8240*/  LDL.LU.64 R56, [R1+0x4b0] ;  /* 0x0004b00001387983 */ /* 0x000ea20000300a00 */
[----:B0-----:R-:W-:-:S03]  /*b8250*/  PRMT R0, R43, 0x7770, RZ ;  /* 0x000077702b007816 */ /* 0x001fc600000000ff */
[----:B------:R-:W2:Y:S04]  /*b8260*/  LDL.LU.64 R22, [R1+0x488] ;  /* 0x0004880001167983 */ /* 0x000ea80000300a00 */
[----:B------:R-:W2:Y:S04]  /*b8270*/  LDL.LU R55, [R1+0x78] ;  /* 0x0000780001377983 */ /* 0x000ea80000300800 */
[----:B---3--:R0:W-:Y:S01]  /*b8280*/  @P1 STG.E.U8 desc[UR38][R20.64], R0 ;  /* 0x0000000014001986 */ /* 0x0081e2000c101126 */
[C---:B------:R-:W-:Y:S02]  /*b8290*/  LOP3.LUT P1, RZ, R2.reuse, 0x20000, RZ, 0xc0, !PT ;  /* 0x0002000002ff7812 */ /* 0x040fe4000782c0ff */
[----:B0-----:R-:W-:Y:S01]  /*b82a0*/  PRMT R0, R43, 0x7771, RZ ;  /* 0x000077712b007816 */ /* 0x001fe200000000ff */
[----:B------:R-:W3:Y:S10]  /*b82b0*/  LDL.LU.64 R20, [R1+0x480] ;  /* 0x0004800001147983 */ /* 0x000ef40000300a00 */
[----:B----4-:R0:W-:Y:S01]  /*b82c0*/  @P1 STG.E.U8 desc[UR38][R18.64], R0 ;  /* 0x0000000012001986 */ /* 0x0101e2000c101126 */
[----:B------:R-:W-:-:S02]  /*b82d0*/  LOP3.LUT P1, RZ, R2, 0x10000, RZ, 0xc0, !PT ;  /* 0x0001000002ff7812 */ /* 0x000fc4000782c0ff */
[C---:B0-----:R-:W-:Y:S01]  /*b82e0*/  PRMT R0, R43.reuse, 0x7772, RZ ;  /* 0x000077722b007816 */ /* 0x041fe200000000ff */
[----:B------:R-:W4:Y:S10]  /*b82f0*/  LDL.LU.64 R18, [R1+0x3838] ;  /* 0x0038380001127983 */ /* 0x000f340000300a00 */
[----:B------:R0:W-:Y:S02]  /*b8300*/  @P1 STG.E.U8 desc[UR38][R46.64], R0 ;  /* 0x000000002e001986 */ /* 0x0001e4000c101126 */
[----:B0-----:R-:W-:-:S02]  /*b8310*/  PRMT R0, R43, 0x7773, RZ ;  /* 0x000077732b007816 */ /* 0x001fc400000000ff */
[----:B------:R-:W3:Y:S01]  /*b8320*/  LDL.LU R43, [R1+0x3830] ;  /* 0x00383000012b7983 */ /* 0x000ee20000300800 */
[----:B------:R-:W-:-:S13]  /*b8330*/  LOP3.LUT P1, RZ, R2, 0x8000, RZ, 0xc0, !PT ;  /* 0x0000800002ff7812 */ /* 0x000fda000782c0ff */
[----:B------:R0:W-:Y:S01]  /*b8340*/  @P1 STG.E.U8 desc[UR38][R10.64], R0 ;  /* 0x000000000a001986 */ /* 0x0001e2000c101126 */
[----:B------:R-:W-:Y:S02]  /*b8350*/  LOP3.LUT P1, RZ, R2, 0x4000, RZ, 0xc0, !PT ;  /* 0x0000400002ff7812 */ /* 0x000fe4000782c0ff */
[----:B0-----:R-:W-:-:S11]  /*b8360*/  PRMT R0, R54, 0x7770, RZ ;  /* 0x0000777036007816 */ /* 0x001fd600000000ff */
[----:B--2---:R0:W-:Y:S01]  /*b8370*/  @P1 STG.E.U8 desc[UR38][R6.64], R0 ;  /* 0x0000000006001986 */ /* 0x0041e2000c101126 */
        /* <DEDUP_REMOVED lines=14> */
[----:B---3--:R-:W-:-:S05]  /*b8460*/  PRMT R0, R43, 0x7770, RZ ;  /* 0x000077702b007816 */ /* 0x008fca00000000ff */
        /* <DEDUP_REMOVED lines=9> */
[----:B------:R0:W-:Y:S04]  /*b8500*/  @P0 STG.E.U8 desc[UR38][R20.64], R0 ;  /* 0x0000000014000986 */ /* 0x0001e8000c101126 */
[----:B0-----:R-:W3:Y:S04]  /*b8510*/  LDL.LU.64 R20, [R1+0x478] ;  /* 0x0004780001147983 */ /* 0x001ee80000300a00 */
[----:B------:R-:W2:Y:S04]  /*b8520*/  LDL.LU.64 R48, [R1+0x458] ;  /* 0x0004580001307983 */ /* 0x000ea80000300a00 */
[----:B------:R-:W2:Y:S04]  /*b8530*/  LDL.LU.64 R52, [R1+0x470] ;  /* 0x0004700001347983 */ /* 0x000ea80000300a00 */
[----:B------:R-:W2:Y:S04]  /*b8540*/  LDL.LU.64 R58, [R1+0x4a8] ;  /* 0x0004a800013a7983 */ /* 0x000ea80000300a00 */
[----:B------:R-:W4:Y:S04]  /*b8550*/  LDL.LU.64 R56, [R1+0x4f8] ;  /* 0x0004f80001387983 */ /* 0x000f280000300a00 */
[----:B------:R-:W4:Y:S01]  /*b8560*/  LDL.LU.64 R22, [R1+0x538] ;  /* 0x0005380001167983 */ /* 0x000f220000300a00 */
[----:B------:R-:W-:-:S02]  /*b8570*/  LOP3.LUT P4, RZ, R44, 0x10000000, RZ, 0xc0, !PT ;  /* 0x100000002cff7812 */ /* 0x000fc4000788c0ff */
[----:B------:R-:W-:Y:S02]  /*b8580*/  PRMT R0, R55, 0x7771, RZ ;  /* 0x0000777137007816 */ /* 0x000fe400000000ff */
[----:B------:R-:W-:Y:S02]  /*b8590*/  LOP3.LUT R2, R2, 0xffffffef, RZ, 0xc0, !PT ;  /* 0xffffffef02027812 */ /* 0x000fe400078ec0ff */
[C---:B------:R-:W-:Y:S02]  /*b85a0*/  LOP3.LUT P5, RZ, R44.reuse, 0x20000000, RZ, 0xc0, !PT ;  /* 0x200000002cff7812 */ /* 0x040fe400078ac0ff */
[C---:B------:R-:W-:Y:S02]  /*b85b0*/  LOP3.LUT P6, RZ, R44.reuse, 0x40000000, RZ, 0xc0, !PT ;  /* 0x400000002cff7812 */ /* 0x040fe400078cc0ff */
[----:B------:R-:W-:-:S03]  /*b85c0*/  LOP3.LUT P0, RZ, R44, 0x80000000, RZ, 0xc0, !PT ;  /* 0x800000002cff7812 */ /* 0x000fc6000780c0ff */
[----:B---3--:R0:W-:Y:S04]  /*b85d0*/  @P4 STG.E.U8 desc[UR38][R20.64], R0 ;  /* 0x0000000014004986 */ /* 0x0081e8000c101126 */
[----:B0-----:R-:W3:Y:S01]  /*b85e0*/  LDL.LU.64 R20, [R1+0x530] ;  /* 0x0005300001147983 */ /* 0x001ee20000300a00 */
[----:B--2---:R-:W-:-:S03]  /*b85f0*/  LOP3.LUT P1, RZ, R43, 0x100, RZ, 0xc0, !PT ;  /* 0x000001002bff7812 */ /* 0x004fc6000782c0ff */
[----:B------:R-:W2:Y:S04]  /*b8600*/  LDL.LU.64 R44, [R1+0x580] ;  /* 0x00058000012c7983 */ /* 0x000ea80000300a00 */
[----:B------:R-:W2:Y:S01]  /*b8610*/  LDL.LU R7, [R1+0x9c] ;  /* 0x00009c0001077983 */ /* 0x000ea20000300800 */
[----:B------:R-:W-:-:S03]  /*b8620*/  PRMT R0, R55, 0x7772, RZ ;  /* 0x0000777237007816 */ /* 0x000fc600000000ff */
[----:B------:R-:W2:Y:S02]  /*b8630*/  LDL.LU.64 R46, [R1+0x5b8] ;  /* 0x0005b800012e7983 */ /* 0x000ea40000300a00 */
[----:B------:R-:W-:Y:S02]  /*b8640*/  @P1 LOP3.LUT R2, R2, 0x10, RZ, 0xfc, !PT ;  /* 0x0000001002021812 */ /* 0x000fe400078efcff */
[----:B------:R-:W-:Y:S01]  /*b8650*/  LOP3.LUT P1, RZ, R43, 0x80, RZ, 0xc0, !PT ;  /* 0x000000802bff7812 */ /* 0x000fe2000782c0ff */
[----:B------:R0:W-:Y:S01]  /*b8660*/  @P5 STG.E.U8 desc[UR38][R48.64], R0 ;  /* 0x0000000030005986 */ /* 0x0001e2000c101126 */
[----:B------:R-:W-:-:S03]  /*b8670*/  LOP3.LUT R2, R2, 0xffffffdf, RZ, 0xc0, !PT ;  /* 0xffffffdf02027812 */ /* 0x000fc600078ec0ff */
[----:B------:R-:W2:Y:S04]  /*b8680*/  LDL.LU.64 R10, [R1+0x5b0] ;  /* 0x0005b000010a7983 */ /* 0x000ea80000300a00 */
[----:B------:R-:W2:Y:S04]  /*b8690*/  LDL.LU.64 R4, [R1+0x5f8] ;  /* 0x0005f80001047983 */ /* 0x000ea80000300a00 */
[----:B------:R-:W-:Y:S01]  /*b86a0*/  @P1 LOP3.LUT R2, R2, 0x20, RZ, 0xfc, !PT ;  /* 0x0000002002021812 */ /* 0x000fe200078efcff */
[----:B------:R-:W2:Y:S01]  /*b86b0*/  LDL.LU.64 R50, [R1+0x630] ;  /* 0x0006300001327983 */ /* 0x000ea20000300a00 */
[----:B------:R-:W-:-:S02]  /*b86c0*/  LOP3.LUT P1, RZ, R43, 0x40, RZ, 0xc0, !PT ;  /* 0x000000402bff7812 */ /* 0x000fc4000782c0ff */
[----:B------:R-:W-:Y:S01]  /*b86d0*/  LOP3.LUT R2, R2, 0xffffffbf, RZ, 0xc0, !PT ;  /* 0xffffffbf02027812 */ /* 0x000fe200078ec0ff */
[----:B0-----:R-:W2:Y:S10]  /*b86e0*/  LDL.LU.64 R48, [R1+0x678] ;  /* 0x0006780001307983 */ /* 0x001eb40000300a00 */
        /* <DEDUP_REMOVED lines=15> */
[----:B------:R-:W-:Y:S02]  /*b87e0*/  PRMT R0, R55, 0x7773, RZ ;  /* 0x0000777337007816 */ /* 0x000fe400000000ff */
[----:B------:R-:W2:Y:S04]  /*b87f0*/  LDL.LU.64 R54, [R1+0x6a0] ;  /* 0x0006a00001367983 */ /* 0x000ea80000300a00 */
[----:B------:R0:W-:Y:S03]  /*b8800*/  @P6 STG.E.U8 desc[UR38][R52.64], R0 ;  /* 0x0000000034006986 */ /* 0x0001e6000c101126 */
[----:B------:R-:W-:-:S02]  /*b8810*/  @P1 LOP3.LUT R2, R2, 0x800, RZ, 0xfc, !PT ;  /* 0x0000080002021812 */ /* 0x000fc400078efcff */
[----:B------:R-:W-:Y:S02]  /*b8820*/  LOP3.LUT P1, RZ, R43, 0x1, RZ, 0xc0, !PT ;  /* 0x000000012bff7812 */ /* 0x000fe4000782c0ff */
[C---:B0-----:R-:W-:Y:S01]  /*b8830*/  PRMT R0, R3.reuse, 0x7770, RZ ;  /* 0x0000777003007816 */ /* 0x041fe200000000ff */
[----:B------:R-:W2:Y:S04]  /*b8840*/  LDL.LU.64 R52, [R1+0x698] ;  /* 0x0006980001347983 */ /* 0x000ea80000300a00 */
[----:B------:R0:W-:Y:S02]  /*b8850*/  @P0 STG.E.U8 desc[UR38][R58.64], R0 ;  /* 0x000000003a000986 */ /* 0x0001e4000c101126 */
[----:B0-----:R-:W-:Y:S02]  /*b8860*/  PRMT R0, R3, 0x7771, RZ ;  /* 0x0000777103007816 */ /* 0x001fe400000000ff */
[----:B------:R-:W2:Y:S04]  /*b8870*/  LDL.LU.64 R58, [R1+0x6d8] ;  /* 0x0006d800013a7983 */ /* 0x000ea80000300a00 */
[----:B----4-:R0:W-:Y:S01]  /*b8880*/  @P1 STG.E.U8 desc[UR38][R56.64], R0 ;  /* 0x0000000038001986 */ /* 0x0101e2000c101126 */
[----:B------:R-:W-:-:S02]  /*b8890*/  LOP3.LUT P1, RZ, R2, 0x800, RZ, 0xc0, !PT ;  /* 0x0000080002ff7812 */ /* 0x000fc4000782c0ff */
[C---:B0-----:R-:W-:Y:S01]  /*b88a0*/  PRMT R0, R3.reuse, 0x7772, RZ ;  /* 0x0000777203007816 */ /* 0x041fe200000000ff */
[----:B------:R-:W4:Y:S10]  /*b88b0*/  LDL.LU.64 R56, [R1+0x708] ;  /* 0x0007080001387983 */ /* 0x000f340000300a00 */
[----:B------:R0:W-:Y:S04]  /*b88c0*/  @P1 STG.E.U8 desc[UR38][R22.64], R0 ;  /* 0x0000000016001986 */ /* 0x0001e8000c101126 */
[----:B0-----:R-:W4:Y:S01]  /*b88d0*/  LDL.LU.64 R22, [R1+0x700] ;  /* 0x0007000001167983 */ /* 0x001f220000300a00 */
[----:B------:R-:W-:-:S03]  /*b88e0*/  PRMT R0, R3, 0x7773, RZ ;  /* 0x0000777303007816 */ /* 0x000fc600000000ff */
[----:B------:R-:W4:Y:S01]  /*b88f0*/  LDL.LU R3, [R1+0x3828] ;  /* 0x0038280001037983 */ /* 0x000f220000300800 */
[----:B------:R-:W-:-:S13]  /*b8900*/  LOP3.LUT P1, RZ, R2, 0x400, RZ, 0xc0, !PT ;  /* 0x0000040002ff7812 */ /* 0x000fda000782c0ff */
[----:B---3--:R0:W-:Y:S04]  /*b8910*/  @P1 STG.E.U8 desc[UR38][R20.64], R0 ;  /* 0x0000000014001986 */ /* 0x0081e8000c101126 */
[----:B0-----:R-:W3:Y:S01]  /*b8920*/  LDL.LU.64 R20, [R1+0x758] ;  /* 0x0007580001147983 */ /* 0x001ee20000300a00 */
[----:B------:R-:W-:Y:S02]  /*b8930*/  LOP3.LUT P1, RZ, R2, 0x200, RZ, 0xc0, !PT ;  /* 0x0000020002ff7812 */ /* 0x000fe4000782c0ff */
[----:B--2---:R-:W-:-:S11]  /*b8940*/  PRMT R0, R7, 0x7770, RZ ;  /* 0x0000777007007816 */ /* 0x004fd600000000ff */
        /* <DEDUP_REMOVED lines=12> */
[C---:B------:R-:W-:Y:S02]  /*b8a10*/  LOP3.LUT P3, RZ, R43.reuse, 0x400, RZ, 0xc0, !PT ;  /* 0x000004002bff7812 */ /* 0x040fe4000786c0ff */
[C---:B------:R-:W-:Y:S02]  /*b8a20*/  LOP3.LUT P4, RZ, R43.reuse, 0x800, RZ, 0xc0, !PT ;  /* 0x000008002bff7812 */ /* 0x040fe4000788c0ff */
[C---:B------:R-:W-:Y:S02]  /*b8a30*/  LOP3.LUT P5, RZ, R43.reuse, 0x1000, RZ, 0xc0, !PT ;  /* 0x000010002bff7812 */ /* 0x040fe400078ac0ff */
[----:B------:R-:W-:-:S02]  /*b8a40*/  LOP3.LUT P6, RZ, R43, 0x2000, RZ, 0xc0, !PT ;  /* 0x000020002bff7812 */ /* 0x000fc400078cc0ff */
[----:B----4-:R-:W-:-:S05]  /*b8a50*/  PRMT R0, R3, 0x7770, RZ ;  /* 0x0000777003007816 */ /* 0x010fca00000000ff */
[----:B------:R0:W-:Y:S01]  /*b8a60*/  @P1 STG.E.U8 desc[UR38][R50.64], R0 ;  /* 0x0000000032001986 */ /* 0x0001e2000c101126 */
[----:B------:R-:W-:Y:S02]  /*b8a70*/  LOP3.LUT P1, RZ, R2, 0x10, RZ, 0xc0, !PT ;  /* 0x0000001002ff7812 */ /* 0x000fe4000782c0ff */
[----:B0-----:R-:W-:-:S11]  /*b8a80*/  PRMT R0, R3, 0x7771, RZ ;  /* 0x0000777103007816 */ /* 0x001fd600000000ff */
[----:B------:R0:W-:Y:S02]  /*b8a90*/  @P1 STG.E.U8 desc[UR38][R48.64], R0 ;  /* 0x0000000030001986 */ /* 0x0001e4000c101126 */
[----:B0-----:R-:W-:-:S05]  /*b8aa0*/  PRMT R0, R3, 0x7772, RZ ;  /* 0x0000777203007816 */ /* 0x001fca00000000ff */
[----:B------:R0:W-:Y:S02]  /*b8ab0*/  @P2 STG.E.U8 desc[UR38][R54.64], R0 ;  /* 0x0000000036002986 */ /* 0x0001e4000c101126 */
[----:B0-----:R-:W-:Y:S02]  /*b8ac0*/  PRMT R0, R3, 0x7773, RZ ;  /* 0x0000777303007816 */ /* 0x001fe400000000ff */
[----:B------:R-:W2:Y:S04]  /*b8ad0*/  LDL.LU R3, [R1+0x3824] ;  /* 0x0038240001037983 */ /* 0x000ea80000300800 */
[----:B------:R0:W-:Y:S01]  /*b8ae0*/  @P3 STG.E.U8 desc[UR38][R52.64], R0 ;  /* 0x0000000034003986 */ /* 0x0001e2000c101126 */
[----:B------:R-:W-:Y:S02]  /*b8af0*/  LOP3.LUT P0, RZ, R43, 0x4000, RZ, 0xc0, !PT ;  /* 0x000040002bff7812 */ /* 0x000fe4000780c0ff */
[----:B0-----:R-:W-:-:S05]  /*b8b00*/  PRMT R0, R42, 0x7770, RZ ;  /* 0x000077702a007816 */ /* 0x001fca00000000ff */
[----:B------:R0:W-:Y:S02]  /*b8b10*/  @P4 STG.E.U8 desc[UR38][R58.64], R0 ;  /* 0x000000003a004986 */ /* 0x0001e4000c101126 */
[----:B0-----:R-:W-:-:S05]  /*b8b20*/  PRMT R0, R42, 0x7771, RZ ;  /* 0x000077712a007816 */ /* 0x001fca00000000ff */
[----:B------:R0:W-:Y:S02]  /*b8b30*/  @P5 STG.E.U8 desc[UR38][R56.64], R0 ;  /* 0x0000000038005986 */ /* 0x0001e4000c101126 */
[----:B0-----:R-:W-:-:S05]  /*b8b40*/  PRMT R0, R42, 0x7772, RZ ;  /* 0x000077722a007816 */ /* 0x001fca00000000ff */
[----:B------:R0:W-:Y:S02]  /*b8b50*/  @P6 STG.E.U8 desc[UR38][R22.64], R0 ;  /* 0x0000000016006986 */ /* 0x0001e4000c101126 */
[----:B0-----:R-:W-:Y:S02]  /*b8b60*/  PRMT R0, R42, 0x7773, RZ ;  /* 0x000077732a007816 */ /* 0x001fe400000000ff */
[----:B------:R-:W4:Y:S04]  /*b8b70*/  LDL.LU R42, [R1+0x3820] ;  /* 0x00382000012a7983 */ /* 0x000f280000300800 */
[----:B---3--:R0:W-:Y:S04]  /*b8b80*/  @P0 STG.E.U8 desc[UR38][R20.64], R0 ;  /* 0x0000000014000986 */ /* 0x0081e8000c101126 */
[----:B0-----:R-:W3:Y:S04]  /*b8b90*/  LDL.LU.64 R20, [R1+0x7b8] ;  /* 0x0007b80001147983 */ /* 0x001ee80000300a00 */
[----:B------:R-:W3:Y:S04]  /*b8ba0*/  LDL.LU.64 R48, [R1+0x820] ;  /* 0x0008200001307983 */ /* 0x000ee80000300a00 */
[----:B------:R-:W3:Y:S04]  /*b8bb0*/  LDL.LU.64 R54, [R1+0x868] ;  /* 0x0008680001367983 */ /* 0x000ee80000300a00 */
[----:B------:R-:W3:Y:S01]  /*b8bc0*/  LDL.LU R53, [R1+0x6c] ;  /* 0x00006c0001357983 */ /* 0x000ee20000300800 */
[----:B------:R-:W-:-:S02]  /*b8bd0*/  LOP3.LUT P1, RZ, R43, 0x8000000, RZ, 0xc0, !PT ;  /* 0x080000002bff7812 */ /* 0x000fc4000782c0ff */
[----:B------:R-:W-:Y:S01]  /*b8be0*/  LOP3.LUT R2, R2, 0xfffffffe, RZ, 0xc0, !PT ;  /* 0xfffffffe02027812 */ /* 0x000fe200078ec0ff */
[----:B------:R-:W4:Y:S01]  /*b8bf0*/  LDL.LU.64 R58, [R1+0x860] ;  /* 0x00086000013a7983 */ /* 0x000f220000300a00 */
[C---:B------:R-:W-:Y:S02]  /*b8c00*/  LOP3.LUT P4, RZ, R43.reuse, 0x8000, RZ, 0xc0, !PT ;  /* 0x000080002bff7812 */ /* 0x040fe4000788c0ff */
[C---:B------:R-:W-:Y:S01]  /*b8c10*/  LOP3.LUT P5, RZ, R43.reuse, 0x10000, RZ, 0xc0, !PT ;  /* 0x000100002bff7812 */ /* 0x040fe200078ac0ff */
[----:B------:R-:W4:Y:S04]  /*b8c20*/  LDL.LU.64 R56, [R1+0x8a0] ;  /* 0x0008a00001387983 */ /* 0x000f280000300a00 */
[----:B------:R-:W4:Y:S01]  /*b8c30*/  LDL.LU.64 R22, [R1+0xa08] ;  /* 0x000a080001167983 */ /* 0x000f220000300a00 */
[----:B------:R-:W-:-:S02]  /*b8c40*/  LOP3.LUT P6, RZ, R43, 0x20000, RZ, 0xc0, !PT ;  /* 0x000200002bff7812 */ /* 0x000fc400078cc0ff */
[C---:B------:R-:W-:Y:S02]  /*b8c50*/  LOP3.LUT P0, RZ, R43.reuse, 0x40000, RZ, 0xc0, !PT ;  /* 0x000400002bff7812 */ /* 0x040fe4000780c0ff */
[C---:B------:R-:W-:Y:S02]  /*b8c60*/  LOP3.LUT P2, RZ, R43.reuse, 0x10000000, RZ, 0xc0, !PT ;  /* 0x100000002bff7812 */ /* 0x040fe4000784c0ff */
[----:B------:R-:W-:Y:S02]  /*b8c70*/  LOP3.LUT P3, RZ, R43, 0x20000000, RZ, 0xc0, !PT ;  /* 0x200000002bff7812 */ /* 0x000fe4000786c0ff */
[----:B--2---:R-:W-:-:S04]  /*b8c80*/  LOP3.LUT R3, R3, 0xefffffff, RZ, 0xc0, !PT ;  /* 0xefffffff03037812 */ /* 0x004fc800078ec0ff */
        /* <DEDUP_REMOVED lines=10> */
[----:B------:R-:W-:-:S13]  /*b8d30*/  LOP3.LUT P1, RZ, R43, 0x800000, RZ, 0xc0, !PT ;  /* 0x008000002bff7812 */ /* 0x000fda000782c0ff */
        /* <DEDUP_REMOVED lines=8> */
[----:B---3--:R-:W-:Y:S02]  /*b8dc0*/  PRMT R0, R53, 0x7770, RZ ;  /* 0x0000777035007816 */ /* 0x008fe400000000ff */
[----:B------:R-:W-:-:S03]  /*b8dd0*/  LOP3.LUT R2, R2, 0xfffffff7, RZ, 0xc0, !PT ;  /* 0xfffffff702027812 */ /* 0x000fc600078ec0ff */
[----:B------:R0:W-:Y:S01]  /*b8de0*/  @P4 STG.E.U8 desc[UR38][R20.64], R0 ;  /* 0x0000000014004986 */ /* 0x0001e2000c101126 */
[----:B------:R-:W-:-:S05]  /*b8df0*/  LOP3.LUT P4, RZ, R43, 0x40000000, RZ, 0xc0, !PT ;  /* 0x400000002bff7812 */ /* 0x000fca000788c0ff */
[----:B------:R-:W-:Y:S02]  /*b8e00*/  @P1 LOP3.LUT R2, R2, 0x8, RZ, 0xfc, !PT ;  /* 0x0000000802021812 */ /* 0x000fe400078efcff */
[----:B------:R-:W-:Y:S02]  /*b8e10*/  LOP3.LUT P1, RZ, R43, 0x80000, RZ, 0xc0, !PT ;  /* 0x000800002bff7812 */ /* 0x000fe4000782c0ff */
[----:B0-----:R-:W-:Y:S01]  /*b8e20*/  PRMT R0, R53, 0x7771, RZ ;  /* 0x0000777135007816 */ /* 0x001fe200000000ff */
[----:B------:R-:W2:Y:S04]  /*b8e30*/  LDL.LU.64 R20, [R1+0xa00] ;  /* 0x000a000001147983 */ /* 0x000ea80000300a00 */
[----:B------:R-:W3:Y:S04]  /*b8e40*/  LDL.LU R52, [R1+0x40] ;  /* 0x0000400001347983 */ /* 0x000ee80000300800 */
[----:B------:R0:W-:Y:S01]  /*b8e50*/  @P5 STG.E.U8 desc[UR38][R48.64], R0 ;  /* 0x0000000030005986 */ /* 0x0001e2000c101126 */
[----:B------:R-:W-:-:S03]  /*b8e60*/  LOP3.LUT P5, RZ, R43, 0x80000000, RZ, 0xc0, !PT ;  /* 0x800000002bff7812 */ /* 0x000fc600078ac0ff */
[----:B------:R-:W2:Y:S04]  /*b8e70*/  LDL.LU.64 R44, [R1+0xc28] ;  /* 0x000c2800012c7983 */ /* 0x000ea80000300a00 */
[----:B------:R-:W2:Y:S04]  /*b8e80*/  LDL.LU.64 R46, [R1+0xe38] ;  /* 0x000e3800012e7983 */ /* 0x000ea80000300a00 */
[----:B------:R-:W2:Y:S04]  /*b8e90*/  LDL.LU R43, [R1+0x50] ;  /* 0x00005000012b7983 */ /* 0x000ea80000300800 */
[----:B------:R-:W3:Y:S04]  /*b8ea0*/  LDL.LU.64 R10, [R1+0x1778] ;  /* 0x00177800010a7983 */ /* 0x000ee80000300a00 */
[----:B------:R-:W3:Y:S01]  /*b8eb0*/  LDL.LU.64 R6, [R1+0x17a0] ;  /* 0x0017a00001067983 */ /* 0x000ee20000300a00 */
[----:B0-----:R-:W-:-:S05]  /*b8ec0*/  PRMT R0, R53, 0x7772, RZ ;  /* 0x0000777235007816 */ /* 0x001fca00000000ff */
[----:B------:R0:W-:Y:S02]  /*b8ed0*/  @P6 STG.E.U8 desc[UR38][R54.64], R0 ;  /* 0x0000000036006986 */ /* 0x0001e4000c101126 */
[----:B0-----:R-:W-:Y:S02]  /*b8ee0*/  PRMT R0, R53, 0x7773, RZ ;  /* 0x0000777335007816 */ /* 0x001fe400000000ff */
[----:B------:R-:W3:Y:S04]  /*b8ef0*/  LDL.LU R53, [R1+0x30] ;  /* 0x0000300001357983 */ /* 0x000ee80000300800 */
[----:B------:R-:W3:Y:S04]  /*b8f00*/  LDL.LU.64 R4, [R1+0x1798] ;  /* 0x0017980001047983 */ /* 0x000ee80000300a00 */
[----:B------:R-:W3:Y:S04]  /*b8f10*/  LDL.LU.64 R50, [R1+0x17d0] ;  /* 0x0017d00001327983 */ /* 0x000ee80000300a00 */
[----:B----4-:R0:W-:Y:S04]  /*b8f20*/  @P0 STG.E.U8 desc[UR38][R58.64], R0 ;  /* 0x000000003a000986 */ /* 0x0101e8000c101126 */
[----:B------:R-:W4:Y:S04]  /*b8f30*/  LDL.LU.64 R48, [R1+0x17f8] ;  /* 0x0017f80001307983 */ /* 0x000f280000300a00 */
[----:B------:R-:W3:Y:S04]  /*b8f40*/  LDL.LU.64 R54, [R1+0x17f0] ;  /* 0x0017f00001367983 */ /* 0x000ee80000300a00 */
[----:B0-----:R-:W3:Y:S01]  /*b8f50*/  LDL.LU.64 R58, [R1+0x1828] ;  /* 0x00182800013a7983 */ /* 0x001ee20000300a00 */
[----:B--2---:R-:W-:-:S05]  /*b8f60*/  PRMT R0, R43, 0x7770, RZ ;  /* 0x000077702b007816 */ /* 0x004fca00000000ff */
[----:B------:R0:W-:Y:S01]  /*b8f70*/  @P1 STG.E.U8 desc[UR38][R56.64], R0 ;  /* 0x0000000038001986 */ /* 0x0001e2000c101126 */
[C---:B------:R-:W-:Y:S02]  /*b8f80*/  LOP3.LUT P1, RZ, R2.reuse, 0x8, RZ, 0xc0, !PT ;  /* 0x0000000802ff7812 */ /* 0x040fe4000782c0ff */
[----:B0-----:R-:W-:Y:S01]  /*b8f90*/  PRMT R0, R43, 0x7771, RZ ;  /* 0x000077712b007816 */ /* 0x001fe200000000ff */
[----:B------:R-:W2:Y:S10]  /*b8fa0*/  LDL.LU.64 R56, [R1+0x1848] ;  /* 0x0018480001387983 */ /* 0x000eb40000300a00 */
[----:B------:R0:W-:Y:S01]  /*b8fb0*/  @P1 STG.E.U8 desc[UR38][R22.64], R0 ;  /* 0x0000000016001986 */ /* 0x0001e2000c101126 */
[----:B------:R-:W-:-:S03]  /*b8fc0*/  LOP3.LUT P1, RZ, R2, 0x4, RZ, 0xc0, !PT ;  /* 0x0000000402ff7812 */ /* 0x000fc6000782c0ff */
[----:B0-----:R-:W2:Y:S01]  /*b8fd0*/  LDL.LU.64 R22, [R1+0x1878] ;  /* 0x0018780001167983 */ /* 0x001ea20000300a00 */
[----:B------:R-:W-:-:S09]  /*b8fe0*/  PRMT R0, R43, 0x7772, RZ ;  /* 0x000077722b007816 */ /* 0x000fd200000000ff */
[----:B------:R0:W-:Y:S04]  /*b8ff0*/  @P1 STG.E.U8 desc[UR38][R20.64], R0 ;  /* 0x0000000014001986 */ /* 0x0001e8000c101126 */
[----:B0-----:R-:W2:Y:S01]  /*b9000*/  LDL.LU.64 R20, [R1+0x18f8] ;  /* 0x0018f80001147983 */ /* 0x001ea20000300a00 */
[----:B------:R-:W-:Y:S02]  /*b9010*/  LOP3.LUT P1, RZ, R2, 0x2, RZ, 0xc0, !PT ;  /* 0x0000000202ff7812 */ /* 0x000fe4000782c0ff */
[----:B------:R-:W-:-:S11]  /*b9020*/  PRMT R0, R43, 0x7773, RZ ;  /* 0x000077732b007816 */ /* 0x000fd600000000ff */
[----:B------:R3:W-:Y:S01]  /*b9030*/  @P1 STG.E.U8 desc[UR38][R44.64], R0 ;  /* 0x000000002c001986 */ /* 0x0007e2000c101126 */
[----:B------:R-:W-:Y:S02]  /*b9040*/  LOP3.LUT P1, RZ, R2, 0x1, RZ, 0xc0, !PT ;  /* 0x0000000102ff7812 */ /* 0x000fe4000782c0ff */
[----:B---3--:R-:W-:-:S11]  /*b9050*/  PRMT R0, R52, 0x7770, RZ ;  /* 0x0000777034007816 */ /* 0x008fd600000000ff */
        /* <DEDUP_REMOVED lines=14> */
[----:B----4-:R0:W-:Y:S01]  /*b9140*/  @P2 STG.E.U8 desc[UR38][R48.64], R0 ;  /* 0x0000000030002986 */ /* 0x0101e2000c101126 */
[----:B------:R-:W-:Y:S02]  /*b9150*/  LOP3.LUT P6, RZ, R42, 0x1, RZ, 0xc0, !PT ;  /* 0x000000012aff7812 */ /* 0x000fe400078cc0ff */
[----:B0-----:R-:W-:-:S05]  /*b9160*/  PRMT R0, R53, 0x7772, RZ ;  /* 0x0000777235007816 */ /* 0x001fca00000000ff */
[----:B------:R0:W-:Y:S01]  /*b9170*/  @P3 STG.E.U8 desc[UR38][R54.64], R0 ;  /* 0x0000000036003986 */ /* 0x0001e2000c101126 */
[----:B------:R-:W-:Y:S02]  /*b9180*/  LOP3.LUT P0, RZ, R42, 0x2, RZ, 0xc0, !PT ;  /* 0x000000022aff7812 */ /* 0x000fe4000780c0ff */
[----:B0-----:R-:W-:-:S05]  /*b9190*/  PRMT R0, R53, 0x7773, RZ ;  /* 0x0000777335007816 */ /* 0x001fca00000000ff */
[----:B------:R0:W-:Y:S02]  /*b91a0*/  @P4 STG.E.U8 desc[UR38][R58.64], R0 ;  /* 0x000000003a004986 */ /* 0x0001e4000c101126 */
[----:B0-----:R-:W-:-:S05]  /*b91b0*/  PRMT R0, R18, 0x7770, RZ ;  /* 0x0000777012007816 */ /* 0x001fca00000000ff */
[----:B--2---:R0:W-:Y:S02]  /*b91c0*/  @P5 STG.E.U8 desc[UR38][R56.64], R0 ;  /* 0x0000000038005986 */ /* 0x0041e4000c101126 */
[----:B0-----:R-:W-:-:S05]  /*b91d0*/  PRMT R0, R18, 0x7771, RZ ;  /* 0x0000777112007816 */ /* 0x001fca00000000ff */
[----:B------:R0:W-:Y:S02]  /*b91e0*/  @P6 STG.E.U8 desc[UR38][R22.64], R0 ;  /* 0x0000000016006986 */ /* 0x0001e4000c101126 */
[----:B0-----:R-:W-:-:S05]  /*b91f0*/  PRMT R0, R18, 0x7772, RZ ;  /* 0x0000777212007816 */ /* 0x001fca00000000ff */
[----:B------:R0:W-:Y:S04]  /*b9200*/  @P0 STG.E.U8 desc[UR38][R20.64], R0 ;  /* 0x0000000014000986 */ /* 0x0001e8000c101126 */
        /* <DEDUP_REMOVED lines=10> */
[----:B------:R-:W3:Y:S01]  /*b92b0*/  LDL.LU R18, [R1+0x381c] ;  /* 0x00381c0001127983 */ /* 0x000ee20000300800 */
[C---:B------:R-:W-:Y:S02]  /*b92c0*/  LOP3.LUT P5, RZ, R42.reuse, 0x8, RZ, 0xc0, !PT ;  /* 0x000000082aff7812 */ /* 0x040fe400078ac0ff */
[C---:B------:R-:W-:Y:S02]  /*b92d0*/  LOP3.LUT P6, RZ, R42.reuse, 0x10, RZ, 0xc0, !PT ;  /* 0x000000102aff7812 */ /* 0x040fe400078cc0ff */
        /* <DEDUP_REMOVED lines=12> */
[----:B--2---:R0:W-:Y:S04]  /*b93a0*/  @P4 STG.E.U8 desc[UR38][R20.64], R0 ;  /* 0x0000000014004986 */ /* 0x0041e8000c101126 */
[----:B0-----:R-:W2:Y:S04]  /*b93b0*/  LDL.LU.64 R20, [R1+0x19c0] ;  /* 0x0019c00001147983 */ /* 0x001ea80000300a00 */
[----:B------:R-:W2:Y:S04]  /*b93c0*/  LDL.LU.64 R44, [R1+0x19f8] ;  /* 0x0019f800012c7983 */ /* 0x000ea80000300a00 */
[----:B------:R-:W2:Y:S04]  /*b93d0*/  LDL.LU.64 R10, [R1+0x19f0] ;  /* 0x0019f000010a7983 */ /* 0x000ea80000300a00 */
[----:B------:R-:W2:Y:S04]  /*b93e0*/  LDL.LU.64 R6, [R1+0x1a18] ;  /* 0x001a180001067983 */ /* 0x000ea80000300a00 */
[----:B------:R-:W2:Y:S04]  /*b93f0*/  LDL.LU.64 R4, [R1+0x1a50] ;  /* 0x001a500001047983 */ /* 0x000ea80000300a00 */
[----:B------:R-:W2:Y:S01]  /*b9400*/  LDL.LU.64 R50, [R1+0x1a48] ;  /* 0x001a480001327983 */ /* 0x000ea20000300a00 */
[----:B---3--:R-:W-:-:S05]  /*b9410*/  PRMT R0, R59, 0x7770, RZ ;  /* 0x000077703b007816 */ /* 0x008fca00000000ff */
[----:B------:R0:W-:Y:S02]  /*b9420*/  @P5 STG.E.U8 desc[UR38][R48.64], R0 ;  /* 0x0000000030005986 */ /* 0x0001e4000c101126 */
[C---:B0-----:R-:W-:Y:S02]  /*b9430*/  PRMT R0, R59.reuse, 0x7771, RZ ;  /* 0x000077713b007816 */ /* 0x041fe400000000ff */
[----:B------:R-:W3:Y:S04]  /*b9440*/  LDL.LU.64 R48, [R1+0x1a70] ;  /* 0x001a700001307983 */ /* 0x000ee80000300a00 */
[----:B----4-:R0:W-:Y:S02]  /*b9450*/  @P6 STG.E.U8 desc[UR38][R54.64], R0 ;  /* 0x0000000036006986 */ /* 0x0101e4000c101126 */
[----:B0-----:R-:W-:-:S02]  /*b9460*/  PRMT R0, R59, 0x7772, RZ ;  /* 0x000077723b007816 */ /* 0x001fc400000000ff */
[----:B------:R-:W4:Y:S04]  /*b9470*/  LDL.LU.64 R54, [R1+0x1aa0] ;  /* 0x001aa00001367983 */ /* 0x000f280000300a00 */
[----:B------:R0:W-:Y:S04]  /*b9480*/  @P0 STG.E.U8 desc[UR38][R52.64], R0 ;  /* 0x0000000034000986 */ /* 0x0001e8000c101126 */
[----:B0-----:R-:W3:Y:S01]  /*b9490*/  LDL.LU.64 R52, [R1+0x1ac0] ;  /* 0x001ac00001347983 */ /* 0x001ee20000300a00 */
[----:B------:R-:W-:Y:S02]  /*b94a0*/  @P1 LOP3.LUT R3, R3, 0x800000, RZ, 0xfc, !PT ;  /* 0x0080000003031812 */ /* 0x000fe400078efcff */
[----:B------:R-:W-:-:S02]  /*b94b0*/  LOP3.LUT P1, RZ, R42, 0x400, RZ, 0xc0, !PT ;  /* 0x000004002aff7812 */ /* 0x000fc4000782c0ff */
        /* <DEDUP_REMOVED lines=11> */
[----:B------:R-:W4:Y:S07]  /*b9570*/  LDL.LU.64 R58, [R1+0x1af8] ;  /* 0x001af800013a7983 */ /* 0x000f2e0000300a00 */
[----:B------:R-:W-:-:S02]  /*b9580*/  @P1 LOP3.LUT R3, R3, 0x8000000, RZ, 0xfc, !PT ;  /* 0x0800000003031812 */ /* 0x000fc400078efcff */
[----:B------:R-:W-:-:S13]  /*b9590*/  LOP3.LUT P1, RZ, R42, 0x40, RZ, 0xc0, !PT ;  /* 0x000000402aff7812 */ /* 0x000fda000782c0ff */
[----:B------:R0:W-:Y:S01]  /*b95a0*/  @P1 STG.E.U8 desc[UR38][R56.64], R0 ;  /* 0x0000000038001986 */ /* 0x0001e2000c101126 */
[----:B------:R-:W-:Y:S02]  /*b95b0*/  LOP3.LUT P1, RZ, R3, 0x8000000, RZ, 0xc0, !PT ;  /* 0x0800000003ff7812 */ /* 0x000fe4000782c0ff */
[----:B0-----:R-:W-:Y:S01]  /*b95c0*/  PRMT R0, R47, 0x7770, RZ ;  /* 0x000077702f007816 */ /* 0x001fe200000000ff */
[----:B------:R-:W4:Y:S10]  /*b95d0*/  LDL.LU.64 R56, [R1+0x1af0] ;  /* 0x001af00001387983 */ /* 0x000f340000300a00 */
[----:B------:R0:W-:Y:S01]  /*b95e0*/  @P1 STG.E.U8 desc[UR38][R22.64], R0 ;  /* 0x0000000016001986 */ /* 0x0001e2000c101126 */
[----:B------:R-:W-:-:S02]  /*b95f0*/  LOP3.LUT P1, RZ, R3, 0x4000000, RZ, 0xc0, !PT ;  /* 0x0400000003ff7812 */ /* 0x000fc4000782c0ff */
[----:B0-----:R-:W-:Y:S01]  /*b9600*/  PRMT R0, R47, 0x7771, RZ ;  /* 0x000077712f007816 */ /* 0x001fe200000000ff */
[----:B------:R-:W4:Y:S01]  /*b9610*/  LDL.LU.64 R22, [R1+0x1b18] ;  /* 0x001b180001167983 */ /* 0x000f220000300a00 */
[C---:B------:R-:W-:Y:S02]  /*b9620*/  LOP3.LUT P2, RZ, R42.reuse, 0x8000, RZ, 0xc0, !PT ;  /* 0x000080002aff7812 */ /* 0x040fe4000784c0ff */
[----:B------:R-:W-:-:S07]  /*b9630*/  LOP3.LUT P3, RZ, R42, 0x10000, RZ, 0xc0, !PT ;  /* 0x000100002aff7812 */ /* 0x000fce000786c0ff */
[----:B--2---:R0:W-:Y:S01]  /*b9640*/  @P1 STG.E.U8 desc[UR38][R20.64], R0 ;  /* 0x0000000014001986 */ /* 0x0041e2000c101126 */
[----:B------:R-:W-:Y:S02]  /*b9650*/  LOP3.LUT P1, RZ, R3, 0x2000000, RZ, 0xc0, !PT ;  /* 0x0200000003ff7812 */ /* 0x000fe4000782c0ff */
[----:B0-----:R-:W-:Y:S01]  /*b9660*/  PRMT R0, R47, 0x7772, RZ ;  /* 0x000077722f007816 */ /* 0x001fe200000000ff */
[----:B------:R-:W2:Y:S10]  /*b9670*/  LDL.LU.64 R20, [R1+0x1b50] ;  /* 0x001b500001147983 */ /* 0x000eb40000300a00 */
[----:B------:R0:W-:Y:S01]  /*b9680*/  @P1 STG.E.U8 desc[UR38][R44.64], R0 ;  /* 0x000000002c001986 */ /* 0x0001e2000c101126 */
        /* <DEDUP_REMOVED lines=13> */
[----:B0-----:R-:W-:Y:S02]  /*b9760*/  PRMT R0, R41, 0x7773, RZ ;  /* 0x0000777329007816 */ /* 0x001fe400000000ff */
[----:B------:R-:W2:Y:S09]  /*b9770*/  LDL.LU R41, [R1+0x3818] ;  /* 0x0038180001297983 */ /* 0x000eb20000300800 */
[----:B---3--:R0:W-:Y:S02]  /*b9780*/  @P1 STG.E.U8 desc[UR38][R48.64], R0 ;  /* 0x0000000030001986 */ /* 0x0081e4000c101126 */
[----:B0-----:R-:W-:-:S05]  /*b9790*/  PRMT R0, R19, 0x7770, RZ ;  /* 0x0000777013007816 */ /* 0x001fca00000000ff */
[----:B----4-:R0:W-:Y:S02]  /*b97a0*/  @P2 STG.E.U8 desc[UR38][R54.64], R0 ;  /* 0x0000000036002986 */ /* 0x0101e4000c101126 */
[----:B0-----:R-:W-:-:S05]  /*b97b0*/  PRMT R0, R19, 0x7771, RZ ;  /* 0x0000777113007816 */ /* 0x001fca00000000ff */
[----:B------:R0:W-:Y:S04]  /*b97c0*/  @P3 STG.E.U8 desc[UR38][R52.64], R0 ;  /* 0x0000000034003986 */ /* 0x0001e8000c101126 */
[----:B0-----:R-:W3:Y:S01]  /*b97d0*/  LDL.LU.64 R52, [R1+0x1b48] ;  /* 0x001b480001347983 */ /* 0x001ee20000300a00 */
[C---:B------:R-:W-:Y:S02]  /*b97e0*/  LOP3.LUT P4, RZ, R42.reuse, 0x20000, RZ, 0xc0, !PT ;  /* 0x000200002aff7812 */ /* 0x040fe4000788c0ff */
[----:B------:R-:W-:Y:S02]  /*b97f0*/  LOP3.LUT P5, RZ, R42, 0x40000, RZ, 0xc0, !PT ;  /* 0x000400002aff7812 */ /* 0x000fe400078ac0ff */
[----:B------:R-:W-:-:S09]  /*b9800*/  PRMT R0, R19, 0x7772, RZ ;  /* 0x0000777213007816 */ /* 0x000fd200000000ff */
[----:B------:R0:W-:Y:S01]  /*b9810*/  @P4 STG.E.U8 desc[UR38][R58.64], R0 ;  /* 0x000000003a004986 */ /* 0x0001e2000c101126 */
[----:B------:R-:W-:Y:S02]  /*b9820*/  LOP3.LUT P6, RZ, R42, 0x80000, RZ, 0xc0, !PT ;  /* 0x000800002aff7812 */ /* 0x000fe400078cc0ff */
[----:B0-----:R-:W-:-:S05]  /*b9830*/  PRMT R0, R19, 0x7773, RZ ;  /* 0x0000777313007816 */ /* 0x001fca00000000ff */
[----:B------:R0:W-:Y:S04]  /*b9840*/  @P5 STG.E.U8 desc[UR38][R56.64], R0 ;  /* 0x0000000038005986 */ /* 0x0001e8000c101126 */
[----:B0-----:R-:W4:Y:S01]  /*b9850*/  LDL.LU.64 R56, [R1+0x1b70] ;  /* 0x001b700001387983 */ /* 0x001f220000300a00 */
[----:B------:R-:W-:-:S05]  /*b9860*/  PRMT R0, R18, 0x7770, RZ ;  /* 0x0000777012007816 */ /* 0x000fca00000000ff */
[----:B------:R0:W-:Y:S04]  /*b9870*/  @P6 STG.E.U8 desc[UR38][R22.64], R0 ;  /* 0x0000000016006986 */ /* 0x0001e8000c101126 */
[----:B0-----:R-:W4:Y:S04]  /*b9880*/  LDL.LU.64 R22, [R1+0x1ba0] ;  /* 0x001ba00001167983 */ /* 0x001f280000300a00 */
[----:B------:R-:W4:Y:S04]  /*b9890*/  LDL.LU.64 R48, [R1+0x1bc0] ;  /* 0x001bc00001307983 */ /* 0x000f280000300a00 */
[----:B------:R-:W4:Y:S04]  /*b98a0*/  LDL.LU.64 R54, [R1+0x1bf8] ;  /* 0x001bf80001367983 */ /* 0x000f280000300a00 */
[----:B------:R-:W4:Y:S01]  /*b98b0*/  LDL.LU R59, [R1+0x48] ;  /* 0x00004800013b7983 */ /* 0x000f220000300800 */
[----:B------:R-:W-:-:S02]  /*b98c0*/  LOP3.LUT P0, RZ, R42, 0x100000, RZ, 0xc0, !PT ;  /* 0x001000002aff7812 */ /* 0x000fc4000780c0ff */
[----:B------:R-:W-:Y:S02]  /*b98d0*/  PRMT R0, R18, 0x7771, RZ ;  /* 0x0000777112007816 */ /* 0x000fe400000000ff */
[----:B------:R-:W-:-:S09]  /*b98e0*/  LOP3.LUT P4, RZ, R42, 0x200000, RZ, 0xc0, !PT ;  /* 0x002000002aff7812 */ /* 0x000fd2000788c0ff */
[----:B--2---:R0:W-:Y:S04]  /*b98f0*/  @P0 STG.E.U8 desc[UR38][R20.64], R0 ;  /* 0x0000000014000986 */ /* 0x0041e8000c101126 */
[----:B0-----:R-:W2:Y:S01]  /*b9900*/  LDL.LU.64 R20, [R1+0x1bf0] ;  /* 0x001bf00001147983 */ /* 0x001ea20000300a00 */
[----:B------:R-:W-:-:S03]  /*b9910*/  PRMT R0, R18, 0x7772, RZ ;  /* 0x0000777212007816 */ /* 0x000fc600000000ff */
[----:B------:R-:W2:Y:S04]  /*b9920*/  LDL.LU R50, [R1+0x38] ;  /* 0x0000380001327983 */ /* 0x000ea80000300800 */
[----:B---3--:R0:W-:Y:S02]  /*b9930*/  @P4 STG.E.U8 desc[UR38][R52.64], R0 ;  /* 0x0000000034004986 */ /* 0x0081e4000c101126 */
[----:B0-----:R-:W-:Y:S02]  /*b9940*/  PRMT R0, R18, 0x7773, RZ ;  /* 0x0000777312007816 */ /* 0x001fe400000000ff */
[----:B------:R-:W3:Y:S01]  /*b9950*/  LDL.LU.64 R18, [R1+0x1c18] ;  /* 0x001c180001127983 */ /* 0x000ee20000300a00 */
[----:B------:R-:W-:Y:S02]  /*b9960*/  LOP3.LUT P1, RZ, R41, 0x2, RZ, 0xc0, !PT ;  /* 0x0000000229ff7812 */ /* 0x000fe4000782c0ff */
[----:B------:R-:W-:Y:S01]  /*b9970*/  LOP3.LUT R3, R3, 0xffffefff, RZ, 0xc0, !PT ;  /* 0xffffefff03037812 */ /* 0x000fe200078ec0ff */
[----:B------:R-:W3:Y:S10]  /*b9980*/  LDL.LU.64 R52, [R1+0x1c50] ;  /* 0x001c500001347983 */ /* 0x000ef40000300a00 */
[----:B------:R-:W-:-:S02]  /*b9990*/  @P1 LOP3.LUT R3, R3, 0x1000, RZ, 0xfc, !PT ;  /* 0x0000100003031812 */ /* 0x000fc400078efcff */
[----:B------:R-:W-:Y:S02]  /*b99a0*/  LOP3.LUT P1, RZ, R41, 0x1, RZ, 0xc0, !PT ;  /* 0x0000000129ff7812 */ /* 0x000fe4000782c0ff */
[----:B------:R-:W-:-:S11]  /*b99b0*/  LOP3.LUT R3, R3, 0xffffdfff, RZ, 0xc0, !PT ;  /* 0xffffdfff03037812 */ /* 0x000fd600078ec0ff */
[----:B------:R-:W-:Y:S02]  /*b99c0*/  @P1 LOP3.LUT R3, R3, 0x2000, RZ, 0xfc, !PT ;  /* 0x0000200003031812 */ /* 0x000fe400078efcff */
[C---:B------:R-:W-:Y:S02]  /*b99d0*/  LOP3.LUT P1, RZ, R42.reuse, 0x80000000, RZ, 0xc0, !PT ;  /* 0x800000002aff7812 */ /* 0x040fe4000782c0ff */
[----:B------:R-:W-:Y:S02]  /*b99e0*/  LOP3.LUT R3, R3, 0xffffbfff, RZ, 0xc0, !PT ;  /* 0xffffbfff03037812 */ /* 0x000fe400078ec0ff */
[----:B------:R-:W-:-:S09]  /*b99f0*/  LOP3.LUT P5, RZ, R42, 0x400000, RZ, 0xc0, !PT ;  /* 0x004000002aff7812 */ /* 0x000fd200078ac0ff */
[----:B------:R-:W-:Y:S02]  /*b9a00*/  @P1 LOP3.LUT R3, R3, 0x4000, RZ, 0xfc, !PT ;  /* 0x0000400003031812 */ /* 0x000fe400078efcff */
[----:B------:R-:W-:Y:S02]  /*b9a10*/  LOP3.LUT P1, RZ, R42, 0x40000000, RZ, 0xc0, !PT ;  /* 0x400000002aff7812 */ /* 0x000fe4000782c0ff */
[----:B------:R-:W-:Y:S01]  /*b9a20*/  LOP3.LUT R3, R3, 0xffff7fff, RZ, 0xc0, !PT ;  /* 0xffff7fff03037812 */ /* 0x000fe200078ec0ff */
[----:B----4-:R0:W-:Y:S10]  /*b9a30*/  @P5 STG.E.U8 desc[UR38][R56.64], R0 ;  /* 0x0000000038005986 */ /* 0x0101f4000c101126 */
[----:B------:R-:W-:-:S02]  /*b9a40*/  @P1 LOP3.LUT R3, R3, 0x8000, RZ, 0xfc, !PT ;  /* 0x0000800003031812 */ /* 0x000fc400078efcff */
[C---:B------:R-:W-:Y:S01]  /*b9a50*/  LOP3.LUT P1, RZ, R42.reuse, 0x20000000, RZ, 0xc0, !PT ;  /* 0x200000002aff7812 */ /* 0x040fe2000782c0ff */
[----:B0-----:R-:W4:Y:S01]  /*b9a60*/  LDL.LU.64 R56, [R1+0x1c48] ;  /* 0x001c480001387983 */ /* 0x001f220000300a00 */
[----:B------:R-:W-:Y:S02]  /*b9a70*/  LOP3.LUT R3, R3, 0xfffeffff, RZ, 0xc0, !PT ;  /* 0xfffeffff03037812 */ /* 0x000fe400078ec0ff */
[----:B------:R-:W-:Y:S01]  /*b9a80*/  LOP3.LUT P6, RZ, R42, 0x800000, RZ, 0xc0, !PT ;  /* 0x008000002aff7812 */ /* 0x000fe200078cc0ff */
[----:B------:R-:W4:Y:S08]  /*b9a90*/  LDL.LU.64 R44, [R1+0x1c70] ;  /* 0x001c7000012c7983 */ /* 0x000f300000300a00 */
[----:B------:R-:W-:-:S02]  /*b9aa0*/  @P1 LOP3.LUT R3, R3, 0x10000, RZ, 0xfc, !PT ;  /* 0x0001000003031812 */ /* 0x000fc400078efcff */
[----:B------:R-:W-:Y:S02]  /*b9ab0*/  LOP3.LUT P1, RZ, R42, 0x10000000, RZ, 0xc0, !PT ;  /* 0x100000002aff7812 */ /* 0x000fe4000782c0ff */
[----:B------:R-:W-:Y:S02]  /*b9ac0*/  LOP3.LUT R3, R3, 0xfffdffff, RZ, 0xc0, !PT ;  /* 0xfffdffff03037812 */ /* 0x000fe400078ec0ff */
[----:B------:R-:W-:-:S05]  /*b9ad0*/  PRMT R0, R59, 0x7770, RZ ;  /* 0x000077703b007816 */ /* 0x000fca00000000ff */
[----:B------:R0:W-:Y:S04]  /*b9ae0*/  @P6 STG.E.U8 desc[UR38][R22.64], R0 ;  /* 0x0000000016006986 */ /* 0x0001e8000c101126 */
[----:B------:R-:W-:Y:S02]  /*b9af0*/  @P1 LOP3.LUT R3, R3, 0x20000, RZ, 0xfc, !PT ;  /* 0x0002000003031812 */ /* 0x000fe400078efcff */
[----:B------:R-:W-:Y:S01]  /*b9b00*/  LOP3.LUT P1, RZ, R42, 0x8000000, RZ, 0xc0, !PT ;  /* 0x080000002aff7812 */ /* 0x000fe2000782c0ff */
[----:B0-----:R-:W4:Y:S01]  /*b9b10*/  LDL.LU R22, [R1+0x28] ;  /* 0x0000280001167983 */ /* 0x001f220000300800 */
[----:B------:R-:W-:-:S03]  /*b9b20*/  LOP3.LUT R3, R3, 0xfffbffff, RZ, 0xc0, !PT ;  /* 0xfffbffff03037812 */ /* 0x000fc600078ec0ff */
[----:B------:R-:W4:Y:S08]  /*b9b30*/  LDL.LU.64 R46, [R1+0x1ca0] ;  /* 0x001ca000012e7983 */ /* 0x000f300000300a00 */
[----:B------:R-:W-:Y:S01]  /*b9b40*/  @P1 LOP3.LUT R3, R3, 0x40000, RZ, 0xfc, !PT ;  /* 0x0004000003031812 */ /* 0x000fe200078efcff */
[----:B------:R-:W4:Y:S01]  /*b9b50*/  LDL.LU.64 R10, [R1+0x1cc0] ;  /* 0x001cc000010a7983 */ /* 0x000f220000300a00 */
[----:B------:R-:W-:-:S02]  /*b9b60*/  LOP3.LUT P1, RZ, R42, 0x4000000, RZ, 0xc0, !PT ;  /* 0x040000002aff7812 */ /* 0x000fc4000782c0ff */
[----:B------:R-:W-:Y:S01]  /*b9b70*/  LOP3.LUT P0, RZ, R42, 0x1000000, RZ, 0xc0, !PT ;  /* 0x010000002aff7812 */ /* 0x000fe2000780c0ff */
[----:B------:R-:W4:Y:S01]  /*b9b80*/  LDL.LU R23, [R1+0x5c] ;  /* 0x00005c0001177983 */ /* 0x000f220000300800 */
[----:B------:R-:W-:Y:S02]  /*b9b90*/  LOP3.LUT R3, R3, 0xfff7ffff, RZ, 0xc0, !PT ;  /* 0xfff7ffff03037812 */ /* 0x000fe400078ec0ff */
[----:B------:R-:W-:Y:S01]  /*b9ba0*/  PRMT R0, R59, 0x7771, RZ ;  /* 0x000077713b007816 */ /* 0x000fe200000000ff */
[----:B------:R-:W4:Y:S04]  /*b9bb0*/  LDL.LU.64 R6, [R1+0x1cf8] ;  /* 0x001cf80001067983 */ /* 0x000f280000300a00 */
[----:B------:R-:W4:Y:S02]  /*b9bc0*/  LDL.LU.64 R4, [R1+0x1cf0] ;  /* 0x001cf00001047983 */ /* 0x000f240000300a00 */
[----:B------:R-:W-:-:S02]  /*b9bd0*/  @P1 LOP3.LUT R3, R3, 0x80000, RZ, 0xfc, !PT ;  /* 0x0008000003031812 */ /* 0x000fc400078efcff */
[----:B------:R-:W-:Y:S01]  /*b9be0*/  LOP3.LUT P1, RZ, R42, 0x2000000, RZ, 0xc0, !PT ;  /* 0x020000002aff7812 */ /* 0x000fe2000782c0ff */
[----:B------:R0:W-:Y:S02]  /*b9bf0*/  @P0 STG.E.U8 desc[UR38][R48.64], R0 ;  /* 0x0000000030000986 */ /* 0x0001e4000c101126 */
[----:B0-----:R-:W-:Y:S02]  /*b9c00*/  PRMT R0, R59, 0x7772, RZ ;  /* 0x000077723b007816 */ /* 0x001fe400000000ff */
[----:B------:R-:W4:Y:S08]  /*b9c10*/  LDL.LU.64 R48, [R1+0x1d18] ;  /* 0x001d180001307983 */ /* 0x000f300000300a00 */
[----:B------:R0:W-:Y:S01]  /*b9c20*/  @P1 STG.E.U8 desc[UR38][R54.64], R0 ;  /* 0x0000000036001986 */ /* 0x0001e2000c101126 */
[----:B------:R-:W-:-:S02]  /*b9c30*/  LOP3.LUT P1, RZ, R3, 0x80000, RZ, 0xc0, !PT ;  /* 0x0008000003ff7812 */ /* 0x000fc4000782c0ff */
[----:B0-----:R-:W-:Y:S01]  /*b9c40*/  PRMT R0, R59, 0x7773, RZ ;  /* 0x000077733b007816 */ /* 0x001fe200000000ff */
[----:B------:R-:W4:Y:S04]  /*b9c50*/  LDL.LU.64 R54, [R1+0x1d50] ;  /* 0x001d500001367983 */ /* 0x000f280000300a00 */
[----:B------:R-:W4:Y:S06]  /*b9c60*/  LDL.LU.64 R58, [R1+0x1d48] ;  /* 0x001d4800013a7983 */ /* 0x000f2c0000300a00 */
[----:B--2---:R0:W-:Y:S01]  /*b9c70*/  @P1 STG.E.U8 desc[UR38][R20.64], R0 ;  /* 0x0000000014001986 */ /* 0x0041e2000c101126 */
[----:B------:R-:W-:-:S03]  /*b9c80*/  LOP3.LUT P1, RZ, R3, 0x40000, RZ, 0xc0, !PT ;  /* 0x0004000003ff7812 */ /* 0x000fc6000782c0ff */
[----:B0-----:R-:W2:Y:S01]  /*b9c90*/  LDL.LU.64 R20, [R1+0x1d70] ;  /* 0x001d700001147983 */ /* 0x001ea20000300a00 */
[----:B------:R-:W-:-:S03]  /*b9ca0*/  PRMT R0, R50, 0x7770, RZ ;  /* 0x0000777032007816 */ /* 0x000fc600000000ff */
[----:B------:R-:W2:Y:S06]  /*b9cb0*/  LDL.LU R51, [R1+0x4c] ;  /* 0x00004c0001337983 */ /* 0x000eac0000300800 */
[----:B---3--:R0:W-:Y:S04]  /*b9cc0*/  @P1 STG.E.U8 desc[UR38][R18.64], R0 ;  /* 0x0000000012001986 */ /* 0x0081e8000c101126 */
[----:B0-----:R-:W3:Y:S01]  /*b9cd0*/  LDL.LU.64 R18, [R1+0x1da0] ;  /* 0x001da00001127983 */ /* 0x001ee20000300a00 */
[----:B------:R-:W-:-:S02]  /*b9ce0*/  LOP3.LUT P1, RZ, R3, 0x20000, RZ, 0xc0, !PT ;  /* 0x0002000003ff7812 */ /* 0x000fc4000782c0ff */
[----:B------:R-:W-:-:S11]  /*b9cf0*/  PRMT R0, R50, 0x7771, RZ ;  /* 0x0000777132007816 */ /* 0x000fd600000000ff */
[----:B------:R0:W-:Y:S01]  /*b9d00*/  @P1 STG.E.U8 desc[UR38][R52.64], R0 ;  /* 0x0000000034001986 */ /* 0x0001e2000c101126 */
[C---:B------:R-:W-:Y:S02]  /*b9d10*/  LOP3.LUT P1, RZ, R3.reuse, 0x10000, RZ, 0xc0, !PT ;  /* 0x0001000003ff7812 */ /* 0x040fe4000782c0ff */
[----:B0-----:R-:W-:Y:S01]  /*b9d20*/  PRMT R0, R50, 0x7772, RZ ;  /* 0x0000777232007816 */ /* 0x001fe200000000ff */
[----:B------:R-:W3:Y:S10]  /*b9d30*/  LDL.LU.64 R52, [R1+0x3810] ;  /* 0x0038100001347983 */ /* 0x000ef40000300a00 */
[----:B----4-:R0:W-:Y:S01]  /*b9d40*/  @P1 STG.E.U8 desc[UR38][R56.64], R0 ;  /* 0x0000000038001986 */ /* 0x0101e2000c101126 */
[----:B------:R-:W-:-:S02]  /*b9d50*/  LOP3.LUT P1, RZ, R3, 0x8000, RZ, 0xc0, !PT ;  /* 0x0000800003ff7812 */ /* 0x000fc4000782c0ff */
[----:B0-----:R-:W-:Y:S01]  /*b9d60*/  PRMT R0, R50, 0x7773, RZ ;  /* 0x0000777332007816 */ /* 0x001fe200000000ff */
[----:B------:R-:W4:Y:S10]  /*b9d70*/  LDL.LU.64 R56, [R1+0x3808] ;  /* 0x0038080001387983 */ /* 0x000f340000300a00 */
        /* <DEDUP_REMOVED lines=27> */
[----:B---3--:R0:W-:Y:S04]  /*b9f30*/  @P0 STG.E.U8 desc[UR38][R18.64], R0 ;  /* 0x0000000012000986 */ /* 0x0081e8000c101126 */
[----:B0-----:R-:W2:Y:S04]  /*b9f40*/  LDL.LU.64 R18, [R1+0x1dc0] ;  /* 0x001dc00001127983 */ /* 0x001ea80000300a00 */
[----:B------:R-:W3:Y:S04]  /*b9f50*/  LDL.LU.64 R4, [R1+0x1df8] ;  /* 0x001df80001047983 */ /* 0x000ee80000300a00 */
[----:B------:R-:W3:Y:S04]  /*b9f60*/  LDL.LU.64 R48, [R1+0x1df0] ;  /* 0x001df00001307983 */ /* 0x000ee80000300a00 */
[----:B------:R-:W3:Y:S04]  /*b9f70*/  LDL.LU.64 R54, [R1+0x1e18] ;  /* 0x001e180001367983 */ /* 0x000ee80000300a00 */
        /* <DEDUP_REMOVED lines=20> */
[----:B------:R-:W4:Y:S01]  /*ba0c0*/  LDL.LU.64 R20, [R1+0x1ea0] ;  /* 0x001ea00001147983 */ /* 0x000f220000300a00 */
[----:B------:R-:W-:-:S02]  /*ba0d0*/  LOP3.LUT R3, R3, 0xfffffeff, RZ, 0xc0, !PT ;  /* 0xfffffeff03037812 */ /* 0x000fc400078ec0ff */
[----:B------:R-:W-:Y:S01]  /*ba0e0*/  LOP3.LUT P5, RZ, R41, 0x200, RZ, 0xc0, !PT ;  /* 0x0000020029ff7812 */ /* 0x000fe200078ac0ff */
[----:B------:R-:W4:Y:S01]  /*ba0f0*/  LDL.LU.64 R44, [R1+0x1ec0] ;  /* 0x001ec000012c7983 */ /* 0x000f220000300a00 */
[----:B------:R-:W-:Y:S02]  /*ba100*/  @P1 LOP3.LUT R3, R3, 0x100, RZ, 0xfc, !PT ;  /* 0x0000010003031812 */ /* 0x000fe400078efcff */
[----:B------:R-:W-:Y:S01]  /*ba110*/  LOP3.LUT P1, RZ, R41, 0x8000, RZ, 0xc0, !PT ;  /* 0x0000800029ff7812 */ /* 0x000fe2000782c0ff */
[----:B------:R-:W4:Y:S01]  /*ba120*/  LDL.LU.64 R46, [R1+0x1ef8] ;  /* 0x001ef800012e7983 */ /* 0x000f220000300a00 */
[----:B------:R-:W-:Y:S02]  /*ba130*/  LOP3.LUT R3, R3, 0xfffffdff, RZ, 0xc0, !PT ;  /* 0xfffffdff03037812 */ /* 0x000fe400078ec0ff */
[----:B------:R-:W-:Y:S01]  /*ba140*/  LOP3.LUT P6, RZ, R41, 0x400, RZ, 0xc0, !PT ;  /* 0x0000040029ff7812 */ /* 0x000fe200078cc0ff */
[----:B------:R-:W4:Y:S01]  /*ba150*/  LDL.LU.64 R10, [R1+0x1ef0] ;  /* 0x001ef000010a7983 */ /* 0x000f220000300a00 */
[----:B------:R-:W-:-:S02]  /*ba160*/  PRMT R0, R51, 0x7772, RZ ;  /* 0x0000777233007816 */ /* 0x000fc400000000ff */
[----:B------:R-:W-:Y:S01]  /*ba170*/  LOP3.LUT P0, RZ, R41, 0x800, RZ, 0xc0, !PT ;  /* 0x0000080029ff7812 */ /* 0x000fe2000780c0ff */
[----:B------:R-:W4:Y:S04]  /*ba180*/  LDL.LU.64 R6, [R1+0x1f18] ;  /* 0x001f180001067983 */ /* 0x000f280000300a00 */
[----:B------:R-:W-:Y:S02]  /*ba190*/  @P1 LOP3.LUT R3, R3, 0x200, RZ, 0xfc, !PT ;  /* 0x0000020003031812 */ /* 0x000fe400078efcff */
[----:B------:R-:W-:Y:S02]  /*ba1a0*/  LOP3.LUT P1, RZ, R41, 0x4000, RZ, 0xc0, !PT ;  /* 0x0000400029ff7812 */ /* 0x000fe4000782c0ff */
[----:B------:R-:W-:Y:S01]  /*ba1b0*/  LOP3.LUT R3, R3, 0xfffffbff, RZ, 0xc0, !PT ;  /* 0xfffffbff03037812 */ /* 0x000fe200078ec0ff */
[----:B---3--:R0:W-:Y:S10]  /*ba1c0*/  @P5 STG.E.U8 desc[UR38][R4.64], R0 ;  /* 0x0000000004005986 */ /* 0x0081f4000c101126 */
[----:B------:R-:W-:-:S02]  /*ba1d0*/  @P1 LOP3.LUT R3, R3, 0x400, RZ, 0xfc, !PT ;  /* 0x0000040003031812 */ /* 0x000fc400078efcff */
[----:B------:R-:W-:Y:S01]  /*ba1e0*/  LOP3.LUT P1, RZ, R41, 0x2000, RZ, 0xc0, !PT ;  /* 0x0000200029ff7812 */ /* 0x000fe2000782c0ff */
[----:B0-----:R-:W3:Y:S01]  /*ba1f0*/  LDL.LU.64 R4, [R1+0x1f50] ;  /* 0x001f500001047983 */ /* 0x001ee20000300a00 */
[----:B------:R-:W-:Y:S02]  /*ba200*/  LOP3.LUT R3, R3, 0xfffff7ff, RZ, 0xc0, !PT ;  /* 0xfffff7ff03037812 */ /* 0x000fe400078ec0ff */
[----:B------:R-:W-:Y:S02]  /*ba210*/  PRMT R0, R51, 0x7773, RZ ;  /* 0x0000777333007816 */ /* 0x000fe400000000ff */
[----:B------:R-:W3:Y:S04]  /*ba220*/  LDL.LU.64 R50, [R1+0x1f48] ;  /* 0x001f480001327983 */ /* 0x000ee80000300a00 */
[----:B------:R0:W-:Y:S03]  /*ba230*/  @P6 STG.E.U8 desc[UR38][R48.64], R0 ;  /* 0x0000000030006986 */ /* 0x0001e6000c101126 */
[----:B------:R-:W-:-:S02]  /*ba240*/  @P1 LOP3.LUT R3, R3, 0x800, RZ, 0xfc, !PT ;  /* 0x0000080003031812 */ /* 0x000fc400078efcff */
[----:B------:R-:W-:Y:S02]  /*ba250*/  LOP3.LUT P1, RZ, R41, 0x1000, RZ, 0xc0, !PT ;  /* 0x0000100029ff7812 */ /* 0x000fe4000782c0ff */
[C---:B0-----:R-:W-:Y:S01]  /*ba260*/  PRMT R0, R43.reuse, 0x7770, RZ ;  /* 0x000077702b007816 */ /* 0x041fe200000000ff */
[----:B------:R-:W3:Y:S04]  /*ba270*/  LDL.LU.64 R48, [R1+0x1f70] ;  /* 0x001f700001307983 */ /* 0x000ee80000300a00 */
[----:B------:R0:W-:Y:S02]  /*ba280*/  @P0 STG.E.U8 desc[UR38][R54.64], R0 ;  /* 0x0000000036000986 */ /* 0x0001e4000c101126 */
[----:B0-----:R-:W-:Y:S02]  /*ba290*/  PRMT R0, R43, 0x7771, RZ ;  /* 0x000077712b007816 */ /* 0x001fe400000000ff */
[----:B------:R-:W3:Y:S04]  /*ba2a0*/  LDL.LU.64 R54, [R1+0x1fa0] ;  /* 0x001fa00001367983 */ /* 0x000ee80000300a00 */
[----:B------:R0:W-:Y:S01]  /*ba2b0*/  @P1 STG.E.U8 desc[UR38][R58.64], R0 ;  /* 0x000000003a001986 */ /* 0x0001e2000c101126 */
[----:B------:R-:W-:-:S02]  /*ba2c0*/  LOP3.LUT P1, RZ, R3, 0x800, RZ, 0xc0, !PT ;  /* 0x0000080003ff7812 */ /* 0x000fc4000782c0ff */
[----:B0-----:R-:W-:Y:S01]  /*ba2d0*/  PRMT R0, R43, 0x7772, RZ ;  /* 0x000077722b007816 */ /* 0x001fe200000000ff */
[----:B------:R-:W3:Y:S10]  /*ba2e0*/  LDL.LU.64 R58, [R1+0x1fc0] ;  /* 0x001fc000013a7983 */ /* 0x000ef40000300a00 */
[----:B------:R0:W-:Y:S01]  /*ba2f0*/  @P1 STG.E.U8 desc[UR38][R22.64], R0 ;  /* 0x0000000016001986 */ /* 0x0001e2000c101126 */
[----:B------:R-:W-:-:S02]  /*ba300*/  LOP3.LUT P1, RZ, R3, 0x400, RZ, 0xc0, !PT ;  /* 0x0000040003ff7812 */ /* 0x000fc4000782c0ff */
[----:B0-----:R-:W-:Y:S01]  /*ba310*/  PRMT R0, R43, 0x7773, RZ ;  /* 0x000077732b007816 */ /* 0x001fe200000000ff */
[----:B------:R-:W3:Y:S10]  /*ba320*/  LDL.LU.64 R22, [R1+0x1ff8] ;  /* 0x001ff80001167983 */ /* 0x000ef40000300a00 */
[----:B--2---:R0:W-:Y:S01]  /*ba330*/  @P1 STG.E.U8 desc[UR38][R18.64], R0 ;  /* 0x0000000012001986 */ /* 0x0041e2000c101126 */
[----:B------:R-:W-:-:S02]  /*ba340*/  LOP3.LUT P1, RZ, R3, 0x200, RZ, 0xc0, !PT ;  /* 0x0000020003ff7812 */ /* 0x000fc4000782c0ff */
[----:B0-----:R-:W-:Y:S01]  /*ba350*/  PRMT R0, R40, 0x7770, RZ ;  /* 0x0000777028007816 */ /* 0x001fe200000000ff */
[----:B------:R-:W2:Y:S10]  /*ba360*/  LDL.LU.64 R18, [R1+0x1ff0] ;  /* 0x001ff00001127983 */ /* 0x000eb40000300a00 */
[----:B----4-:R0:W-:Y:S04]  /*ba370*/  @P1 STG.E.U8 desc[UR38][R20.64], R0 ;  /* 0x0000000014001986 */ /* 0x0101e8000c101126 */
[----:B0-----:R-:W4:Y:S01]  /*ba380*/  LDL.LU.64 R20, [R1+0x3800] ;  /* 0x0038000001147983 */ /* 0x001f220000300a00 */
[----:B------:R-:W-:-:S02]  /*ba390*/  LOP3.LUT P1, RZ, R3, 0x100, RZ, 0xc0, !PT ;  /* 0x0000010003ff7812 */ /* 0x000fc4000782c0ff */
[----:B------:R-:W-:-:S11]  /*ba3a0*/  PRMT R0, R40, 0x7771, RZ ;  /* 0x0000777128007816 */ /* 0x000fd600000000ff */
[----:B------:R0:W-:Y:S01]  /*ba3b0*/  @P1 STG.E.U8 desc[UR38][R44.64], R0 ;  /* 0x000000002c001986 */ /* 0x0001e2000c101126 */
[----:B------:R-:W-:Y:S02]  /*ba3c0*/  LOP3.LUT P1, RZ, R3, 0x80, RZ, 0xc0, !PT ;  /* 0x0000008003ff7812 */ /* 0x000fe4000782c0ff */
[----:B0-----:R-:W-:-:S11]  /*ba3d0*/  PRMT R0, R40, 0x7772, RZ ;  /* 0x0000777228007816 */ /* 0x001fd600000000ff */
[----:B------:R0:W-:Y:S01]  /*ba3e0*/  @P1 STG.E.U8 desc[UR38][R46.64], R0 ;  /* 0x000000002e001986 */ /* 0x0001e2000c101126 */
[----:B------:R-:W-:Y:S02]  /*ba3f0*/  LOP3.LUT P1, RZ, R3, 0x40, RZ, 0xc0, !PT ;  /* 0x0000004003ff7812 */ /* 0x000fe4000782c0ff */
[----:B0-----:R-:W-:Y:S02]  /*ba400*/  PRMT R0, R40, 0x7773, RZ ;  /* 0x0000777328007816 */ /* 0x001fe400000000ff */
[----:B------:R-:W-:Y:S01]  /*ba410*/  LOP3.LUT P2, RZ, R41, 0x200000, RZ, 0xc0, !PT ;  /* 0x0020000029ff7812 */ /* 0x000fe2000784c0ff */
[----:B------:R-:W2:Y:S08]  /*ba420*/  LDL.LU R40, [R1+0x37f8] ;  /* 0x0037f80001287983 */ /* 0x000eb00000300800 */
[----:B------:R4:W-:Y:S01]  /*ba430*/  @P1 STG.E.U8 desc[UR38][R10.64], R0 ;  /* 0x000000000a001986 */ /* 0x0009e2000c101126 */
[----:B------:R-:W-:-:S02]  /*ba440*/  LOP3.LUT P1, RZ, R3, 0x20, RZ, 0xc0, !PT ;  /* 0x0000002003ff7812 */ /* 0x000fc4000782c0ff */
[C---:B------:R-:W-:Y:S02]  /*ba450*/  LOP3.LUT P3, RZ, R41.reuse, 0x400000, RZ, 0xc0, !PT ;  /* 0x0040000029ff7812 */ /* 0x040fe4000786c0ff */
[C---:B------:R-:W-:Y:S02]  /*ba460*/  LOP3.LUT P4, RZ, R41.reuse, 0x800000, RZ, 0xc0, !PT ;  /* 0x0080000029ff7812 */ /* 0x040fe4000788c0ff */
[C---:B------:R-:W-:Y:S02]  /*ba470*/  LOP3.LUT P5, RZ, R41.reuse, 0x1000000, RZ, 0xc0, !PT ;  /* 0x0100000029ff7812 */ /* 0x040fe400078ac0ff */
[C---:B------:R-:W-:Y:S02]  /*ba480*/  LOP3.LUT P6, RZ, R41.reuse, 0x2000000, RZ, 0xc0, !PT ;  /* 0x0200000029ff7812 */ /* 0x040fe400078cc0ff */
[----:B------:R-:W-:Y:S02]  /*ba490*/  LOP3.LUT P0, RZ, R41, 0x4000000, RZ, 0xc0, !PT ;  /* 0x0400000029ff7812 */ /* 0x000fe4000780c0ff */
[----:B----4-:R-:W-:-:S05]  /*ba4a0*/  PRMT R0, R21, 0x7770, RZ ;  /* 0x0000777015007816 */ /* 0x010fca00000000ff */
[----:B------:R0:W-:Y:S01]  /*ba4b0*/  @P1 STG.E.U8 desc[UR38][R6.64], R0 ;  /* 0x0000000006001986 */ /* 0x0001e2000c101126 */
[----:B------:R-:W-:Y:S02]  /*ba4c0*/  LOP3.LUT P1, RZ, R3, 0x10, RZ, 0xc0, !PT ;  /* 0x0000001003ff7812 */ /* 0x000fe4000782c0ff */
[----:B0-----:R-:W-:-:S11]  /*ba4d0*/  PRMT R0, R21, 0x7771, RZ ;  /* 0x0000777115007816 */ /* 0x001fd600000000ff */
[----:B---3--:R0:W-:Y:S02]  /*ba4e0*/  @P1 STG.E.U8 desc[UR38][R4.64], R0 ;  /* 0x0000000004001986 */ /* 0x0081e4000c101126 */
        /* <DEDUP_REMOVED lines=11> */
[----:B--2---:R0:W-:Y:S04]  /*ba5a0*/  @P0 STG.E.U8 desc[UR38][R18.64], R0 ;  /* 0x0000000012000986 */ /* 0x0041e8000c101126 */
[----:B0-----:R-:W2:Y:S04]  /*ba5b0*/  LDL.LU.64 R18, [R1+0x2040] ;  /* 0x0020400001127983 */ /* 0x001ea80000300a00 */
[----:B------:R-:W3:Y:S04]  /*ba5c0*/  LDL.LU.64 R22, [R1+0x2068] ;  /* 0x0020680001167983 */ /* 0x000ee80000300a00 */
[----:B------:R-:W4:Y:S04]  /*ba5d0*/  LDL.LU.64 R50, [R1+0x2060] ;  /* 0x0020600001327983 */ /* 0x000f280000300a00 */
[----:B------:R-:W3:Y:S04]  /*ba5e0*/  LDL.LU.64 R48, [R1+0x2098] ;  /* 0x0020980001307983 */ /* 0x000ee80000300a00 */
[----:B------:R-:W3:Y:S01]  /*ba5f0*/  LDL.LU.64 R58, [R1+0x20b8] ;  /* 0x0020b800013a7983 */ /* 0x000ee20000300a00 */
[----:B------:R-:W-:-:S03]  /*ba600*/  LOP3.LUT P4, RZ, R41, 0x8000000, RZ, 0xc0, !PT ;  /* 0x0800000029ff7812 */ /* 0x000fc6000788c0ff */
[----:B------:R-:W3:Y:S01]  /*ba610*/  LDL.LU.64 R20, [R1+0x20c0] ;  /* 0x0020c00001147983 */ /* 0x000ee20000300a00 */
[----:B------:R-:W-:Y:S02]  /*ba620*/  PRMT R0, R56, 0x7770, RZ ;  /* 0x0000777038007816 */ /* 0x000fe400000000ff */
[----:B------:R-:W-:Y:S02]  /*ba630*/  LOP3.LUT P5, RZ, R41, 0x10000000, RZ, 0xc0, !PT ;  /* 0x1000000029ff7812 */ /* 0x000fe400078ac0ff */
        /* <DEDUP_REMOVED lines=17> */
[----:B------:R-:W2:Y:S04]  /*ba750*/  LDL.LU R45, [R1+0x14] ;  /* 0x00001400012d7983 */ /* 0x000ea80000300800 */
[----:B------:R-:W2:Y:S01]  /*ba760*/  LDL.LU.64 R54, [R1+0x20e8] ;  /* 0x0020e80001367983 */ /* 0x000ea20000300a00 */
[----:B------:R-:W-:-:S05]  /*ba770*/  PRMT R0, R56, 0x7771, RZ ;  /* 0x0000777138007816 */ /* 0x000fca00000000ff */
[----:B---3--:R0:W-:Y:S04]  /*ba780*/  @P5 STG.E.U8 desc[UR38][R22.64], R0 ;  /* 0x0000000016005986 */ /* 0x0081e8000c101126 */
[----:B0-----:R-:W3:Y:S01]  /*ba790*/  LDL.LU.64 R22, [R1+0x2108] ;  /* 0x0021080001167983 */ /* 0x001ee20000300a00 */
[----:B------:R-:W-:Y:S02]  /*ba7a0*/  @P1 LOP3.LUT R3, R3, 0x1, RZ, 0xfc, !PT ;  /* 0x0000000103031812 */ /* 0x000fe400078efcff */
[----:B------:R-:W-:Y:S01]  /*ba7b0*/  LOP3.LUT P1, RZ, R40, 0x4, RZ, 0xc0, !PT ;  /* 0x0000000428ff7812 */ /* 0x000fe2000782c0ff */
[----:B------:R-:W3:Y:S01]  /*ba7c0*/  LDL.LU.64 R46, [R1+0x2140] ;  /* 0x00214000012e7983 */ /* 0x000ee20000300a00 */
[----:B------:R-:W-:Y:S02]  /*ba7d0*/  LOP3.LUT R3, R3, 0xfffffffd, RZ, 0xc0, !PT ;  /* 0xfffffffd03037812 */ /* 0x000fe400078ec0ff */
[C---:B------:R-:W-:Y:S01]  /*ba7e0*/  LOP3.LUT P6, RZ, R41.reuse, 0x20000000, RZ, 0xc0, !PT ;  /* 0x2000000029ff7812 */ /* 0x040fe200078cc0ff */
[----:B------:R-:W3:Y:S01]  /*ba7f0*/  LDL.LU.64 R6, [R1+0x2158] ;  /* 0x0021580001067983 */ /* 0x000ee20000300a00 */
[----:B------:R-:W-:-:S02]  /*ba800*/  LOP3.LUT P0, RZ, R41, 0x40000000, RZ, 0xc0, !PT ;  /* 0x4000000029ff7812 */ /* 0x000fc4000780c0ff */
[----:B------:R-:W-:Y:S01]  /*ba810*/  PRMT R0, R56, 0x7772, RZ ;  /* 0x0000777238007816 */ /* 0x000fe200000000ff */
[----:B------:R-:W3:Y:S04]  /*ba820*/  LDL.LU.64 R4, [R1+0x2160] ;  /* 0x0021600001047983 */ /* 0x000ee80000300a00 */
[----:B------:R-:W-:Y:S02]  /*ba830*/  @P1 LOP3.LUT R3, R3, 0x2, RZ, 0xfc, !PT ;  /* 0x0000000203031812 */ /* 0x000fe400078efcff */
[----:B------:R-:W-:Y:S02]  /*ba840*/  LOP3.LUT P1, RZ, R40, 0x2, RZ, 0xc0, !PT ;  /* 0x0000000228ff7812 */ /* 0x000fe4000782c0ff */
[----:B------:R-:W-:-:S11]  /*ba850*/  LOP3.LUT R3, R3, 0xfffffffb, RZ, 0xc0, !PT ;  /* 0xfffffffb03037812 */ /* 0x000fd600078ec0ff */
[----:B------:R-:W-:Y:S02]  /*ba860*/  @P1 LOP3.LUT R3, R3, 0x4, RZ, 0xfc, !PT ;  /* 0x0000000403031812 */ /* 0x000fe400078efcff */
[----:B------:R-:W-:Y:S02]  /*ba870*/  LOP3.LUT P1, RZ, R40, 0x1, RZ, 0xc0, !PT ;  /* 0x0000000128ff7812 */ /* 0x000fe4000782c0ff */
[----:B------:R-:W-:Y:S01]  /*ba880*/  LOP3.LUT R3, R3, 0xfffffff7, RZ, 0xc0, !PT ;  /* 0xfffffff703037812 */ /* 0x000fe200078ec0ff */
[----:B----4-:R0:W-:Y:S01]  /*ba890*/  @P6 STG.E.U8 desc[UR38][R50.64], R0 ;  /* 0x0000000032006986 */ /* 0x0101e2000c101126 */
[----:B------:R-:W-:-:S09]  /*ba8a0*/  PRMT R56, R56, 0x7773, RZ ;  /* 0x0000777338387816 */ /* 0x000fd200000000ff */
[----:B------:R-:W-:Y:S02]  /*ba8b0*/  @P1 LOP3.LUT R3, R3, 0x8, RZ, 0xfc, !PT ;  /* 0x0000000803031812 */ /* 0x000fe400078efcff */
[----:B------:R-:W-:Y:S02]  /*ba8c0*/  LOP3.LUT P1, RZ, R41, 0x80000000, RZ, 0xc0, !PT ;  /* 0x8000000029ff7812 */ /* 0x000fe4000782c0ff */
[----:B0-----:R-:W-:Y:S01]  /*ba8d0*/  PRMT R0, R52, 0x7770, RZ ;  /* 0x0000777034007816 */ /* 0x001fe200000000ff */
[----:B------:R0:W-:Y:S04]  /*ba8e0*/  @P0 STG.E.U8 desc[UR38][R48.64], R56 ;  /* 0x0000003830000986 */ /* 0x0001e8000c101126 */
[----:B------:R-:W4:Y:S06]  /*ba8f0*/  LDL.LU.64 R50, [R1+0x2180] ;  /* 0x0021800001327983 */ /* 0x000f2c0000300a00 */
[----:B------:R1:W-:Y:S01]  /*ba900*/  @P1 STG.E.U8 desc[UR38][R58.64], R0 ;  /* 0x000000003a001986 */ /* 0x0003e2000c101126 */
[----:B------:R-:W-:-:S03]  /*ba910*/  LOP3.LUT P1, RZ, R3, 0x8, RZ, 0xc0, !PT ;  /* 0x0000000803ff7812 */ /* 0x000fc6000782c0ff */
[----:B0-----:R-:W4:Y:S01]  /*ba920*/  LDL.LU.64 R48, [R1+0x2178] ;  /* 0x0021780001307983 */ /* 0x001f220000300a00 */
[----:B-1----:R-:W-:-:S03]  /*ba930*/  PRMT R0, R52, 0x7771, RZ ;  /* 0x0000777134007816 */ /* 0x002fc600000000ff */
[----:B------:R-:W4:Y:S06]  /*ba940*/  LDL.LU.64 R58, [R1+0x21b0] ;  /* 0x0021b000013a7983 */ /* 0x000f2c0000300a00 */
[----:B------:R0:W-:Y:S01]  /*ba950*/  @P1 STG.E.U8 desc[UR38][R20.64], R0 ;  /* 0x0000000014001986 */ /* 0x0001e2000c101126 */
[----:B------:R-:W-:Y:S02]  /*ba960*/  LOP3.LUT P1, RZ, R3, 0x4, RZ, 0xc0, !PT ;  /* 0x0000000403ff7812 */ /* 0x000fe4000782c0ff */
[C---:B0-----:R-:W-:Y:S01]  /*ba970*/  PRMT R0, R52.reuse, 0x7772, RZ ;  /* 0x0000777234007816 */ /* 0x041fe200000000ff */
[----:B------:R-:W4:Y:S01]  /*ba980*/  LDL.LU.64 R20, [R1+0x21c8] ;  /* 0x0021c80001147983 */ /* 0x000f220000300a00 */
[----:B------:R-:W-:-:S09]  /*ba990*/  PRMT R52, R52, 0x7773, RZ ;  /* 0x0000777334347816 */ /* 0x000fd200000000ff */
[----:B--2---:R0:W-:Y:S01]  /*ba9a0*/  @P1 STG.E.U8 desc[UR38][R18.64], R0 ;  /* 0x0000000012001986 */ /* 0x0041e2000c101126 */
[----:B------:R-:W-:-:S03]  /*ba9b0*/  LOP3.LUT P1, RZ, R3, 0x2, RZ, 0xc0, !PT ;  /* 0x0000000203ff7812 */ /* 0x000fc6000782c0ff */
[----:B0-----:R-:W2:Y:S10]  /*ba9c0*/  LDL.LU.64 R18, [R1+0x21c0] ;  /* 0x0021c00001127983 */ /* 0x001eb40000300a00 */
[----:B------:R0:W-:Y:S01]  /*ba9d0*/  @P1 STG.E.U8 desc[UR38][R10.64], R52 ;  /* 0x000000340a001986 */ /* 0x0001e2000c101126 */
[----:B------:R-:W-:-:S02]  /*ba9e0*/  LOP3.LUT P1, RZ, R3, 0x1, RZ, 0xc0, !PT ;  /* 0x0000000103ff7812 */ /* 0x000fc4000782c0ff */
[----:B------:R-:W-:Y:S01]  /*ba9f0*/  PRMT R0, R45, 0x7770, RZ ;  /* 0x000077702d007816 */ /* 0x000fe200000000ff */
[----:B0-----:R-:W2:Y:S04]  /*baa00*/  LDL.LU.64 R10, [R1+0x37f0] ;  /* 0x0037f000010a7983 */ /* 0x001ea80000300a00 */
[----:B------:R-:W2:Y:S06]  /*baa10*/  LDL.LU.64 R2, [R1+0x2100] ;  /* 0x0021000001027983 */ /* 0x000eac0000300a00 */
[----:B------:R0:W-:Y:S01]  /*baa20*/  @P1 STG.E.U8 desc[UR38][R54.64], R0 ;  /* 0x0000000036001986 */ /* 0x0001e2000c101126 */
[----:B------:R-:W-:-:S02]  /*baa30*/  LOP3.LUT P1, RZ, R42, 0x80000000, RZ, 0xc0, !PT ;  /* 0x800000002aff7812 */ /* 0x000fc4000782c0ff */
[----:B0-----:R-:W-:Y:S01]  /*baa40*/  PRMT R0, R45, 0x7771, RZ ;  /* 0x000077712d007816 */ /* 0x001fe200000000ff */
[----:B------:R-:W4:Y:S10]  /*baa50*/  LDL.LU.64 R54, [R1+0x37e8] ;  /* 0x0037e80001367983 */ /* 0x000f340000300a00 */
[----:B---3--:R0:W-:Y:S04]  /*baa60*/  @P1 STG.E.U8 desc[UR38][R22.64], R0 ;  /* 0x0000000016001986 */ /* 0x0081e8000c101126 */
[----:B0-----:R-:W3:Y:S01]  /*baa70*/  LDL.LU.64 R22, [R1+0x37e0] ;  /* 0x0037e00001167983 */ /* 0x001ee20000300a00 */
[----:B------:R-:W-:-:S02]  /*baa80*/  LOP3.LUT P1, RZ, R42, 0x40000000, RZ, 0xc0, !PT ;  /* 0x400000002aff7812 */ /* 0x000fc4000782c0ff */
[----:B------:R-:W-:Y:S02]  /*baa90*/  PRMT R0, R45, 0x7772, RZ ;  /* 0x000077722d007816 */ /* 0x000fe400000000ff */
[C---:B------:R-:W-:Y:S02]  /*baaa0*/  LOP3.LUT P2, RZ, R40.reuse, 0x100, RZ, 0xc0, !PT ;  /* 0x0000010028ff7812 */ /* 0x040fe4000784c0ff */
[C---:B------:R-:W-:Y:S02]  /*baab0*/  LOP3.LUT P3, RZ, R40.reuse, 0x200, RZ, 0xc0, !PT ;  /* 0x0000020028ff7812 */ /* 0x040fe4000786c0ff */
[C---:B------:R-:W-:Y:S02]  /*baac0*/  LOP3.LUT P4, RZ, R40.reuse, 0x400, RZ, 0xc0, !PT ;  /* 0x0000040028ff7812 */ /* 0x040fe4000788c0ff */
[C---:B------:R-:W-:Y:S02]  /*baad0*/  LOP3.LUT P5, RZ, R40.reuse, 0x800, RZ, 0xc0, !PT ;  /* 0x0000080028ff7812 */ /* 0x040fe400078ac0ff */
[----:B------:R-:W-:-:S02]  /*baae0*/  LOP3.LUT P6, RZ, R40, 0x1000, RZ, 0xc0, !PT ;  /* 0x0000100028ff7812 */ /* 0x000fc400078cc0ff */
[----:B------:R-:W-:Y:S01]  /*baaf0*/  LOP3.LUT P0, RZ, R40, 0x2000, RZ, 0xc0, !PT ;  /* 0x0000200028ff7812 */ /* 0x000fe2000780c0ff */
[----:B--2---:R0:W-:Y:S01]  /*bab00*/  @P1 STG.E.U8 desc[UR38][R2.64], R0 ;  /* 0x0000000002001986 */ /* 0x0041e2000c101126 */
[----:B------:R-:W-:Y:S02]  /*bab10*/  LOP3.LUT P1, RZ, R42, 0x20000000, RZ, 0xc0, !PT ;  /* 0x200000002aff7812 */ /* 0x000fe4000782c0ff */
[----:B0-----:R-:W-:-:S11]  /*bab20*/  PRMT R0, R45, 0x7773, RZ ;  /* 0x000077732d007816 */ /* 0x001fd600000000ff */
[----:B------:R3:W-:Y:S01]  /*bab30*/  @P1 STG.E.U8 desc[UR38][R46.64], R0 ;  /* 0x000000002e001986 */ /* 0x0007e2000c101126 */
[----:B------:R-:W-:Y:S02]  /*bab40*/  LOP3.LUT P1, RZ, R42, 0x10000000, RZ, 0xc0, !PT ;  /* 0x100000002aff7812 */ /* 0x000fe4000782c0ff */
[----:B---3--:R-:W-:-:S11]  /*bab50*/  PRMT R0, R23, 0x7770, RZ ;  /* 0x0000777017007816 */ /* 0x008fd600000000ff */
[----:B------:R0:W-:Y:S02]  /*bab60*/  @P1 STG.E.U8 desc[UR38][R6.64], R0 ;  /* 0x0000000006001986 */ /* 0x0001e4000c101126 */
[----:B0-----:R-:W-:-:S05]  /*bab70*/  PRMT R0, R23, 0x7771, RZ ;  /* 0x0000777117007816 */ /* 0x001fca00000000ff */
[----:B------:R0:W-:Y:S02]  /*bab80*/  @P2 STG.E.U8 desc[UR38][R4.64], R0 ;  /* 0x0000000004002986 */ /* 0x0001e4000c101126 */
[----:B0-----:R-:W-:-:S05]  /*bab90*/  PRMT R0, R23, 0x7772, RZ ;  /* 0x0000777217007816 */ /* 0x001fca00000000ff */
[----:B----4-:R0:W-:Y:S02]  /*baba0*/  @P3 STG.E.U8 desc[UR38][R50.64], R0 ;  /* 0x0000000032003986 */ /* 0x0101e4000c101126 */
[----:B0-----:R-:W-:Y:S02]  /*babb0*/  PRMT R0, R23, 0x7773, RZ ;  /* 0x0000777317007816 */ /* 0x001fe400000000ff */
[----:B------:R-:W2:Y:S04]  /*babc0*/  LDL.LU R23, [R1+0x37d8] ;  /* 0x0037d80001177983 */ /* 0x000ea80000300800 */
[----:B------:R0:W-:Y:S02]  /*babd0*/  @P4 STG.E.U8 desc[UR38][R48.64], R0 ;  /* 0x0000000030004986 */ /* 0x0001e4000c101126 */
[----:B0-----:R-:W-:-:S05]  /*babe0*/  PRMT R0, R57, 0x7770, RZ ;  /* 0x0000777039007816 */ /* 0x001fca00000000ff */
[----:B------:R0:W-:Y:S02]  /*babf0*/  @P5 STG.E.U8 desc[UR38][R58.64], R0 ;  /* 0x000000003a005986 */ /* 0x0001e4000c101126 */
[----:B0-----:R-:W-:-:S05]  /*bac00*/  PRMT R0, R57, 0x7771, RZ ;  /* 0x0000777139007816 */ /* 0x001fca00000000ff */
[----:B------:R0:W-:Y:S02]  /*bac10*/  @P6 STG.E.U8 desc[UR38][R20.64], R0 ;  /* 0x0000000014006986 */ /* 0x0001e4000c101126 */
[----:B0-----:R-:W-:-:S05]  /*bac20*/  PRMT R0, R57, 0x7772, RZ ;  /* 0x0000777239007816 */ /* 0x001fca00000000ff */
[----:B------:R0:W-:Y:S04]  /*bac30*/  @P0 STG.E.U8 desc[UR38][R18.64], R0 ;  /* 0x0000000012000986 */ /* 0x0001e8000c101126 */
[----:B0-----:R-:W3:Y:S04]  /*bac40*/  LDL.LU.64 R18, [R1+0x21d8] ;  /* 0x0021d80001127983 */ /* 0x001ee80000300a00 */
[----:B------:R-:W4:Y:S04]  /*bac50*/  LDL.LU.64 R58, [R1+0x21e8] ;  /* 0x0021e800013a7983 */ /* 0x000f280000300a00 */
[----:B------:R-:W2:Y:S04]  /*bac60*/  LDL.LU.64 R4, [R1+0x22f8] ;  /* 0x0022f80001047983 */ /* 0x000ea80000300a00 */
[----:B------:R-:W2:Y:S04]  /*bac70*/  LDL.LU.64 R50, [R1+0x2308] ;  /* 0x0023080001327983 */ /* 0x000ea80000300a00 */
[----:B------:R-:W2:Y:S04]  /*bac80*/  LDL.LU.64 R48, [R1+0x2300] ;  /* 0x0023000001307983 */ /* 0x000ea80000300a00 */
[----:B------:R-:W2:Y:S04]  /*bac90*/  LDL.LU.64 R20, [R1+0x2310] ;  /* 0x0023100001147983 */ /* 0x000ea80000300a00 */
[----:B------:R-:W2:Y:S01]  /*baca0*/  LDL.LU R44, [R1+0x18] ;  /* 0x00001800012c7983 */ /* 0x000ea20000300800 */
[----:B------:R-:W-:-:S02]  /*bacb0*/  LOP3.LUT P4, RZ, R40, 0x4000, RZ, 0xc0, !PT ;  /* 0x0000400028ff7812 */ /* 0x000fc4000788c0ff */
[----:B------:R-:W-:Y:S02]  /*bacc0*/  PRMT R57, R57, 0x7773, RZ ;  /* 0x0000777339397816 */ /* 0x000fe400000000ff */
[C---:B------:R-:W-:Y:S02]  /*bacd0*/  LOP3.LUT P5, RZ, R40.reuse, 0x8000, RZ, 0xc0, !PT ;  /* 0x0000800028ff7812 */ /* 0x040fe400078ac0ff */
        /* <DEDUP_REMOVED lines=16> */
[----:B0-----:R-:W3:Y:S04]  /*bade0*/  LDL.LU.64 R18, [R1+0x2320] ;  /* 0x0023200001127983 */ /* 0x001ee80000300a00 */
[----:B----4-:R0:W-:Y:S04]  /*badf0*/  @P5 STG.E.U8 desc[UR38][R58.64], R0 ;  /* 0x000000003a005986 */ /* 0x0101e8000c101126 */
[----:B0-----:R-:W4:Y:S01]  /*bae00*/  LDL.LU.64 R58, [R1+0x2318] ;  /* 0x00231800013a7983 */ /* 0x001f220000300a00 */
[----:B------:R-:W-:-:S02]  /*bae10*/  @P1 LOP3.LUT R42, R42, 0x1000000, RZ, 0xfc, !PT ;  /* 0x010000002a2a1812 */ /* 0x000fc400078efcff */
[----:B------:R-:W-:Y:S01]  /*bae20*/  LOP3.LUT P1, RZ, R40, 0x200000, RZ, 0xc0, !PT ;  /* 0x0020000028ff7812 */ /* 0x000fe2000782c0ff */
[----:B------:R-:W4:Y:S01]  /*bae30*/  LDL.LU R45, [R1+0x8] ;  /* 0x00000800012d7983 */ /* 0x000f220000300800 */
[----:B------:R-:W-:Y:S02]  /*bae40*/  LOP3.LUT R42, R42, 0xfdffffff, RZ, 0xc0, !PT ;  /* 0xfdffffff2a2a7812 */ /* 0x000fe400078ec0ff */
[----:B------:R-:W-:Y:S01]  /*bae50*/  LOP3.LUT P6, RZ, R40, 0x10000, RZ, 0xc0, !PT ;  /* 0x0001000028ff7812 */ /* 0x000fe200078cc0ff */
[----:B------:R-:W4:Y:S08]  /*bae60*/  LDL.LU.64 R56, [R1+0x2338] ;  /* 0x0023380001387983 */ /* 0x000f300000300a00 */
[----:B------:R-:W-:-:S02]  /*bae70*/  @P1 LOP3.LUT R42, R42, 0x2000000, RZ, 0xfc, !PT ;  /* 0x020000002a2a1812 */ /* 0x000fc400078efcff */
[----:B------:R-:W-:Y:S02]  /*bae80*/  LOP3.LUT P1, RZ, R40, 0x100000, RZ, 0xc0, !PT ;  /* 0x0010000028ff7812 */ /* 0x000fe4000782c0ff */
[----:B------:R-:W-:-:S11]  /*bae90*/  LOP3.LUT R42, R42, 0xfbffffff, RZ, 0xc0, !PT ;  /* 0xfbffffff2a2a7812 */ /* 0x000fd600078ec0ff */
[----:B------:R-:W-:Y:S02]  /*baea0*/  @P1 LOP3.LUT R42, R42, 0x4000000, RZ, 0xfc, !PT ;  /* 0x040000002a2a1812 */ /* 0x000fe400078efcff */
[----:B------:R-:W-:Y:S02]  /*baeb0*/  LOP3.LUT P1, RZ, R40, 0x80000, RZ, 0xc0, !PT ;  /* 0x0008000028ff7812 */ /* 0x000fe4000782c0ff */
[----:B------:R-:W-:Y:S02]  /*baec0*/  LOP3.LUT R42, R42, 0xf7ffffff, RZ, 0xc0, !PT ;  /* 0xf7ffffff2a2a7812 */ /* 0x000fe400078ec0ff */
[----:B------:R-:W-:Y:S02]  /*baed0*/  LOP3.LUT P0, RZ, R40, 0x20000, RZ, 0xc0, !PT ;  /* 0x0002000028ff7812 */ /* 0x000fe4000780c0ff */
[----:B------:R-:W-:-:S07]  /*baee0*/  PRMT R0, R53, 0x7771, RZ ;  /* 0x0000777135007816 */ /* 0x000fce00000000ff */
[----:B------:R-:W-:Y:S02]  /*baef0*/  @P1 LOP3.LUT R42, R42, 0x8000000, RZ, 0xfc, !PT ;  /* 0x080000002a2a1812 */ /* 0x000fe400078efcff */
[C---:B------:R-:W-:Y:S01]  /*baf00*/  LOP3.LUT P1, RZ, R40.reuse, 0x40000, RZ, 0xc0, !PT ;  /* 0x0004000028ff7812 */ /* 0x040fe2000782c0ff */
[----:B--2---:R0:W-:Y:S01]  /*baf10*/  @P6 STG.E.U8 desc[UR38][R4.64], R0 ;  /* 0x0000000004006986 */ /* 0x0041e2000c101126 */
[C---:B------:R-:W-:Y:S02]  /*baf20*/  LOP3.LUT P2, RZ, R40.reuse, 0x8000000, RZ, 0xc0, !PT ;  /* 0x0800000028ff7812 */ /* 0x040fe4000784c0ff */
[C---:B------:R-:W-:Y:S02]  /*baf30*/  LOP3.LUT P3, RZ, R40.reuse, 0x10000000, RZ, 0xc0, !PT ;  /* 0x1000000028ff7812 */ /* 0x040fe4000786c0ff */
[C---:B------:R-:W-:Y:S02]  /*baf40*/  LOP3.LUT P4, RZ, R40.reuse, 0x20000000, RZ, 0xc0, !PT ;  /* 0x2000000028ff7812 */ /* 0x040fe4000788c0ff */
[----:B------:R-:W-:-:S02]  /*baf50*/  LOP3.LUT P5, RZ, R40, 0x40000000, RZ, 0xc0, !PT ;  /* 0x4000000028ff7812 */ /* 0x000fc400078ac0ff */
[----:B------:R-:W-:Y:S02]  /*baf60*/  LOP3.LUT P6, RZ, R40, 0x80000000, RZ, 0xc0, !PT ;  /* 0x8000000028ff7812 */ /* 0x000fe400078cc0ff */
[----:B------:R-:W2:Y:S01]  /*baf70*/  LDL.LU.64 R40, [R1+0x2330] ;  /* 0x0023300001287983 */ /* 0x000ea20000300a00 */
[C---:B0-----:R-:W-:Y:S02]  /*baf80*/  PRMT R0, R53.reuse, 0x7772, RZ ;  /* 0x0000777235007816 */ /* 0x041fe400000000ff */
[----:B------:R-:W-:Y:S01]  /*baf90*/  PRMT R53, R53, 0x7773, RZ ;  /* 0x0000777335357816 */ /* 0x000fe200000000ff */
[----:B------:R-:W2:Y:S04]  /*bafa0*/  LDL.LU.64 R2, [R1+0x2348] ;  /* 0x0023480001027983 */ /* 0x000ea80000300a00 */
[----:B------:R-:W-:Y:S04]  /*bafb0*/  @P0 STG.E.U8 desc[UR38][R50.64], R0 ;  /* 0x0000000032000986 */ /* 0x000fe8000c101126 */
[----:B------:R-:W2:Y:S04]  /*bafc0*/  LDL.LU.64 R46, [R1+0x2340] ;  /* 0x00234000012e7983 */ /* 0x000ea80000300a00 */
[----:B------:R0:W-:Y:S04]  /*bafd0*/  @P1 STG.E.U8 desc[UR38][R48.64], R53 ;  /* 0x0000003530001986 */ /* 0x0001e8000c101126 */
[----:B0-----:R-:W2:Y:S01]  /*bafe0*/  LDL.LU.64 R52, [R1+0x2328] ;  /* 0x0023280001347983 */ /* 0x001ea20000300a00 */
[----:B------:R-:W-:-:S02]  /*baff0*/  LOP3.LUT P1, RZ, R42, 0x8000000, RZ, 0xc0, !PT ;  /* 0x080000002aff7812 */ /* 0x000fc4000782c0ff */
[----:B------:R-:W-:Y:S01]  /*bb000*/  PRMT R0, R44, 0x7770, RZ ;  /* 0x000077702c007816 */ /* 0x000fe200000000ff */
[----:B------:R-:W2:Y:S04]  /*bb010*/  LDL.LU.64 R6, [R1+0x2350] ;  /* 0x0023500001067983 */ /* 0x000ea80000300a00 */
[----:B------:R-:W2:Y:S04]  /*bb020*/  LDL.LU.64 R4, [R1+0x2360] ;  /* 0x0023600001047983 */ /* 0x000ea80000300a00 */
[----:B------:R-:W2:Y:S04]  /*bb030*/  LDL.LU.64 R50, [R1+0x2358] ;  /* 0x0023580001327983 */ /* 0x000ea80000300a00 */
[----:B------:R0:W-:Y:S01]  /*bb040*/  @P1 STG.E.U8 desc[UR38][R20.64], R0 ;  /* 0x0000000014001986 */ /* 0x0001e2000c101126 */
[----:B------:R-:W-:-:S03]  /*bb050*/  LOP3.LUT P1, RZ, R42, 0x4000000, RZ, 0xc0, !PT ;  /* 0x040000002aff7812 */ /* 0x000fc6000782c0ff */
[----:B------:R-:W2:Y:S01]  /*bb060*/  LDL.LU.64 R48, [R1+0x2368] ;  /* 0x0023680001307983 */ /* 0x000ea20000300a00 */
[----:B0-----:R-:W-:-:S03]  /*bb070*/  PRMT R0, R44, 0x7771, RZ ;  /* 0x000077712c007816 */ /* 0x001fc600000000ff */
[----:B------:R-:W2:Y:S06]  /*bb080*/  LDL.LU.64 R20, [R1+0x2370] ;  /* 0x0023700001147983 */ /* 0x000eac0000300a00 */
[----:B---3--:R0:W-:Y:S01]  /*bb090*/  @P1 STG.E.U8 desc[UR38][R18.64], R0 ;  /* 0x0000000012001986 */ /* 0x0081e2000c101126 */
[----:B------:R-:W-:Y:S02]  /*bb0a0*/  LOP3.LUT P1, RZ, R42, 0x2000000, RZ, 0xc0, !PT ;  /* 0x020000002aff7812 */ /* 0x000fe4000782c0ff */
[----:B0-----:R-:W-:Y:S01]  /*bb0b0*/  PRMT R0, R44, 0x7772, RZ ;  /* 0x000077722c007816 */ /* 0x001fe200000000ff */
[----:B------:R-:W3:Y:S10]  /*bb0c0*/  LDL.LU.64 R18, [R1+0x2378] ;  /* 0x0023780001127983 */ /* 0x000ef40000300a00 */
[----:B----4-:R0:W-:Y:S04]  /*bb0d0*/  @P1 STG.E.U8 desc[UR38][R58.64], R0 ;  /* 0x000000003a001986 */ /* 0x0101e8000c101126 */
[----:B0-----:R-:W4:Y:S01]  /*bb0e0*/  LDL.LU.64 R58, [R1+0x37d0] ;  /* 0x0037d000013a7983 */ /* 0x001f220000300a00 */
[----:B------:R-:W-:-:S02]  /*bb0f0*/  LOP3.LUT P1, RZ, R42, 0x1000000, RZ, 0xc0, !PT ;  /* 0x010000002aff7812 */ /* 0x000fc4000782c0ff */
[----:B------:R-:W-:-:S11]  /*bb100*/  PRMT R0, R44, 0x7773, RZ ;  /* 0x000077732c007816 */ /* 0x000fd600000000ff */
[----:B--2---:R0:W-:Y:S01]  /*bb110*/  @P1 STG.E.U8 desc[UR38][R52.64], R0 ;  /* 0x0000000034001986 */ /* 0x0041e2000c101126 */
        /* <DEDUP_REMOVED lines=13> */
[----:B----4-:R-:W-:-:S05]  /*bb1f0*/  PRMT R0, R58, 0x7770, RZ ;  /* 0x000077703a007816 */ /* 0x010fca00000000ff */
[----:B------:R0:W-:Y:S02]  /*bb200*/  @P2 STG.E.U8 desc[UR38][R6.64], R0 ;  /* 0x0000000006002986 */ /* 0x0001e4000c101126 */
[----:B0-----:R-:W-:-:S05]  /*bb210*/  PRMT R0, R58, 0x7771, RZ ;  /* 0x000077713a007816 */ /* 0x001fca00000000ff */
[----:B------:R0:W-:Y:S02]  /*bb220*/  @P3 STG.E.U8 desc[UR38][R4.64], R0 ;  /* 0x0000000004003986 */ /* 0x0001e4000c101126 */
[C---:B0-----:R-:W-:Y:S02]  /*bb230*/  PRMT R0, R58.reuse, 0x7772, RZ ;  /* 0x000077723a007816 */ /* 0x041fe400000000ff */
[----:B------:R-:W-:-:S03]  /*bb240*/  PRMT R58, R58, 0x7773, RZ ;  /* 0x000077733a3a7816 */ /* 0x000fc600000000ff */
[----:B------:R0:W-:Y:S04]  /*bb250*/  @P4 STG.E.U8 desc[UR38][R50.64], R0 ;  /* 0x0000000032004986 */ /* 0x0001e8000c101126 */
[----:B------:R-:W-:Y:S01]  /*bb260*/  @P5 STG.E.U8 desc[UR38][R48.64], R58 ;  /* 0x0000003a30005986 */ /* 0x000fe2000c101126 */
[----:B0-----:R-:W-:-:S05]  /*bb270*/  PRMT R0, R54, 0x7770, RZ ;  /* 0x0000777036007816 */ /* 0x001fca00000000ff */
[----:B------:R0:W-:Y:S02]  /*bb280*/  @P6 STG.E.U8 desc[UR38][R20.64], R0 ;  /* 0x0000000014006986 */ /* 0x0001e4000c101126 */
[----:B0-----:R-:W-:-:S05]  /*bb290*/  PRMT R0, R54, 0x7771, RZ ;  /* 0x0000777136007816 */ /* 0x001fca00000000ff */
[----:B---3--:R0:W-:Y:S04]  /*bb2a0*/  @P0 STG.E.U8 desc[UR38][R18.64], R0 ;  /* 0x0000000012000986 */ /* 0x0081e8000c101126 */
[----:B0-----:R-:W2:Y:S04]  /*bb2b0*/  LDL.LU.64 R18, [R1+0x2388] ;  /* 0x0023880001127983 */ /* 0x001ea80000300a00 */
[----:B------:R-:W3:Y:S04]  /*bb2c0*/  LDL.LU.64 R48, [R1+0x2380] ;  /* 0x0023800001307983 */ /* 0x000ee80000300a00 */
[----:B------:R-:W4:Y:S04]  /*bb2d0*/  LDL.LU.64 R44, [R1+0x2390] ;  /* 0x00239000012c7983 */ /* 0x000f280000300a00 */
[----:B------:R-:W3:Y:S04]  /*bb2e0*/  LDL.LU.64 R46, [R1+0x23a0] ;  /* 0x0023a000012e7983 */ /* 0x000ee80000300a00 */
[----:B------:R-:W3:Y:S04]  /*bb2f0*/  LDL.LU.64 R6, [R1+0x2398] ;  /* 0x0023980001067983 */ /* 0x000ee80000300a00 */
[----:B------:R-:W3:Y:S01]  /*bb300*/  LDL.LU R51, [R1+0x1c] ;  /* 0x00001c0001337983 */ /* 0x000ee20000300800 */
[----:B------:R-:W-:-:S03]  /*bb310*/  LOP3.LUT P4, RZ, R23, 0x2, RZ, 0xc0, !PT ;  /* 0x0000000217ff7812 */ /* 0x000fc6000788c0ff */
[----:B------:R-:W4:Y:S01]  /*bb320*/  LDL.LU.64 R20, [R1+0x23a8] ;  /* 0x0023a80001147983 */ /* 0x000f220000300a00 */
[C---:B------:R-:W-:Y:S02]  /*bb330*/  PRMT R0, R54.reuse, 0x7772, RZ ;  /* 0x0000777236007816 */ /* 0x040fe400000000ff */
        /* <DEDUP_REMOVED lines=18> */
[----:B---3--:R0:W-:Y:S04]  /*bb460*/  @P5 STG.E.U8 desc[UR38][R48.64], R54 ;  /* 0x0000003630005986 */ /* 0x0081e8000c101126 */
[----:B0-----:R-:W3:Y:S01]  /*bb470*/  LDL.LU.64 R48, [R1+0x23c8] ;  /* 0x0023c80001307983 */ /* 0x001ee20000300a00 */
[----:B------:R-:W-:-:S02]  /*bb480*/  LOP3.LUT R42, R42, 0xfffeffff, RZ, 0xc0, !PT ;  /* 0xfffeffff2a2a7812 */ /* 0x000fc400078ec0ff */
[C---:B------:R-:W-:Y:S01]  /*bb490*/  LOP3.LUT P6, RZ, R23.reuse, 0x8, RZ, 0xc0, !PT ;  /* 0x0000000817ff7812 */ /* 0x040fe200078cc0ff */
[----:B------:R-:W3:Y:S01]  /*bb4a0*/  LDL.LU.64 R52, [R1+0x23c0] ;  /* 0x0023c00001347983 */ /* 0x000ee20000300a00 */
[----:B------:R-:W-:Y:S02]  /*bb4b0*/  @P1 LOP3.LUT R42, R42, 0x10000, RZ, 0xfc, !PT ;  /* 0x000100002a2a1812 */ /* 0x000fe400078efcff */
[C---:B------:R-:W-:Y:S01]  /*bb4c0*/  LOP3.LUT P1, RZ, R23.reuse, 0x100, RZ, 0xc0, !PT ;  /* 0x0000010017ff7812 */ /* 0x040fe2000782c0ff */
[----:B------:R-:W3:Y:S01]  /*bb4d0*/  LDL.LU.64 R40, [R1+0x23d0] ;  /* 0x0023d00001287983 */ /* 0x000ee20000300a00 */
[----:B------:R-:W-:Y:S02]  /*bb4e0*/  LOP3.LUT R42, R42, 0xfffdffff, RZ, 0xc0, !PT ;  /* 0xfffdffff2a2a7812 */ /* 0x000fe400078ec0ff */
[----:B------:R-:W-:Y:S01]  /*bb4f0*/  LOP3.LUT P0, RZ, R23, 0x10, RZ, 0xc0, !PT ;  /* 0x0000001017ff7812 */ /* 0x000fe2000780c0ff */
[----:B------:R-:W3:Y:S01]  /*bb500*/  LDL.LU.64 R56, [R1+0x23e0] ;  /* 0x0023e00001387983 */ /* 0x000ee20000300a00 */
[----:B------:R-:W-:-:S03]  /*bb510*/  PRMT R0, R51, 0x7770, RZ ;  /* 0x0000777033007816 */ /* 0x000fc600000000ff */
[----:B------:R-:W3:Y:S04]  /*bb520*/  LDL.LU.64 R2, [R1+0x23d8] ;  /* 0x0023d80001027983 */ /* 0x000ee80000300a00 */
[----:B------:R-:W-:Y:S02]  /*bb530*/  @P1 LOP3.LUT R42, R42, 0x20000, RZ, 0xfc, !PT ;  /* 0x000200002a2a1812 */ /* 0x000fe400078efcff */
[----:B------:R-:W-:Y:S02]  /*bb540*/  LOP3.LUT P1, RZ, R23, 0x80, RZ, 0xc0, !PT ;  /* 0x0000008017ff7812 */ /* 0x000fe4000782c0ff */
[----:B------:R-:W-:-:S11]  /*bb550*/  LOP3.LUT R42, R42, 0xfffbffff, RZ, 0xc0, !PT ;  /* 0xfffbffff2a2a7812 */ /* 0x000fd600078ec0ff */
[----:B------:R-:W-:Y:S02]  /*bb560*/  @P1 LOP3.LUT R42, R42, 0x40000, RZ, 0xfc, !PT ;  /* 0x000400002a2a1812 */ /* 0x000fe400078efcff */
[----:B------:R-:W-:Y:S02]  /*bb570*/  LOP3.LUT P1, RZ, R23, 0x40, RZ, 0xc0, !PT ;  /* 0x0000004017ff7812 */ /* 0x000fe4000782c0ff */
[----:B------:R-:W-:Y:S01]  /*bb580*/  LOP3.LUT R42, R42, 0xfff7ffff, RZ, 0xc0, !PT ;  /* 0xfff7ffff2a2a7812 */ /* 0x000fe200078ec0ff */
[----:B----4-:R0:W-:Y:S10]  /*bb590*/  @P6 STG.E.U8 desc[UR38][R44.64], R0 ;  /* 0x000000002c006986 */ /* 0x0101f4000c101126 */
[----:B------:R-:W-:-:S02]  /*bb5a0*/  @P1 LOP3.LUT R42, R42, 0x80000, RZ, 0xfc, !PT ;  /* 0x000800002a2a1812 */ /* 0x000fc400078efcff */
[----:B------:R-:W-:Y:S01]  /*bb5b0*/  LOP3.LUT P1, RZ, R23, 0x20, RZ, 0xc0, !PT ;  /* 0x0000002017ff7812 */ /* 0x000fe2000782c0ff */
[----:B0-----:R-:W4:Y:S01]  /*bb5c0*/  LDL.LU.64 R44, [R1+0x23e8] ;  /* 0x0023e800012c7983 */ /* 0x001f220000300a00 */
[----:B------:R-:W-:-:S05]  /*bb5d0*/  PRMT R0, R51, 0x7771, RZ ;  /* 0x0000777133007816 */ /* 0x000fca00000000ff */
        /* <DEDUP_REMOVED lines=9> */
[----:B------:R-:W4:Y:S01]  /*bb670*/  LDL.LU.64 R50, [R1+0x2408] ;  /* 0x0024080001327983 */ /* 0x000f220000300a00 */
[----:B0-----:R-:W-:-:S03]  /*bb680*/  PRMT R0, R22, 0x7770, RZ ;  /* 0x0000777016007816 */ /* 0x001fc600000000ff */
[----:B------:R-:W4:Y:S06]  /*bb690*/  LDL.LU.64 R20, [R1+0x2400] ;  /* 0x0024000001147983 */ /* 0x000f2c0000300a00 */
[----:B--2---:R0:W-:Y:S01]  /*bb6a0*/  @P1 STG.E.U8 desc[UR38][R18.64], R0 ;  /* 0x0000000012001986 */ /* 0x0041e2000c101126 */
[----:B------:R-:W-:Y:S02]  /*bb6b0*/  LOP3.LUT P1, RZ, R42, 0x20000, RZ, 0xc0, !PT ;  /* 0x000200002aff7812 */ /* 0x000fe4000782c0ff */
[----:B0-----:R-:W-:Y:S01]  /*bb6c0*/  PRMT R0, R22, 0x7771, RZ ;  /* 0x0000777116007816 */ /* 0x001fe200000000ff */
[----:B------:R-:W2:Y:S10]  /*bb6d0*/  LDL.LU.64 R18, [R1+0x2410] ;  /* 0x0024100001127983 */ /* 0x000eb40000300a00 */
[----:B------:R0:W-:Y:S01]  /*bb6e0*/  @P1 STG.E.U8 desc[UR38][R4.64], R0 ;  /* 0x0000000004001986 */ /* 0x0001e2000c101126 */
[----:B------:R-:W-:-:S02]  /*bb6f0*/  LOP3.LUT P1, RZ, R42, 0x10000, RZ, 0xc0, !PT ;  /* 0x000100002aff7812 */ /* 0x000fc4000782c0ff */
[----:B0-----:R-:W-:Y:S01]  /*bb700*/  PRMT R0, R22, 0x7772, RZ ;  /* 0x0000777216007816 */ /* 0x001fe200000000ff */
[----:B------:R-:W2:Y:S10]  /*bb710*/  LDL.LU.64 R4, [R1+0x37c8] ;  /* 0x0037c80001047983 */ /* 0x000eb40000300a00 */
[----:B---3--:R0:W-:Y:S04]  /*bb720*/  @P1 STG.E.U8 desc[UR38][R48.64], R0 ;  /* 0x0000000030001986 */ /* 0x0081e8000c101126 */
[----:B0-----:R-:W3:Y:S01]  /*bb730*/  LDL.LU.64 R48, [R1+0x37c0] ;  /* 0x0037c00001307983 */ /* 0x001ee20000300a00 */
[----:B------:R-:W-:-:S02]  /*bb740*/  LOP3.LUT P1, RZ, R42, 0x8000, RZ, 0xc0, !PT ;  /* 0x000080002aff7812 */ /* 0x000fc4000782c0ff */
[----:B------:R-:W-:Y:S02]  /*bb750*/  PRMT R0, R22, 0x7773, RZ ;  /* 0x0000777316007816 */ /* 0x000fe400000000ff */
[----:B------:R-:W-:Y:S01]  /*bb760*/  LOP3.LUT P2, RZ, R23, 0x4000, RZ, 0xc0, !PT ;  /* 0x0000400017ff7812 */ /* 0x000fe2000784c0ff */
[----:B------:R-:W2:Y:S08]  /*bb770*/  LDL.LU R22, [R1+0x37b8] ;  /* 0x0037b80001167983 */ /* 0x000eb00000300800 */
        /* <DEDUP_REMOVED lines=10> */
[C---:B0-----:R-:W-:Y:S02]  /*bb820*/  PRMT R0, R59.reuse, 0x7772, RZ ;  /* 0x000077723b007816 */ /* 0x041fe400000000ff */
[----:B------:R-:W-:-:S05]  /*bb830*/  PRMT R59, R59, 0x7773, RZ ;  /* 0x000077733b3b7816 */ /* 0x000fca00000000ff */
[----:B------:R0:W-:Y:S01]  /*bb840*/  @P1 STG.E.U8 desc[UR38][R2.64], R0 ;  /* 0x0000000002001986 */ /* 0x0001e2000c101126 */
[----:B------:R-:W-:-:S03]  /*bb850*/  LOP3.LUT P5, RZ, R23, 0x20000, RZ, 0xc0, !PT ;  /* 0x0002000017ff7812 */ /* 0x000fc600078ac0ff */
[----:B----4-:R-:W-:Y:S01]  /*bb860*/  @P2 STG.E.U8 desc[UR38][R44.64], R59 ;  /* 0x0000003b2c002986 */ /* 0x010fe2000c101126 */
[----:B0-----:R-:W-:-:S05]  /*bb870*/  PRMT R0, R55, 0x7770, RZ ;  /* 0x0000777037007816 */ /* 0x001fca00000000ff */
[----:B------:R0:W-:Y:S01]  /*bb880*/  @P3 STG.E.U8 desc[UR38][R46.64], R0 ;  /* 0x000000002e003986 */ /* 0x0001e2000c101126 */
[C---:B------:R-:W-:Y:S02]  /*bb890*/  LOP3.LUT P6, RZ, R23.reuse, 0x40000, RZ, 0xc0, !PT ;  /* 0x0004000017ff7812 */ /* 0x040fe400078cc0ff */
[----:B------:R-:W-:Y:S02]  /*bb8a0*/  LOP3.LUT P0, RZ, R23, 0x80000, RZ, 0xc0, !PT ;  /* 0x0008000017ff7812 */ /* 0x000fe4000780c0ff */
[----:B0-----:R-:W-:-:S05]  /*bb8b0*/  PRMT R0, R55, 0x7771, RZ ;  /* 0x0000777137007816 */ /* 0x001fca00000000ff */
[----:B------:R0:W-:Y:S02]  /*bb8c0*/  @P4 STG.E.U8 desc[UR38][R6.64], R0 ;  /* 0x0000000006004986 */ /* 0x0001e4000c101126 */
[C---:B0-----:R-:W-:Y:S02]  /*bb8d0*/  PRMT R0, R55.reuse, 0x7772, RZ ;  /* 0x0000777237007816 */ /* 0x041fe400000000ff */
[----:B------:R-:W-:-:S03]  /*bb8e0*/  PRMT R55, R55, 0x7773, RZ ;  /* 0x0000777337377816 */ /* 0x000fc600000000ff */
[----:B------:R3:W-:Y:S04]  /*bb8f0*/  @P5 STG.E.U8 desc[UR38][R50.64], R0 ;  /* 0x0000000032005986 */ /* 0x0007e8000c101126 */
[----:B------:R-:W-:Y:S01]  /*bb900*/  @P6 STG.E.U8 desc[UR38][R20.64], R55 ;  /* 0x0000003714006986 */ /* 0x000fe2000c101126 */
[----:B---3--:R-:W-:-:S05]  /*bb910*/  PRMT R0, R48, 0x7770, RZ ;  /* 0x0000777030007816 */ /* 0x008fca00000000ff */
        /* <DEDUP_REMOVED lines=25> */
[----:B------:R-:W2:Y:S02]  /*bbab0*/  LDL.LU.64 R6, [R1+0x2450] ;  /* 0x0024500001067983 */ /* 0x000ea40000300a00 */
[----:B------:R-:W-:-:S02]  /*bbac0*/  @P1 LOP3.LUT R42, R42, 0x100, RZ, 0xfc, !PT ;  /* 0x000001002a2a1812 */ /* 0x000fc400078efcff */
[C---:B------:R-:W-:Y:S01]  /*bbad0*/  LOP3.LUT P1, RZ, R23.reuse, 0x8000000, RZ, 0xc0, !PT ;  /* 0x0800000017ff7812 */ /* 0x040fe2000782c0ff */
[----:B------:R-:W2:Y:S01]  /*bbae0*/  LDL.LU.64 R50, [R1+0x2460] ;  /* 0x0024600001327983 */ /* 0x000ea20000300a00 */
[----:B------:R-:W-:Y:S02]  /*bbaf0*/  LOP3.LUT P5, RZ, R23, 0x200000, RZ, 0xc0, !PT ;  /* 0x0020000017ff7812 */ /* 0x000fe400078ac0ff */
[----:B------:R-:W-:Y:S02]  /*bbb00*/  LOP3.LUT R42, R42, 0xfffffdff, RZ, 0xc0, !PT ;  /* 0xfffffdff2a2a7812 */ /* 0x000fe400078ec0ff */
[----:B------:R-:W-:-:S07]  /*bbb10*/  PRMT R0, R48, 0x7772, RZ ;  /* 0x0000777230007816 */ /* 0x000fce00000000ff */
[----:B------:R-:W-:Y:S02]  /*bbb20*/  @P1 LOP3.LUT R42, R42, 0x200, RZ, 0xfc, !PT ;  /* 0x000002002a2a1812 */ /* 0x000fe400078efcff */
[----:B------:R-:W-:Y:S01]  /*bbb30*/  LOP3.LUT P1, RZ, R23, 0x4000000, RZ, 0xc0, !PT ;  /* 0x0400000017ff7812 */ /* 0x000fe2000782c0ff */
[----:B---3--:R0:W-:Y:S01]  /*bbb40*/  @P5 STG.E.U8 desc[UR38][R20.64], R0 ;  /* 0x0000000014005986 */ /* 0x0081e2000c101126 */
[----:B------:R-:W-:-:S03]  /*bbb50*/  LOP3.LUT R42, R42, 0xfffffbff, RZ, 0xc0, !PT ;  /* 0xfffffbff2a2a7812 */ /* 0x000fc600078ec0ff */
[----:B0-----:R-:W3:Y:S08]  /*bbb60*/  LDL.LU.64 R20, [R1+0x2458] ;  /* 0x0024580001147983 */ /* 0x001ef00000300a00 */
[----:B------:R-:W-:Y:S02]  /*bbb70*/  @P1 LOP3.LUT R42, R42, 0x400, RZ, 0xfc, !PT ;  /* 0x000004002a2a1812 */ /* 0x000fe400078efcff */
[C---:B------:R-:W-:Y:S01]  /*bbb80*/  LOP3.LUT P1, RZ, R23.reuse, 0x2000000, RZ, 0xc0, !PT ;  /* 0x0200000017ff7812 */ /* 0x040fe2000782c0ff */
[----:B------:R-:W3:Y:S01]  /*bbb90*/  LDL.LU.64 R54, [R1+0x2468] ;  /* 0x0024680001367983 */ /* 0x000ee20000300a00 */
[----:B------:R-:W-:-:S02]  /*bbba0*/  LOP3.LUT P6, RZ, R23, 0x400000, RZ, 0xc0, !PT ;  /* 0x0040000017ff7812 */ /* 0x000fc400078cc0ff */
[----:B------:R-:W-:Y:S01]  /*bbbb0*/  LOP3.LUT P0, RZ, R23, 0x800000, RZ, 0xc0, !PT ;  /* 0x0080000017ff7812 */ /* 0x000fe2000780c0ff */
[----:B------:R-:W3:Y:S01]  /*bbbc0*/  LDL.LU.64 R58, [R1+0x2470] ;  /* 0x00247000013a7983 */ /* 0x000ee20000300a00 */
[----:B------:R-:W-:Y:S02]  /*bbbd0*/  LOP3.LUT R42, R42, 0xfffff7ff, RZ, 0xc0, !PT ;  /* 0xfffff7ff2a2a7812 */ /* 0x000fe400078ec0ff */
[----:B------:R-:W-:Y:S01]  /*bbbe0*/  PRMT R48, R48, 0x7773, RZ ;  /* 0x0000777330307816 */ /* 0x000fe200000000ff */
[----:B------:R-:W3:Y:S01]  /*bbbf0*/  LDL.LU.64 R52, [R1+0x2478] ;  /* 0x0024780001347983 */ /* 0x000ee20000300a00 */
[----:B------:R-:W-:-:S03]  /*bbc00*/  PRMT R0, R4, 0x7770, RZ ;  /* 0x0000777004007816 */ /* 0x000fc600000000ff */
[----:B------:R-:W-:Y:S01]  /*bbc10*/  @P1 LOP3.LUT R42, R42, 0x800, RZ, 0xfc, !PT ;  /* 0x000008002a2a1812 */ /* 0x000fe200078efcff */
[----:B------:R-:W3:Y:S01]  /*bbc20*/  LDL.LU.64 R40, [R1+0x2488] ;  /* 0x0024880001287983 */ /* 0x000ee20000300a00 */
[----:B------:R-:W-:-:S03]  /*bbc30*/  LOP3.LUT P1, RZ, R23, 0x1000000, RZ, 0xc0, !PT ;  /* 0x0100000017ff7812 */ /* 0x000fc6000782c0ff */
[----:B----4-:R0:W-:Y:S04]  /*bbc40*/  @P6 STG.E.U8 desc[UR38][R56.64], R48 ;  /* 0x0000003038006986 */ /* 0x0101e8000c101126 */
[----:B------:R1:W-:Y:S04]  /*bbc50*/  @P0 STG.E.U8 desc[UR38][R2.64], R0 ;  /* 0x0000000002000986 */ /* 0x0003e8000c101126 */
[----:B0-----:R-:W4:Y:S01]  /*bbc60*/  LDL.LU.64 R56, [R1+0x2480] ;  /* 0x0024800001387983 */ /* 0x001f220000300a00 */
[----:B-1----:R-:W-:-:S03]  /*bbc70*/  PRMT R0, R4, 0x7771, RZ ;  /* 0x0000777104007816 */ /* 0x002fc600000000ff */
[----:B------:R-:W4:Y:S04]  /*bbc80*/  LDL.LU.64 R2, [R1+0x2490] ;  /* 0x0024900001027983 */ /* 0x000f280000300a00 */
[----:B------:R0:W-:Y:S01]  /*bbc90*/  @P1 STG.E.U8 desc[UR38][R44.64], R0 ;  /* 0x000000002c001986 */ /* 0x0001e2000c101126 */
[----:B------:R-:W-:Y:S02]  /*bbca0*/  LOP3.LUT P1, RZ, R42, 0x800, RZ, 0xc0, !PT ;  /* 0x000008002aff7812 */ /* 0x000fe4000782c0ff */
[----:B0-----:R-:W-:Y:S01]  /*bbcb0*/  PRMT R0, R4, 0x7772, RZ ;  /* 0x0000777204007816 */ /* 0x001fe200000000ff */
[----:B------:R-:W4:Y:S10]  /*bbcc0*/  LDL.LU.64 R44, [R1+0x24a0] ;  /* 0x0024a000012c7983 */ /* 0x000f340000300a00 */
[----:B------:R0:W-:Y:S01]  /*bbcd0*/  @P1 STG.E.U8 desc[UR38][R46.64], R0 ;  /* 0x000000002e001986 */ /* 0x0001e2000c101126 */
[----:B------:R-:W-:-:S02]  /*bbce0*/  LOP3.LUT P1, RZ, R42, 0x400, RZ, 0xc0, !PT ;  /* 0x000004002aff7812 */ /* 0x000fc4000782c0ff */
[----:B------:R-:W-:Y:S01]  /*bbcf0*/  PRMT R4, R4, 0x7773, RZ ;  /* 0x0000777304047816 */ /* 0x000fe200000000ff */
[----:B0-----:R-:W4:Y:S10]  /*bbd00*/  LDL.LU.64 R46, [R1+0x2498] ;  /* 0x00249800012e7983 */ /* 0x001f340000300a00 */
[----:B--2---:R0:W-:Y:S04]  /*bbd10*/  @P1 STG.E.U8 desc[UR38][R18.64], R4 ;  /* 0x0000000412001986 */ /* 0x0041e8000c101126 */
[----:B0-----:R-:W2:Y:S01]  /*bbd20*/  LDL.LU.64 R18, [R1+0x24a8] ;  /* 0x0024a80001127983 */ /* 0x001ea20000300a00 */
[----:B------:R-:W-:-:S02]  /*bbd30*/  LOP3.LUT P1, RZ, R42, 0x200, RZ, 0xc0, !PT ;  /* 0x000002002aff7812 */ /* 0x000fc4000782c0ff */
[----:B------:R-:W-:-:S11]  /*bbd40*/  PRMT R0, R8, 0x7770, RZ ;  /* 0x0000777008007816 */ /* 0x000fd600000000ff */
[----:B------:R0:W-:Y:S01]  /*bbd50*/  @P1 STG.E.U8 desc[UR38][R6.64], R0 ;  /* 0x0000000006001986 */ /* 0x0001e2000c101126 */
[----:B------:R-:W-:Y:S02]  /*bbd60*/  LOP3.LUT P1, RZ, R42, 0x100, RZ, 0xc0, !PT ;  /* 0x000001002aff7812 */ /* 0x000fe4000782c0ff */
[----:B0-----:R-:W-:Y:S01]  /*bbd70*/  PRMT R0, R8, 0x7771, RZ ;  /* 0x0000777108007816 */ /* 0x001fe200000000ff */
[----:B------:R-:W2:Y:S10]  /*bbd80*/  LDL.LU.64 R6, [R1+0x37b0] ;  /* 0x0037b00001067983 */ /* 0x000eb40000300a00 */
[----:B------:R0:W-:Y:S01]  /*bbd90*/  @P1 STG.E.U8 desc[UR38][R50.64], R0 ;  /* 0x0000000032001986 */ /* 0x0001e2000c101126 */
[----:B------:R-:W-:-:S02]  /*bbda0*/  LOP3.LUT P1, RZ, R42, 0x80, RZ, 0xc0, !PT ;  /* 0x000000802aff7812 */ /* 0x000fc4000782c0ff */
[----:B0-----:R-:W-:Y:S01]  /*bbdb0*/  PRMT R0, R8, 0x7772, RZ ;  /* 0x0000777208007816 */ /* 0x001fe200000000ff */
[----:B------:R-:W2:Y:S10]  /*bbdc0*/  LDL.LU.64 R50, [R1+0x37a8] ;  /* 0x0037a80001327983 */ /* 0x000eb40000300a00 */
[----:B---3--:R0:W-:Y:S01]  /*bbdd0*/  @P1 STG.E.U8 desc[UR38][R20.64], R0 ;  /* 0x0000000014001986 */ /* 0x0081e2000c101126 */
[----:B------:R-:W-:-:S02]  /*bbde0*/  LOP3.LUT P1, RZ, R42, 0x40, RZ, 0xc0, !PT ;  /* 0x000000402aff7812 */ /* 0x000fc4000782c0ff */
[----:B------:R-:W-:Y:S02]  /*bbdf0*/  PRMT R8, R8, 0x7773, RZ ;  /* 0x0000777308087816 */ /* 0x000fe400000000ff */
[----:B0-----:R-:W-:Y:S01]  /*bbe00*/  PRMT R0, R12, 0x7770, RZ ;  /* 0x000077700c007816 */ /* 0x001fe200000000ff */
[----:B------:R-:W3:Y:S08]  /*bbe10*/  LDL.LU.64 R20, [R1+0x37a0] ;  /* 0x0037a00001147983 */ /* 0x000ef00000300a00 */
[----:B------:R-:W-:Y:S01]  /*bbe20*/  @P1 STG.E.U8 desc[UR38][R54.64], R8 ;  /* 0x0000000836001986 */ /* 0x000fe2000c101126 */
[----:B------:R-:W-:-:S02]  /*bbe30*/  LOP3.LUT P1, RZ, R42, 0x20, RZ, 0xc0, !PT ;  /* 0x000000202aff7812 */ /* 0x000fc4000782c0ff */
[----:B------:R-:W-:-:S11]  /*bbe40*/  LOP3.LUT P2, RZ, R22, 0x2, RZ, 0xc0, !PT ;  /* 0x0000000216ff7812 */ /* 0x000fd6000784c0ff */
[----:B------:R0:W-:Y:S01]  /*bbe50*/  @P1 STG.E.U8 desc[UR38][R58.64], R0 ;  /* 0x000000003a001986 */ /* 0x0001e2000c101126 */
[----:B------:R-:W-:Y:S02]  /*bbe60*/  LOP3.LUT P1, RZ, R42, 0x10, RZ, 0xc0, !PT ;  /* 0x000000102aff7812 */ /* 0x000fe4000782c0ff */
[C---:B------:R-:W-:Y:S02]  /*bbe70*/  LOP3.LUT P3, RZ, R22.reuse, 0x4, RZ, 0xc0, !PT ;  /* 0x0000000416ff7812 */ /* 0x040fe4000786c0ff */
[----:B------:R-:W-:Y:S02]  /*bbe80*/  LOP3.LUT P4, RZ, R22, 0x8, RZ, 0xc0, !PT ;  /* 0x0000000816ff7812 */ /* 0x000fe4000788c0ff */
[----:B0-----:R-:W-:-:S07]  /*bbe90*/  PRMT R0, R12, 0x7771, RZ ;  /* 0x000077710c007816 */ /* 0x001fce00000000ff */
[----:B------:R0:W-:Y:S01]  /*bbea0*/  @P1 STG.E.U8 desc[UR38][R52.64], R0 ;  /* 0x0000000034001986 */ /* 0x0001e2000c101126 */
[----:B------:R-:W-:Y:S02]  /*bbeb0*/  LOP3.LUT P5, RZ, R22, 0x10, RZ, 0xc0, !PT ;  /* 0x0000001016ff7812 */ /* 0x000fe400078ac0ff */
[C---:B0-----:R-:W-:Y:S02]  /*bbec0*/  PRMT R0, R12.reuse, 0x7772, RZ ;  /* 0x000077720c007816 */ /* 0x041fe400000000ff */
[----:B------:R-:W-:-:S03]  /*bbed0*/  PRMT R12, R12, 0x7773, RZ ;  /* 0x000077730c0c7816 */ /* 0x000fc600000000ff */
[----:B------:R0:W-:Y:S01]  /*bbee0*/  @P2 STG.E.U8 desc[UR38][R40.64], R0 ;  /* 0x0000000028002986 */ /* 0x0001e2000c101126 */
[C---:B------:R-:W-:Y:S02]  /*bbef0*/  LOP3.LUT P6, RZ, R22.reuse, 0x20, RZ, 0xc0, !PT ;  /* 0x0000002016ff7812 */ /* 0x040fe400078cc0ff */
[----:B------:R-:W-:Y:S01]  /*bbf00*/  LOP3.LUT P0, RZ, R22, 0x40, RZ, 0xc0, !PT ;  /* 0x0000004016ff7812 */ /* 0x000fe2000780c0ff */
[----:B----4-:R-:W-:Y:S01]  /*bbf10*/  @P3 STG.E.U8 desc[UR38][R56.64], R12 ;  /* 0x0000000c38003986 */ /* 0x010fe2000c101126 */
[----:B0-----:R-:W-:-:S05]  /*bbf20*/  PRMT R0, R49, 0x7770, RZ ;  /* 0x0000777031007816 */ /* 0x001fca00000000ff */
[----:B------:R0:W-:Y:S02]  /*bbf30*/  @P4 STG.E.U8 desc[UR38][R2.64], R0 ;  /* 0x0000000002004986 */ /* 0x0001e4000c101126 */
[----:B0-----:R-:W-:-:S05]  /*bbf40*/  PRMT R0, R49, 0x7771, RZ ;  /* 0x0000777131007816 */ /* 0x001fca00000000ff */
[----:B------:R0:W-:Y:S02]  /*bbf50*/  @P5 STG.E.U8 desc[UR38][R44.64], R0 ;  /* 0x000000002c005986 */ /* 0x0001e4000c101126 */
[C---:B0-----:R-:W-:Y:S02]  /*bbf60*/  PRMT R0, R49.reuse, 0x7772, RZ ;  /* 0x0000777231007816 */ /* 0x041fe400000000ff */
[----:B------:R-:W-:-:S03]  /*bbf70*/  PRMT R49, R49, 0x7773, RZ ;  /* 0x0000777331317816 */ /* 0x000fc600000000ff */
[----:B------:R-:W-:Y:S04]  /*bbf80*/  @P6 STG.E.U8 desc[UR38][R46.64], R0 ;  /* 0x000000002e006986 */ /* 0x000fe8000c101126 */
[----:B--2---:R0:W-:Y:S04]  /*bbf90*/  @P0 STG.E.U8 desc[UR38][R18.64], R49 ;  /* 0x0000003112000986 */ /* 0x0041e8000c101126 */
[----:B0-----:R-:W2:Y:S04]  /*bbfa0*/  LDL.LU.64 R18, [R1+0x24b0] ;  /* 0x0024b00001127983 */ /* 0x001ea80000300a00 */
[----:B------:R-:W4:Y:S04]  /*bbfb0*/  LDL.LU.64 R52, [R1+0x24b8] ;  /* 0x0024b80001347983 */ /* 0x000f280000300a00 */
[----:B------:R-:W3:Y:S04]  /*bbfc0*/  LDL.LU.64 R40, [R1+0x24c8] ;  /* 0x0024c80001287983 */ /* 0x000ee80000300a00 */
[----:B------:R-:W3:Y:S04]  /*bbfd0*/  LDL.LU.64 R56, [R1+0x24c0] ;  /* 0x0024c00001387983 */ /* 0x000ee80000300a00 */
        /* <DEDUP_REMOVED lines=20> */
[----:B0-----:R-:W2:Y:S06]  /*bc120*/  LDL.LU.64 R18, [R1+0x24e8] ;  /* 0x0024e80001127983 */ /* 0x001eac0000300a00 */
[----:B------:R-:W-:-:S02]  /*bc130*/  @P1 LOP3.LUT R42, R42, 0x1, RZ, 0xfc, !PT ;  /* 0x000000012a2a1812 */ /* 0x000fc400078efcff */
[----:B------:R-:W-:Y:S01]  /*bc140*/  LOP3.LUT P1, RZ, R22, 0x4000, RZ, 0xc0, !PT ;  /* 0x0000400016ff7812 */ /* 0x000fe2000782c0ff */
[----:B------:R-:W2:Y:S01]  /*bc150*/  LDL.LU.64 R48, [R1+0x2508] ;  /* 0x0025080001307983 */ /* 0x000ea20000300a00 */
[----:B------:R-:W-:-:S11]  /*bc160*/  LOP3.LUT R42, R42, 0xfffffffd, RZ, 0xc0, !PT ;  /* 0xfffffffd2a2a7812 */ /* 0x000fd600078ec0ff */
[----:B------:R-:W-:Y:S02]  /*bc170*/  @P1 LOP3.LUT R42, R42, 0x2, RZ, 0xfc, !PT ;  /* 0x000000022a2a1812 */ /* 0x000fe400078efcff */
[----:B------:R-:W-:Y:S02]  /*bc180*/  LOP3.LUT P1, RZ, R22, 0x2000, RZ, 0xc0, !PT ;  /* 0x0000200016ff7812 */ /* 0x000fe4000782c0ff */
[----:B------:R-:W-:Y:S02]  /*bc190*/  LOP3.LUT R42, R42, 0xfffffffb, RZ, 0xc0, !PT ;  /* 0xfffffffb2a2a7812 */ /* 0x000fe400078ec0ff */
[----:B------:R-:W-:-:S09]  /*bc1a0*/  LOP3.LUT P5, RZ, R22, 0x100, RZ, 0xc0, !PT ;  /* 0x0000010016ff7812 */ /* 0x000fd200078ac0ff */
[----:B------:R-:W-:Y:S02]  /*bc1b0*/  @P1 LOP3.LUT R42, R42, 0x4, RZ, 0xfc, !PT ;  /* 0x000000042a2a1812 */ /* 0x000fe400078efcff */
[C---:B------:R-:W-:Y:S02]  /*bc1c0*/  LOP3.LUT P1, RZ, R22.reuse, 0x1000, RZ, 0xc0, !PT ;  /* 0x0000100016ff7812 */ /* 0x040fe4000782c0ff */
[----:B------:R-:W-:Y:S02]  /*bc1d0*/  LOP3.LUT P6, RZ, R22, 0x200, RZ, 0xc0, !PT ;  /* 0x0000020016ff7812 */ /* 0x000fe400078cc0ff */
[----:B------:R-:W-:Y:S02]  /*bc1e0*/  LOP3.LUT R42, R42, 0xfffffff7, RZ, 0xc0, !PT ;  /* 0xfffffff72a2a7812 */ /* 0x000fe400078ec0ff */
[----:B------:R-:W-:Y:S02]  /*bc1f0*/  PRMT R0, R5, 0x7771, RZ ;  /* 0x0000777105007816 */ /* 0x000fe400000000ff */
[----:B------:R-:W-:-:S03]  /*bc200*/  LOP3.LUT P0, RZ, R22, 0x400, RZ, 0xc0, !PT ;  /* 0x0000040016ff7812 */ /* 0x000fc6000780c0ff */
[----:B----4-:R0:W-:Y:S02]  /*bc210*/  @P5 STG.E.U8 desc[UR38][R52.64], R0 ;  /* 0x0000000034005986 */ /* 0x0101e4000c101126 */
[----:B------:R-:W-:Y:S02]  /*bc220*/  @P1 LOP3.LUT R42, R42, 0x8, RZ, 0xfc, !PT ;  /* 0x000000082a2a1812 */ /* 0x000fe400078efcff */
[----:B------:R-:W-:Y:S02]  /*bc230*/  LOP3.LUT P1, RZ, R22, 0x800, RZ, 0xc0, !PT ;  /* 0x0000080016ff7812 */ /* 0x000fe4000782c0ff */
[C---:B0-----:R-:W-:Y:S02]  /*bc240*/  PRMT R0, R5.reuse, 0x7772, RZ ;  /* 0x0000777205007816 */ /* 0x041fe400000000ff */
[----:B------:R-:W-:-:S03]  /*bc250*/  PRMT R5, R5, 0x7773, RZ ;  /* 0x0000777305057816 */ /* 0x000fc600000000ff */
[----:B---3--:R0:W-:Y:S04]  /*bc260*/  @P6 STG.E.U8 desc[UR38][R40.64], R0 ;  /* 0x0000000028006986 */ /* 0x0081e8000c101126 */
[----:B------:R1:W-:Y:S01]  /*bc270*/  @P0 STG.E.U8 desc[UR38][R56.64], R5 ;  /* 0x0000000538000986 */ /* 0x0003e2000c101126 */
[----:B0-----:R-:W-:-:S03]  /*bc280*/  PRMT R0, R9, 0x7770, RZ ;  /* 0x0000777009007816 */ /* 0x001fc600000000ff */
[----:B-1----:R-:W3:Y:S04]  /*bc290*/  LDL.LU.64 R4, [R1+0x24f8] ;  /* 0x0024f80001047983 */ /* 0x002ee80000300a00 */
[----:B------:R0:W-:Y:S01]  /*bc2a0*/  @P1 STG.E.U8 desc[UR38][R2.64], R0 ;  /* 0x0000000002001986 */ /* 0x0001e2000c101126 */
[----:B------:R-:W-:-:S03]  /*bc2b0*/  LOP3.LUT P1, RZ, R42, 0x8, RZ, 0xc0, !PT ;  /* 0x000000082aff7812 */ /* 0x000fc6000782c0ff */
[----:B------:R-:W4:Y:S04]  /*bc2c0*/  LDL.LU.64 R54, [R1+0x2500] ;  /* 0x0025000001367983 */ /* 0x000f280000300a00 */
[----:B------:R-:W3:Y:S01]  /*bc2d0*/  LDL.LU.64 R58, [R1+0x2518] ;  /* 0x00251800013a7983 */ /* 0x000ee20000300a00 */
[----:B0-----:R-:W-:-:S03]  /*bc2e0*/  PRMT R0, R9, 0x7771, RZ ;  /* 0x0000777109007816 */ /* 0x001fc600000000ff */
[----:B------:R-:W3:Y:S04]  /*bc2f0*/  LDL.LU.64 R52, [R1+0x2510] ;  /* 0x0025100001347983 */ /* 0x000ee80000300a00 */
[----:B------:R0:W-:Y:S01]  /*bc300*/  @P1 STG.E.U8 desc[UR38][R44.64], R0 ;  /* 0x000000002c001986 */ /* 0x0001e2000c101126 */
[----:B------:R-:W-:-:S03]  /*bc310*/  LOP3.LUT P1, RZ, R42, 0x4, RZ, 0xc0, !PT ;  /* 0x000000042aff7812 */ /* 0x000fc6000782c0ff */
[----:B------:R-:W3:Y:S04]  /*bc320*/  LDL.LU.64 R40, [R1+0x2520] ;  /* 0x0025200001287983 */ /* 0x000ee80000300a00 */
[----:B------:R-:W3:Y:S01]  /*bc330*/  LDL.LU.64 R56, [R1+0x2528] ;  /* 0x0025280001387983 */ /* 0x000ee20000300a00 */
[----:B0-----:R-:W-:-:S03]  /*bc340*/  PRMT R0, R9, 0x7772, RZ ;  /* 0x0000777209007816 */ /* 0x001fc600000000ff */
[----:B------:R-:W3:Y:S04]  /*bc350*/  LDL.LU.64 R2, [R1+0x2530] ;  /* 0x0025300001027983 */ /* 0x000ee80000300a00 */
[----:B------:R0:W-:Y:S01]  /*bc360*/  @P1 STG.E.U8 desc[UR38][R46.64], R0 ;  /* 0x000000002e001986 */ /* 0x0001e2000c101126 */
[C---:B------:R-:W-:Y:S02]  /*bc370*/  LOP3.LUT P1, RZ, R42.reuse, 0x2, RZ, 0xc0, !PT ;  /* 0x000000022aff7812 */ /* 0x040fe4000782c0ff */
[----:B------:R-:W-:Y:S01]  /*bc380*/  PRMT R9, R9, 0x7773, RZ ;  /* 0x0000777309097816 */ /* 0x000fe200000000ff */
[----:B------:R-:W3:Y:S04]  /*bc390*/  LDL.LU.64 R44, [R1+0x2538] ;  /* 0x00253800012c7983 */ /* 0x000ee80000300a00 */
[----:B0-----:R-:W3:Y:S06]  /*bc3a0*/  LDL.LU.64 R46, [R1+0x2548] ;  /* 0x00254800012e7983 */ /* 0x001eec0000300a00 */
[----:B--2---:R0:W-:Y:S04]  /*bc3b0*/  @P1 STG.E.U8 desc[UR38][R18.64], R9 ;  /* 0x0000000912001986 */ /* 0x0041e8000c101126 */
[----:B0-----:R-:W2:Y:S04]  /*bc3c0*/  LDL.LU.64 R18, [R1+0x3798] ;  /* 0x0037980001127983 */ /* 0x001ea80000300a00 */
[----:B------:R-:W2:Y:S01]  /*bc3d0*/  LDL.LU.64 R8, [R1+0x24f0] ;  /* 0x0024f00001087983 */ /* 0x000ea20000300a00 */
        /* <DEDUP_REMOVED lines=11> */
[----:B---3--:R0:W-:Y:S01]  /*bc490*/  @P1 STG.E.U8 desc[UR38][R4.64], R0 ;  /* 0x0000000004001986 */ /* 0x0081e2000c101126 */
[----:B------:R-:W-:Y:S02]  /*bc4a0*/  LOP3.LUT P1, RZ, R23, 0x40000000, RZ, 0xc0, !PT ;  /* 0x4000000017ff7812 */ /* 0x000fe4000782c0ff */
[----:B0-----:R-:W-:-:S11]  /*bc4b0*/  PRMT R0, R13, 0x7772, RZ ;  /* 0x000077720d007816 */ /* 0x001fd600000000ff */
[----:B------:R0:W-:Y:S01]  /*bc4c0*/  @P1 STG.E.U8 desc[UR38][R48.64], R0 ;  /* 0x0000000030001986 */ /* 0x0001e2000c101126 */
[----:B------:R-:W-:Y:S02]  /*bc4d0*/  LOP3.LUT P1, RZ, R23, 0x20000000, RZ, 0xc0, !PT ;  /* 0x2000000017ff7812 */ /* 0x000fe4000782c0ff */
[----:B------:R-:W-:-:S11]  /*bc4e0*/  PRMT R13, R13, 0x7773, RZ ;  /* 0x000077730d0d7816 */ /* 0x000fd600000000ff */
[----:B----4-:R-:W-:Y:S01]  /*bc4f0*/  @P1 STG.E.U8 desc[UR38][R54.64], R13 ;  /* 0x0000000d36001986 */ /* 0x010fe2000c101126 */
[----:B------:R-:W-:Y:S02]  /*bc500*/  LOP3.LUT P1, RZ, R23, 0x10000000, RZ, 0xc0, !PT ;  /* 0x1000000017ff7812 */ /* 0x000fe4000782c0ff */
[----:B0-----:R-:W-:-:S11]  /*bc510*/  PRMT R0, R50, 0x7770, RZ ;  /* 0x0000777032007816 */ /* 0x001fd600000000ff */
        /* <DEDUP_REMOVED lines=39> */
[----:B------:R-:W-:Y:S01]  /*bc790*/  LOP3.LUT P1, RZ, R21, 0x2, RZ, 0xc0, !PT ;  /* 0x0000000215ff7812 */ /* 0x000fe2000782c0ff */
[----:B------:R-:W2:Y:S01]  /*bc7a0*/  LDL.LU.64 R8, [R1+0x2588] ;  /* 0x0025880001087983 */ /* 0x000ea20000300a00 */
[----:B------:R-:W-:-:S03]  /*bc7b0*/  LOP3.LUT R23, R23, 0xfdffffff, RZ, 0xc0, !PT ;  /* 0xfdffffff17177812 */ /* 0x000fc600078ec0ff */
[----:B------:R-:W2:Y:S01]  /*bc7c0*/  LDL.LU.64 R4, [R1+0x2580] ;  /* 0x0025800001047983 */ /* 0x000ea20000300a00 */
[----:B------:R-:W-:-:S03]  /*bc7d0*/  LOP3.LUT P5, RZ, R22, 0x8000000, RZ, 0xc0, !PT ;  /* 0x0800000016ff7812 */ /* 0x000fc600078ac0ff */
[----:B------:R-:W2:Y:S04]  /*bc7e0*/  LDL.LU.64 R48, [R1+0x2598] ;  /* 0x0025980001307983 */ /* 0x000ea80000300a00 */
[----:B------:R-:W-:Y:S01]  /*bc7f0*/  @P1 LOP3.LUT R23, R23, 0x2000000, RZ, 0xfc, !PT ;  /* 0x0200000017171812 */ /* 0x000fe200078efcff */
[----:B------:R-:W2:Y:S01]  /*bc800*/  LDL.LU.64 R54, [R1+0x25a0] ;  /* 0x0025a00001367983 */ /* 0x000ea20000300a00 */
[----:B------:R-:W-:Y:S02]  /*bc810*/  LOP3.LUT P1, RZ, R21, 0x1, RZ, 0xc0, !PT ;  /* 0x0000000115ff7812 */ /* 0x000fe4000782c0ff */
[----:B------:R-:W-:Y:S01]  /*bc820*/  LOP3.LUT R23, R23, 0xfbffffff, RZ, 0xc0, !PT ;  /* 0xfbffffff17177812 */ /* 0x000fe200078ec0ff */
[----:B------:R-:W2:Y:S01]  /*bc830*/  LDL.LU.64 R58, [R1+0x25a8] ;  /* 0x0025a800013a7983 */ /* 0x000ea20000300a00 */
[----:B------:R-:W-:-:S09]  /*bc840*/  LOP3.LUT P6, RZ, R22, 0x10000000, RZ, 0xc0, !PT ;  /* 0x1000000016ff7812 */ /* 0x000fd200078cc0ff */
[----:B------:R-:W-:Y:S02]  /*bc850*/  @P1 LOP3.LUT R23, R23, 0x4000000, RZ, 0xfc, !PT ;  /* 0x0400000017171812 */ /* 0x000fe400078efcff */
[----:B------:R-:W-:Y:S02]  /*bc860*/  LOP3.LUT P1, RZ, R22, 0x80000000, RZ, 0xc0, !PT ;  /* 0x8000000016ff7812 */ /* 0x000fe4000782c0ff */
[----:B------:R-:W-:Y:S02]  /*bc870*/  LOP3.LUT R23, R23, 0xf7ffffff, RZ, 0xc0, !PT ;  /* 0xf7ffffff17177812 */ /* 0x000fe400078ec0ff */
[----:B------:R-:W-:Y:S02]  /*bc880*/  PRMT R0, R10, 0x7770, RZ ;  /* 0x000077700a007816 */ /* 0x000fe400000000ff */
[----:B------:R-:W-:-:S03]  /*bc890*/  LOP3.LUT P0, RZ, R22, 0x20000000, RZ, 0xc0, !PT ;  /* 0x2000000016ff7812 */ /* 0x000fc6000780c0ff */
[----:B---3--:R0:W-:Y:S04]  /*bc8a0*/  @P5 STG.E.U8 desc[UR38][R52.64], R0 ;  /* 0x0000000034005986 */ /* 0x0081e8000c101126 */
[----:B------:R-:W-:Y:S02]  /*bc8b0*/  @P1 LOP3.LUT R23, R23, 0x8000000, RZ, 0xfc, !PT ;  /* 0x0800000017171812 */ /* 0x000fe400078efcff */
[----:B------:R-:W-:Y:S02]  /*bc8c0*/  LOP3.LUT P1, RZ, R22, 0x40000000, RZ, 0xc0, !PT ;  /* 0x4000000016ff7812 */ /* 0x000fe4000782c0ff */
[C---:B0-----:R-:W-:Y:S01]  /*bc8d0*/  PRMT R0, R10.reuse, 0x7771, RZ ;  /* 0x000077710a007816 */ /* 0x041fe200000000ff */
[----:B------:R-:W3:Y:S04]  /*bc8e0*/  LDL.LU.64 R52, [R1+0x25b0] ;  /* 0x0025b00001347983 */ /* 0x000ee80000300a00 */
[----:B----4-:R0:W-:Y:S02]  /*bc8f0*/  @P6 STG.E.U8 desc[UR38][R40.64], R0 ;  /* 0x0000000028006986 */ /* 0x0101e4000c101126 */
[----:B0-----:R-:W-:-:S02]  /*bc900*/  PRMT R0, R10, 0x7772, RZ ;  /* 0x000077720a007816 */ /* 0x001fc400000000ff */
[----:B------:R-:W4:Y:S01]  /*bc910*/  LDL.LU.64 R40, [R1+0x25b8] ;  /* 0x0025b80001287983 */ /* 0x000f220000300a00 */
[----:B------:R-:W-:-:S03]  /*bc920*/  PRMT R10, R10, 0x7773, RZ ;  /* 0x000077730a0a7816 */ /* 0x000fc600000000ff */
[----:B------:R0:W-:Y:S04]  /*bc930*/  @P0 STG.E.U8 desc[UR38][R56.64], R0 ;  /* 0x0000000038000986 */ /* 0x0001e8000c101126 */
[----:B------:R1:W-:Y:S01]  /*bc940*/  @P1 STG.E.U8 desc[UR38][R2.64], R10 ;  /* 0x0000000a02001986 */ /* 0x0003e2000c101126 */
[C---:B------:R-:W-:Y:S02]  /*bc950*/  LOP3.LUT P1, RZ, R23.reuse, 0x8000000, RZ, 0xc0, !PT ;  /* 0x0800000017ff7812 */ /* 0x040fe4000782c0ff */
[----:B0-----:R-:W-:Y:S01]  /*bc960*/  PRMT R0, R14, 0x7770, RZ ;  /* 0x000077700e007816 */ /* 0x001fe200000000ff */
[----:B------:R-:W3:Y:S04]  /*bc970*/  LDL.LU.64 R56, [R1+0x25d0] ;  /* 0x0025d00001387983 */ /* 0x000ee80000300a00 */
[----:B-1----:R-:W3:Y:S06]  /*bc980*/  LDL.LU.64 R2, [R1+0x25c8] ;  /* 0x0025c80001027983 */ /* 0x002eec0000300a00 */
[----:B------:R0:W-:Y:S01]  /*bc990*/  @P1 STG.E.U8 desc[UR38][R44.64], R0 ;  /* 0x000000002c001986 */ /* 0x0001e2000c101126 */
[----:B------:R-:W-:-:S03]  /*bc9a0*/  LOP3.LUT P1, RZ, R23, 0x4000000, RZ, 0xc0, !PT ;  /* 0x0400000017ff7812 */ /* 0x000fc6000782c0ff */
[----:B0-----:R-:W4:Y:S01]  /*bc9b0*/  LDL.LU.64 R44, [R1+0x25c0] ;  /* 0x0025c000012c7983 */ /* 0x001f220000300a00 */
[----:B------:R-:W-:-:S09]  /*bc9c0*/  PRMT R0, R14, 0x7771, RZ ;  /* 0x000077710e007816 */ /* 0x000fd200000000ff */
[----:B--2---:R0:W-:Y:S04]  /*bc9d0*/  @P1 STG.E.U8 desc[UR38][R46.64], R0 ;  /* 0x000000002e001986 */ /* 0x0041e8000c101126 */
[----:B0-----:R-:W2:Y:S01]  /*bc9e0*/  LDL.LU.64 R46, [R1+0x25d8] ;  /* 0x0025d800012e7983 */ /* 0x001ea20000300a00 */
[----:B------:R-:W-:Y:S02]  /*bc9f0*/  LOP3.LUT P1, RZ, R23, 0x2000000, RZ, 0xc0, !PT ;  /* 0x0200000017ff7812 */ /* 0x000fe4000782c0ff */
[C---:B------:R-:W-:Y:S02]  /*bca00*/  PRMT R0, R14.reuse, 0x7772, RZ ;  /* 0x000077720e007816 */ /* 0x040fe400000000ff */
[----:B------:R-:W-:-:S09]  /*bca10*/  PRMT R14, R14, 0x7773, RZ ;  /* 0x000077730e0e7816 */ /* 0x000fd200000000ff */
[----:B------:R0:W-:Y:S01]  /*bca20*/  @P1 STG.E.U8 desc[UR38][R42.64], R0 ;  /* 0x000000002a001986 */ /* 0x0001e2000c101126 */
[----:B------:R-:W-:-:S13]  /*bca30*/  LOP3.LUT P1, RZ, R23, 0x1000000, RZ, 0xc0, !PT ;  /* 0x0100000017ff7812 */ /* 0x000fda000782c0ff */
[----:B------:R-:W-:Y:S01]  /*bca40*/  @P1 STG.E.U8 desc[UR38][R8.64], R14 ;  /* 0x0000000e08001986 */ /* 0x000fe2000c101126 */
[----:B------:R-:W-:Y:S02]  /*bca50*/  LOP3.LUT P1, RZ, R23, 0x800000, RZ, 0xc0, !PT ;  /* 0x0080000017ff7812 */ /* 0x000fe4000782c0ff */
[----:B0-----:R-:W-:-:S11]  /*bca60*/  PRMT R0, R51, 0x7770, RZ ;  /* 0x0000777033007816 */ /* 0x001fd600000000ff */
[----:B------:R0:W-:Y:S01]  /*bca70*/  @P1 STG.E.U8 desc[UR38][R4.64], R0 ;  /* 0x0000000004001986 */ /* 0x0001e2000c101126 */
[----:B------:R-:W-:Y:S02]  /*bca80*/  LOP3.LUT P1, RZ, R23, 0x400000, RZ, 0xc0, !PT ;  /* 0x0040000017ff7812 */ /* 0x000fe4000782c0ff */
[----:B0-----:R-:W-:-:S11]  /*bca90*/  PRMT R0, R51, 0x7771, RZ ;  /* 0x0000777133007816 */ /* 0x001fd600000000ff */
[----:B------:R0:W-:Y:S01]  /*bcaa0*/  @P1 STG.E.U8 desc[UR38][R48.64], R0 ;  /* 0x0000000030001986 */ /* 0x0001e2000c101126 */
[----:B------:R-:W-:Y:S02]  /*bcab0*/  LOP3.LUT P1, RZ, R23, 0x200000, RZ, 0xc0, !PT ;  /* 0x0020000017ff7812 */ /* 0x000fe4000782c0ff */
[----:B------:R-:W-:Y:S02]  /*bcac0*/  LOP3.LUT P2, RZ, R21, 0x80, RZ, 0xc0, !PT ;  /* 0x0000008015ff7812 */ /* 0x000fe4000784c0ff */
[----:B0-----:R-:W-:-:S09]  /*bcad0*/  PRMT R0, R51, 0x7772, RZ ;  /* 0x0000777233007816 */ /* 0x001fd200000000ff */
[----:B------:R0:W-:Y:S01]  /*bcae0*/  @P1 STG.E.U8 desc[UR38][R54.64], R0 ;  /* 0x0000000036001986 */ /* 0x0001e2000c101126 */
[----:B------:R-:W-:Y:S02]  /*bcaf0*/  LOP3.LUT P1, RZ, R23, 0x100000, RZ, 0xc0, !PT ;  /* 0x0010000017ff7812 */ /* 0x000fe4000782c0ff */
[----:B------:R-:W-:Y:S02]  /*bcb00*/  LOP3.LUT P3, RZ, R21, 0x100, RZ, 0xc0, !PT ;  /* 0x0000010015ff7812 */ /* 0x000fe4000786c0ff */
[----:B------:R-:W-:Y:S02]  /*bcb10*/  PRMT R51, R51, 0x7773, RZ ;  /* 0x0000777333337816 */ /* 0x000fe400000000ff */
[----:B------:R-:W-:Y:S02]  /*bcb20*/  LOP3.LUT P4, RZ, R21, 0x200, RZ, 0xc0, !PT ;  /* 0x0000020015ff7812 */ /* 0x000fe4000788c0ff */
[----:B0-----:R-:W-:-:S05]  /*bcb30*/  PRMT R0, R7, 0x7770, RZ ;  /* 0x0000777007007816 */ /* 0x001fca00000000ff */
[----:B------:R-:W-:Y:S04]  /*bcb40*/  @P1 STG.E.U8 desc[UR38][R58.64], R51 ;  /* 0x000000333a001986 */ /* 0x000fe8000c101126 */
[----:B---3--:R0:W-:Y:S01]  /*bcb50*/  @P2 STG.E.U8 desc[UR38][R52.64], R0 ;  /* 0x0000000034002986 */ /* 0x0081e2000c101126 */
[C---:B------:R-:W-:Y:S02]  /*bcb60*/  LOP3.LUT P5, RZ, R21.reuse, 0x400, RZ, 0xc0, !PT ;  /* 0x0000040015ff7812 */ /* 0x040fe400078ac0ff */
[----:B------:R-:W-:Y:S02]  /*bcb70*/  LOP3.LUT P6, RZ, R21, 0x800, RZ, 0xc0, !PT ;  /* 0x0000080015ff7812 */ /* 0x000fe400078cc0ff */
[----:B0-----:R-:W-:-:S05]  /*bcb80*/  PRMT R0, R7, 0x7771, RZ ;  /* 0x0000777107007816 */ /* 0x001fca00000000ff */
[----:B----4-:R0:W-:Y:S01]  /*bcb90*/  @P3 STG.E.U8 desc[UR38][R40.64], R0 ;  /* 0x0000000028003986 */ /* 0x0101e2000c101126 */
[----:B------:R-:W-:Y:S02]  /*bcba0*/  LOP3.LUT P0, RZ, R21, 0x1000, RZ, 0xc0, !PT ;  /* 0x0000100015ff7812 */ /* 0x000fe4000780c0ff */
[C---:B0-----:R-:W-:Y:S02]  /*bcbb0*/  PRMT R0, R7.reuse, 0x7772, RZ ;  /* 0x0000777207007816 */ /* 0x041fe400000000ff */
[----:B------:R-:W-:-:S03]  /*bcbc0*/  PRMT R7, R7, 0x7773, RZ ;  /* 0x0000777307077816 */ /* 0x000fc600000000ff */
[----:B------:R0:W-:Y:S04]  /*bcbd0*/  @P4 STG.E.U8 desc[UR38][R56.64], R0 ;  /* 0x0000000038004986 */ /* 0x0001e8000c101126 */
[----:B------:R-:W-:Y:S01]  /*bcbe0*/  @P5 STG.E.U8 desc[UR38][R2.64], R7 ;  /* 0x0000000702005986 */ /* 0x000fe2000c101126 */
        /* <DEDUP_REMOVED lines=34> */
[C---:B------:R-:W-:Y:S02]  /*bce10*/  LOP3.LUT P5, RZ, R21.reuse, 0x4000, RZ, 0xc0, !PT ;  /* 0x0000400015ff7812 */ /* 0x040fe400078ac0ff */
[----:B------:R-:W-:Y:S01]  /*bce20*/  LOP3.LUT P6, RZ, R21, 0x8000, RZ, 0xc0, !PT ;  /* 0x0000800015ff7812 */ /* 0x000fe200078cc0ff */
[----:B------:R-:W2:Y:S04]  /*bce30*/  LDL.LU.64 R48, [R1+0x2630] ;  /* 0x0026300001307983 */ /* 0x000ea80000300a00 */
[----:B------:R-:W-:Y:S01]  /*bce40*/  @P1 LOP3.LUT R23, R23, 0x20000, RZ, 0xfc, !PT ;  /* 0x0002000017171812 */ /* 0x000fe200078efcff */
[----:B------:R-:W2:Y:S01]  /*bce50*/  LDL.LU.64 R54, [R1+0x2638] ;  /* 0x0026380001367983 */ /* 0x000ea20000300a00 */
[----:B------:R-:W-:-:S02]  /*bce60*/  LOP3.LUT P1, RZ, R21, 0x80000, RZ, 0xc0, !PT ;  /* 0x0008000015ff7812 */ /* 0x000fc4000782c0ff */
[----:B------:R-:W-:Y:S01]  /*bce70*/  LOP3.LUT R23, R23, 0xfffbffff, RZ, 0xc0, !PT ;  /* 0xfffbffff17177812 */ /* 0x000fe200078ec0ff */
[----:B------:R-:W2:Y:S01]  /*bce80*/  LDL.LU.64 R58, [R1+0x2650] ;  /* 0x00265000013a7983 */ /* 0x000ea20000300a00 */
[----:B------:R-:W-:-:S09]  /*bce90*/  LOP3.LUT P0, RZ, R21, 0x10000, RZ, 0xc0, !PT ;  /* 0x0001000015ff7812 */ /* 0x000fd2000780c0ff */
[----:B------:R-:W-:Y:S02]  /*bcea0*/  @P1 LOP3.LUT R23, R23, 0x40000, RZ, 0xfc, !PT ;  /* 0x0004000017171812 */ /* 0x000fe400078efcff */
[----:B------:R-:W-:Y:S02]  /*bceb0*/  LOP3.LUT P1, RZ, R21, 0x40000, RZ, 0xc0, !PT ;  /* 0x0004000015ff7812 */ /* 0x000fe4000782c0ff */
[----:B------:R-:W-:Y:S02]  /*bcec0*/  LOP3.LUT R23, R23, 0xfff7ffff, RZ, 0xc0, !PT ;  /* 0xfff7ffff17177812 */ /* 0x000fe400078ec0ff */
[----:B------:R-:W-:Y:S02]  /*bced0*/  PRMT R11, R11, 0x7773, RZ ;  /* 0x000077730b0b7816 */ /* 0x000fe400000000ff */
[----:B------:R-:W-:-:S03]  /*bcee0*/  PRMT R0, R15, 0x7770, RZ ;  /* 0x000077700f007816 */ /* 0x000fc600000000ff */
[----:B---3--:R0:W-:Y:S04]  /*bcef0*/  @P5 STG.E.U8 desc[UR38][R52.64], R11 ;  /* 0x0000000b34005986 */ /* 0x0081e8000c101126 */
[----:B------:R-:W-:Y:S01]  /*bcf00*/  @P1 LOP3.LUT R23, R23, 0x80000, RZ, 0xfc, !PT ;  /* 0x0008000017171812 */ /* 0x000fe200078efcff */
[----:B----4-:R1:W-:Y:S01]  /*bcf10*/  @P6 STG.E.U8 desc[UR38][R40.64], R0 ;  /* 0x0000000028006986 */ /* 0x0103e2000c101126 */
[----:B------:R-:W-:-:S03]  /*bcf20*/  LOP3.LUT P1, RZ, R21, 0x20000, RZ, 0xc0, !PT ;  /* 0x0002000015ff7812 */ /* 0x000fc6000782c0ff */
[----:B0-----:R-:W3:Y:S01]  /*bcf30*/  LDL.LU.64 R52, [R1+0x2648] ;  /* 0x0026480001347983 */ /* 0x001ee20000300a00 */
[----:B-1----:R-:W-:-:S03]  /*bcf40*/  PRMT R0, R15, 0x7771, RZ ;  /* 0x000077710f007816 */ /* 0x002fc600000000ff */
[----:B------:R-:W4:Y:S04]  /*bcf50*/  LDL.LU.64 R40, [R1+0x2640] ;  /* 0x0026400001287983 */ /* 0x000f280000300a00 */
[----:B------:R0:W-:Y:S02]  /*bcf60*/  @P0 STG.E.U8 desc[UR38][R56.64], R0 ;  /* 0x0000000038000986 */ /* 0x0001e4000c101126 */
[----:B0-----:R-:W-:Y:S02]  /*bcf70*/  PRMT R0, R15, 0x7772, RZ ;  /* 0x000077720f007816 */ /* 0x001fe400000000ff */
[----:B------:R-:W3:Y:S04]  /*bcf80*/  LDL.LU.64 R56, [R1+0x2658] ;  /* 0x0026580001387983 */ /* 0x000ee80000300a00 */
[----:B------:R0:W-:Y:S01]  /*bcf90*/  @P1 STG.E.U8 desc[UR38][R2.64], R0 ;  /* 0x0000000002001986 */ /* 0x0001e2000c101126 */
[----:B------:R-:W-:-:S02]  /*bcfa0*/  LOP3.LUT P1, RZ, R23, 0x80000, RZ, 0xc0, !PT ;  /* 0x0008000017ff7812 */ /* 0x000fc4000782c0ff */
[----:B------:R-:W-:Y:S01]  /*bcfb0*/  PRMT R15, R15, 0x7773, RZ ;  /* 0x000077730f0f7816 */ /* 0x000fe200000000ff */
[----:B0-----:R-:W3:Y:S10]  /*bcfc0*/  LDL.LU.64 R2, [R1+0x2660] ;  /* 0x0026600001027983 */ /* 0x001ef40000300a00 */
        /* <DEDUP_REMOVED lines=10> */
[----:B0-----:R-:W-:-:S11]  /*bd070*/  PRMT R0, R24, 0x7772, RZ ;  /* 0x0000777218007816 */ /* 0x001fd600000000ff */
[----:B------:R0:W-:Y:S01]  /*bd080*/  @P1 STG.E.U8 desc[UR38][R8.64], R0 ;  /* 0x0000000008001986 */ /* 0x0001e2000c101126 */
[----:B------:R-:W-:Y:S02]  /*bd090*/  LOP3.LUT P1, RZ, R23, 0x8000, RZ, 0xc0, !PT ;  /* 0x0000800017ff7812 */ /* 0x000fe4000782c0ff */
[----:B------:R-:W-:-:S11]  /*bd0a0*/  PRMT R24, R24, 0x7773, RZ ;  /* 0x0000777318187816 */ /* 0x000fd600000000ff */
        /* <DEDUP_REMOVED lines=10> */
[----:B------:R-:W-:Y:S02]  /*bd150*/  LOP3.LUT P4, RZ, R21, 0x10000000, RZ, 0xc0, !PT ;  /* 0x1000000015ff7812 */ /* 0x000fe4000788c0ff */
[C---:B0-----:R-:W-:Y:S02]  /*bd160*/  PRMT R0, R28.reuse, 0x7772, RZ ;  /* 0x000077721c007816 */ /* 0x041fe400000000ff */
[----:B------:R-:W-:-:S03]  /*bd170*/  PRMT R28, R28, 0x7773, RZ ;  /* 0x000077731c1c7816 */ /* 0x000fc600000000ff */
[----:B------:R0:W-:Y:S01]  /*bd180*/  @P1 STG.E.U8 desc[UR38][R58.64], R0 ;  /* 0x000000003a001986 */ /* 0x0001e2000c101126 */
[----:B------:R-:W-:-:S03]  /*bd190*/  LOP3.LUT P5, RZ, R21, 0x20000000, RZ, 0xc0, !PT ;  /* 0x2000000015ff7812 */ /* 0x000fc600078ac0ff */
[----:B---3--:R-:W-:Y:S01]  /*bd1a0*/  @P2 STG.E.U8 desc[UR38][R52.64], R28 ;  /* 0x0000001c34002986 */ /* 0x008fe2000c101126 */
[----:B0-----:R-:W-:-:S05]  /*bd1b0*/  PRMT R0, R32, 0x7770, RZ ;  /* 0x0000777020007816 */ /* 0x001fca00000000ff */
[----:B----4-:R0:W-:Y:S01]  /*bd1c0*/  @P3 STG.E.U8 desc[UR38][R40.64], R0 ;  /* 0x0000000028003986 */ /* 0x0101e2000c101126 */
        /* <DEDUP_REMOVED lines=49> */
[C---:B------:R-:W-:Y:S02]  /*bd4e0*/  LOP3.LUT P1, RZ, R19.reuse, 0x20, RZ, 0xc0, !PT ;  /* 0x0000002013ff7812 */ /* 0x040fe4000782c0ff */
[----:B------:R-:W-:Y:S02]  /*bd4f0*/  LOP3.LUT P0, RZ, R19, 0x8, RZ, 0xc0, !PT ;  /* 0x0000000813ff7812 */ /* 0x000fe4000780c0ff */
[----:B------:R-:W-:Y:S02]  /*bd500*/  LOP3.LUT R23, R23, 0xfffff7ff, RZ, 0xc0, !PT ;  /* 0xfffff7ff17177812 */ /* 0x000fe400078ec0ff */
[C---:B------:R-:W-:Y:S02]  /*bd510*/  PRMT R0, R36.reuse, 0x7772, RZ ;  /* 0x0000777224007816 */ /* 0x040fe400000000ff */
[----:B------:R-:W-:-:S03]  /*bd520*/  PRMT R36, R36, 0x7773, RZ ;  /* 0x0000777324247816 */ /* 0x000fc600000000ff */
[----:B---3--:R0:W-:Y:S02]  /*bd530*/  @P5 STG.E.U8 desc[UR38][R52.64], R0 ;  /* 0x0000000034005986 */ /* 0x0081e4000c101126 */
[----:B------:R-:W-:Y:S02]  /*bd540*/  @P1 LOP3.LUT R23, R23, 0x800, RZ, 0xfc, !PT ;  /* 0x0000080017171812 */ /* 0x000fe400078efcff */
[----:B------:R-:W-:Y:S01]  /*bd550*/  LOP3.LUT P1, RZ, R19, 0x10, RZ, 0xc0, !PT ;  /* 0x0000001013ff7812 */ /* 0x000fe2000782c0ff */
[----:B----4-:R1:W-:Y:S01]  /*bd560*/  @P6 STG.E.U8 desc[UR38][R40.64], R36 ;  /* 0x0000002428006986 */ /* 0x0103e2000c101126 */
[----:B0-----:R-:W-:-:S03]  /*bd570*/  PRMT R0, R25, 0x7770, RZ ;  /* 0x0000777019007816 */ /* 0x001fc600000000ff */
[----:B------:R-:W3:Y:S04]  /*bd580*/  LDL.LU.64 R52, [R1+0x26e0] ;  /* 0x0026e00001347983 */ /* 0x000ee80000300a00 */
[----:B------:R0:W-:Y:S04]  /*bd590*/  @P0 STG.E.U8 desc[UR38][R56.64], R0 ;  /* 0x0000000038000986 */ /* 0x0001e8000c101126 */
[----:B-1----:R-:W4:Y:S01]  /*bd5a0*/  LDL.LU.64 R40, [R1+0x26e8] ;  /* 0x0026e80001287983 */ /* 0x002f220000300a00 */
[----:B0-----:R-:W-:-:S03]  /*bd5b0*/  PRMT R0, R25, 0x7771, RZ ;  /* 0x0000777119007816 */ /* 0x001fc600000000ff */
[----:B------:R-:W3:Y:S04]  /*bd5c0*/  LDL.LU.64 R56, [R1+0x26f0] ;  /* 0x0026f00001387983 */ /* 0x000ee80000300a00 */
[----:B------:R0:W-:Y:S01]  /*bd5d0*/  @P1 STG.E.U8 desc[UR38][R2.64], R0 ;  /* 0x0000000002001986 */ /* 0x0001e2000c101126 */
[----:B------:R-:W-:Y:S02]  /*bd5e0*/  LOP3.LUT P1, RZ, R23, 0x800, RZ, 0xc0, !PT ;  /* 0x0000080017ff7812 */ /* 0x000fe4000782c0ff */
[----:B0-----:R-:W-:Y:S01]  /*bd5f0*/  PRMT R0, R25, 0x7772, RZ ;  /* 0x0000777219007816 */ /* 0x001fe200000000ff */
[----:B------:R-:W3:Y:S10]  /*bd600*/  LDL.LU.64 R2, [R1+0x26f8] ;  /* 0x0026f80001027983 */ /* 0x000ef40000300a00 */
[----:B------:R0:W-:Y:S01]  /*bd610*/  @P1 STG.E.U8 desc[UR38][R44.64], R0 ;  /* 0x000000002c001986 */ /* 0x0001e2000c101126 */
[----:B------:R-:W-:-:S02]  /*bd620*/  LOP3.LUT P1, RZ, R23, 0x400, RZ, 0xc0, !PT ;  /* 0x0000040017ff7812 */ /* 0x000fc4000782c0ff */
[----:B------:R-:W-:Y:S01]  /*bd630*/  PRMT R25, R25, 0x7773, RZ ;  /* 0x0000777319197816 */ /* 0x000fe200000000ff */
[----:B0-----:R-:W3:Y:S10]  /*bd640*/  LDL.LU.64 R44, [R1+0x2708] ;  /* 0x00270800012c7983 */ /* 0x001ef40000300a00 */
        /* <DEDUP_REMOVED lines=15> */
[----:B0-----:R-:W-:Y:S02]  /*bd740*/  PRMT R0, R33, 0x7770, RZ ;  /* 0x0000777021007816 */ /* 0x001fe400000000ff */
[----:B------:R-:W-:-:S09]  /*bd750*/  LOP3.LUT P2, RZ, R19, 0x2000, RZ, 0xc0, !PT ;  /* 0x0000200013ff7812 */ /* 0x000fd2000784c0ff */
        /* <DEDUP_REMOVED lines=9> */
[----:B---3--:R0:W-:Y:S01]  /*bd7f0*/  @P2 STG.E.U8 desc[UR38][R52.64], R0 ;  /* 0x0000000034002986 */ /* 0x0081e2000c101126 */
        /* <DEDUP_REMOVED lines=12> */
[----:B------:R-:W3:Y:S04]  /*bd8c0*/  LDL.LU.64 R52, [R1+0x2710] ;  /* 0x0027100001347983 */ /* 0x000ee80000300a00 */
[----:B------:R-:W4:Y:S04]  /*bd8d0*/  LDL.LU.64 R40, [R1+0x2720] ;  /* 0x0027200001287983 */ /* 0x000f280000300a00 */
[----:B------:R-:W3:Y:S04]  /*bd8e0*/  LDL.LU.64 R56, [R1+0x15f0] ;  /* 0x0015f00001387983 */ /* 0x000ee80000300a00 */
[----:B------:R-:W3:Y:S04]  /*bd8f0*/  LDL.LU.64 R2, [R1+0x15e0] ;  /* 0x0015e00001027983 */ /* 0x000ee80000300a00 */
[----:B------:R-:W3:Y:S01]  /*bd900*/  LDL.LU.64 R44, [R1+0x15d0] ;  /* 0x0015d000012c7983 */ /* 0x000ee20000300a00 */
[----:B------:R-:W-:-:S02]  /*bd910*/  LOP3.LUT P1, RZ, R19, 0x80000000, RZ, 0xc0, !PT ;  /* 0x8000000013ff7812 */ /* 0x000fc4000782c0ff */
[----:B------:R-:W-:Y:S02]  /*bd920*/  LOP3.LUT R20, R20, 0xefffffff, RZ, 0xc0, !PT ;  /* 0xefffffff14147812 */ /* 0x000fe400078ec0ff */
[----:B------:R-:W-:-:S09]  /*bd930*/  LOP3.LUT P4, RZ, R19, 0x80000, RZ, 0xc0, !PT ;  /* 0x0008000013ff7812 */ /* 0x000fd2000788c0ff */
[----:B------:R-:W-:Y:S02]  /*bd940*/  @P1 LOP3.LUT R20, R20, 0x10000000, RZ, 0xfc, !PT ;  /* 0x1000000014141812 */ /* 0x000fe400078efcff */
[----:B------:R-:W-:Y:S02]  /*bd950*/  LOP3.LUT P1, RZ, R19, 0x40000000, RZ, 0xc0, !PT ;  /* 0x4000000013ff7812 */ /* 0x000fe4000782c0ff */
[----:B------:R-:W-:Y:S02]  /*bd960*/  LOP3.LUT R20, R20, 0xdfffffff, RZ, 0xc0, !PT ;  /* 0xdfffffff14147812 */ /* 0x000fe400078ec0ff */
[----:B------:R-:W-:-:S09]  /*bd970*/  PRMT R0, R26, 0x7770, RZ ;  /* 0x000077701a007816 */ /* 0x000fd200000000ff */
        /* <DEDUP_REMOVED lines=20> */
[----:B------:R-:W-:-:S07]  /*bdac0*/  LOP3.LUT P0, RZ, R19, 0x400000, RZ, 0xc0, !PT ;  /* 0x0040000013ff7812 */ /* 0x000fce000780c0ff */
[----:B------:R-:W-:Y:S02]  /*bdad0*/  @P1 LOP3.LUT R23, R23, 0x8, RZ, 0xfc, !PT ;  /* 0x0000000817171812 */ /* 0x000fe400078efcff */
[----:B------:R-:W-:Y:S01]  /*bdae0*/  LOP3.LUT P1, RZ, R19, 0x800000, RZ, 0xc0, !PT ;  /* 0x0080000013ff7812 */ /* 0x000fe2000782c0ff */
[----:B--2---:R0:W-:Y:S04]  /*bdaf0*/  @P4 STG.E.U8 desc[UR38][R46.64], R0 ;  /* 0x000000002e004986 */ /* 0x0041e8000c101126 */
[----:B0-----:R-:W2:Y:S04]  /*bdb00*/  LDL.LU.64 R46, [R1+0x15c0] ;  /* 0x0015c000012e7983 */ /* 0x001ea80000300a00 */
[----:B------:R-:W2:Y:S04]  /*bdb10*/  LDL.LU.64 R42, [R1+0x15b0] ;  /* 0x0015b000012a7983 */ /* 0x000ea80000300a00 */
[----:B------:R-:W2:Y:S04]  /*bdb20*/  LDL.LU.64 R8, [R1+0x15a0] ;  /* 0x0015a00001087983 */ /* 0x000ea80000300a00 */
[----:B------:R-:W2:Y:S04]  /*bdb30*/  LDL.LU.64 R4, [R1+0x1590] ;  /* 0x0015900001047983 */ /* 0x000ea80000300a00 */
[----:B------:R-:W2:Y:S04]  /*bdb40*/  LDL.LU.64 R48, [R1+0x1580] ;  /* 0x0015800001307983 */ /* 0x000ea80000300a00 */
[----:B------:R-:W2:Y:S01]  /*bdb50*/  LDL.LU.64 R54, [R1+0x1570] ;  /* 0x0015700001367983 */ /* 0x000ea20000300a00 */
[----:B------:R-:W-:-:S03]  /*bdb60*/  PRMT R0, R26, 0x7771, RZ ;  /* 0x000077711a007816 */ /* 0x000fc600000000ff */
[----:B------:R-:W2:Y:S04]  /*bdb70*/  LDL.LU.64 R58, [R1+0x1568] ;  /* 0x00156800013a7983 */ /* 0x000ea80000300a00 */
[----:B---3--:R0:W-:Y:S02]  /*bdb80*/  @P5 STG.E.U8 desc[UR38][R52.64], R0 ;  /* 0x0000000034005986 */ /* 0x0081e4000c101126 */
[C---:B0-----:R-:W-:Y:S02]  /*bdb90*/  PRMT R0, R26.reuse, 0x7772, RZ ;  /* 0x000077721a007816 */ /* 0x041fe400000000ff */
[----:B------:R-:W3:Y:S01]  /*bdba0*/  LDL.LU.64 R52, [R1+0x1560] ;  /* 0x0015600001347983 */ /* 0x000ee20000300a00 */
[----:B------:R-:W-:-:S03]  /*bdbb0*/  PRMT R26, R26, 0x7773, RZ ;  /* 0x000077731a1a7816 */ /* 0x000fc600000000ff */
[----:B----4-:R0:W-:Y:S04]  /*bdbc0*/  @P6 STG.E.U8 desc[UR38][R40.64], R0 ;  /* 0x0000000028006986 */ /* 0x0101e8000c101126 */
[----:B------:R1:W-:Y:S01]  /*bdbd0*/  @P0 STG.E.U8 desc[UR38][R56.64], R26 ;  /* 0x0000001a38000986 */ /* 0x0003e2000c101126 */
[----:B0-----:R-:W-:-:S03]  /*bdbe0*/  PRMT R0, R30, 0x7770, RZ ;  /* 0x000077701e007816 */ /* 0x001fc600000000ff */
[----:B------:R-:W4:Y:S04]  /*bdbf0*/  LDL.LU.64 R40, [R1+0x1558] ;  /* 0x0015580001287983 */ /* 0x000f280000300a00 */
[----:B------:R0:W-:Y:S01]  /*bdc00*/  @P1 STG.E.U8 desc[UR38][R2.64], R0 ;  /* 0x0000000002001986 */ /* 0x0001e2000c101126 */
[----:B------:R-:W-:-:S03]  /*bdc10*/  LOP3.LUT P1, RZ, R23, 0x8, RZ, 0xc0, !PT ;  /* 0x0000000817ff7812 */ /* 0x000fc6000782c0ff */
[----:B-1----:R-:W3:Y:S01]  /*bdc20*/  LDL.LU.64 R56, [R1+0x1550] ;  /* 0x0015500001387983 */ /* 0x002ee20000300a00 */
[----:B0-----:R-:W-:-:S03]  /*bdc30*/  PRMT R0, R30, 0x7771, RZ ;  /* 0x000077711e007816 */ /* 0x001fc600000000ff */
[----:B------:R-:W3:Y:S06]  /*bdc40*/  LDL.LU.64 R2, [R1+0x1540] ;  /* 0x0015400001027983 */ /* 0x000eec0000300a00 */
[----:B------:R0:W-:Y:S04]  /*bdc50*/  @P1 STG.E.U8 desc[UR38][R44.64], R0 ;  /* 0x000000002c001986 */ /* 0x0001e8000c101126 */
[----:B0-----:R-:W3:Y:S01]  /*bdc60*/  LDL.LU.64 R44, [R1+0x1530] ;  /* 0x00153000012c7983 */ /* 0x001ee20000300a00 */
[----:B------:R-:W-:-:S02]  /*bdc70*/  LOP3.LUT P1, RZ, R23, 0x4, RZ, 0xc0, !PT ;  /* 0x0000000417ff7812 */ /* 0x000fc4000782c0ff */
[C---:B------:R-:W-:Y:S02]  /*bdc80*/  PRMT R0, R30.reuse, 0x7772, RZ ;  /* 0x000077721e007816 */ /* 0x040fe400000000ff */
[----:B------:R-:W-:Y:S02]  /*bdc90*/  PRMT R30, R30, 0x7773, RZ ;  /* 0x000077731e1e7816 */ /* 0x000fe400000000ff */
[C---:B------:R-:W-:Y:S02]  /*bdca0*/  LOP3.LUT P2, RZ, R18.reuse, 0x1, RZ, 0xc0, !PT ;  /* 0x0000000112ff7812 */ /* 0x040fe4000784c0ff */
[C---:B------:R-:W-:Y:S02]  /*bdcb0*/  LOP3.LUT P3, RZ, R18.reuse, 0x2, RZ, 0xc0, !PT ;  /* 0x0000000212ff7812 */ /* 0x040fe4000786c0ff */
[C---:B------:R-:W-:Y:S02]  /*bdcc0*/  LOP3.LUT P4, RZ, R18.reuse, 0x4, RZ, 0xc0, !PT ;  /* 0x0000000412ff7812 */ /* 0x040fe4000788c0ff */
[----:B------:R-:W-:-:S02]  /*bdcd0*/  LOP3.LUT P5, RZ, R18, 0x8, RZ, 0xc0, !PT ;  /* 0x0000000812ff7812 */ /* 0x000fc400078ac0ff */
[----:B------:R-:W-:Y:S01]  /*bdce0*/  LOP3.LUT P6, RZ, R18, 0x10, RZ, 0xc0, !PT ;  /* 0x0000001012ff7812 */ /* 0x000fe200078cc0ff */
[----:B--2---:R0:W-:Y:S01]  /*bdcf0*/  @P1 STG.E.U8 desc[UR38][R46.64], R0 ;  /* 0x000000002e001986 */ /* 0x0041e2000c101126 */
[C---:B------:R-:W-:Y:S02]  /*bdd00*/  LOP3.LUT P1, RZ, R23.reuse, 0x2, RZ, 0xc0, !PT ;  /* 0x0000000217ff7812 */ /* 0x040fe4000782c0ff */
[----:B0-----:R-:W-:Y:S01]  /*bdd10*/  PRMT R0, R34, 0x7770, RZ ;  /* 0x0000777022007816 */ /* 0x001fe200000000ff */
[----:B------:R-:W2:Y:S10]  /*bdd20*/  LDL.LU.64 R46, [R1+0x1520] ;  /* 0x00152000012e7983 */ /* 0x000eb40000300a00 */
[----:B------:R-:W-:Y:S01]  /*bdd30*/  @P1 STG.E.U8 desc[UR38][R42.64], R30 ;  /* 0x0000001e2a001986 */ /* 0x000fe2000c101126 */
[----:B------:R-:W-:-:S13]  /*bdd40*/  LOP3.LUT P1, RZ, R23, 0x1, RZ, 0xc0, !PT ;  /* 0x0000000117ff7812 */ /* 0x000fda000782c0ff */
        /* <DEDUP_REMOVED lines=12> */
[----:B------:R0:W-:Y:S02]  /*bde10*/  @P1 STG.E.U8 desc[UR38][R58.64], R0 ;  /* 0x000000003a001986 */ /* 0x0001e4000c101126 */
[----:B0-----:R-:W-:-:S05]  /*bde20*/  PRMT R0, R38, 0x7771, RZ ;  /* 0x0000777126007816 */ /* 0x001fca00000000ff */
[----:B---3--:R0:W-:Y:S02]  /*bde30*/  @P2 STG.E.U8 desc[UR38][R52.64], R0 ;  /* 0x0000000034002986 */ /* 0x0081e4000c101126 */
[C---:B0-----:R-:W-:Y:S02]  /*bde40*/  PRMT R0, R38.reuse, 0x7772, RZ ;  /* 0x0000777226007816 */ /* 0x041fe400000000ff */
[----:B------:R-:W-:-:S03]  /*bde50*/  PRMT R38, R38, 0x7773, RZ ;  /* 0x0000777326267816 */ /* 0x000fc600000000ff */
[----:B----4-:R0:W-:Y:S04]  /*bde60*/  @P3 STG.E.U8 desc[UR38][R40.64], R0 ;  /* 0x0000000028003986 */ /* 0x0101e8000c101126 */
[----:B------:R-:W-:Y:S01]  /*bde70*/  @P4 STG.E.U8 desc[UR38][R56.64], R38 ;  /* 0x0000002638004986 */ /* 0x000fe2000c101126 */
[----:B0-----:R-:W-:-:S05]  /*bde80*/  PRMT R0, R27, 0x7770, RZ ;  /* 0x000077701b007816 */ /* 0x001fca00000000ff */
[----:B------:R0:W-:Y:S02]  /*bde90*/  @P5 STG.E.U8 desc[UR38][R2.64], R0 ;  /* 0x0000000002005986 */ /* 0x0001e4000c101126 */
[----:B0-----:R-:W-:-:S05]  /*bdea0*/  PRMT R0, R27, 0x7771, RZ ;  /* 0x000077711b007816 */ /* 0x001fca00000000ff */
[----:B------:R0:W-:Y:S04]  /*bdeb0*/  @P6 STG.E.U8 desc[UR38][R44.64], R0 ;  /* 0x000000002c006986 */ /* 0x0001e8000c101126 */
[----:B0-----:R-:W3:Y:S04]  /*bdec0*/  LDL.LU.64 R44, [R1+0x1510] ;  /* 0x00151000012c7983 */ /* 0x001ee80000300a00 */
[----:B------:R-:W4:Y:S04]  /*bded0*/  LDL.LU.64 R52, [R1+0x1500] ;  /* 0x0015000001347983 */ /* 0x000f280000300a00 */
[----:B------:R-:W4:Y:S01]  /*bdee0*/  LDL.LU.64 R40, [R1+0x14f0] ;  /* 0x0014f00001287983 */ /* 0x000f220000300a00 */
[----:B------:R-:W-:-:S02]  /*bdef0*/  LOP3.LUT P0, RZ, R18, 0x20, RZ, 0xc0, !PT ;  /* 0x0000002012ff7812 */ /* 0x000fc4000780c0ff */
[C---:B------:R-:W-:Y:S01]  /*bdf00*/  PRMT R0, R27.reuse, 0x7772, RZ ;  /* 0x000077721b007816 */ /* 0x040fe200000000ff */
[----:B------:R-:W4:Y:S01]  /*bdf10*/  LDL.LU.64 R56, [R1+0x14e0] ;  /* 0x0014e00001387983 */ /* 0x000f220000300a00 */
[C---:B------:R-:W-:Y:S02]  /*bdf20*/  LOP3.LUT P4, RZ, R18.reuse, 0x40, RZ, 0xc0, !PT ;  /* 0x0000004012ff7812 */ /* 0x040fe4000788c0ff */
[----:B------:R-:W-:Y:S02]  /*bdf30*/  PRMT R27, R27, 0x7773, RZ ;  /* 0x000077731b1b7816 */ /* 0x000fe400000000ff */
[C---:B------:R-:W-:Y:S02]  /*bdf40*/  LOP3.LUT P5, RZ, R18.reuse, 0x80, RZ, 0xc0, !PT ;  /* 0x0000008012ff7812 */ /* 0x040fe400078ac0ff */
[----:B------:R-:W-:-:S03]  /*bdf50*/  LOP3.LUT P6, RZ, R18, 0x100, RZ, 0xc0, !PT ;  /* 0x0000010012ff7812 */ /* 0x000fc600078cc0ff */
[----:B--2---:R0:W-:Y:S04]  /*bdf60*/  @P0 STG.E.U8 desc[UR38][R46.64], R0 ;  /* 0x000000002e000986 */ /* 0x0041e8000c101126 */
[----:B0-----:R-:W2:Y:S04]  /*bdf70*/  LDL.LU.64 R46, [R1+0x14d0] ;  /* 0x0014d000012e7983 */ /* 0x001ea80000300a00 */
[----:B------:R-:W2:Y:S01]  /*bdf80*/  LDL.LU.64 R2, [R1+0x14c0] ;  /* 0x0014c00001027983 */ /* 0x000ea20000300a00 */
[----:B------:R-:W-:-:S03]  /*bdf90*/  PRMT R0, R31, 0x7770, RZ ;  /* 0x000077701f007816 */ /* 0x000fc600000000ff */
[----:B---3--:R0:W-:Y:S04]  /*bdfa0*/  @P4 STG.E.U8 desc[UR38][R44.64], R27 ;  /* 0x0000001b2c004986 */ /* 0x0081e8000c101126 */
[----:B0-----:R-:W3:Y:S04]  /*bdfb0*/  LDL.LU.64 R44, [R1+0x14b0] ;  /* 0x0014b000012c7983 */ /* 0x001ee80000300a00 */
[----:B------:R-:W3:Y:S04]  /*bdfc0*/  LDL.LU.64 R12, [R1+0x14a0] ;  /* 0x0014a000010c7983 */ /* 0x000ee80000300a00 */
[----:B------:R-:W3:Y:S04]  /*bdfd0*/  LDL.LU.64 R42, [R1+0x1490] ;  /* 0x00149000012a7983 */ /* 0x000ee80000300a00 */
[----:B------:R-:W3:Y:S04]  /*bdfe0*/  LDL.LU.64 R8, [R1+0x1488] ;  /* 0x0014880001087983 */ /* 0x000ee80000300a00 */
[----:B------:R-:W3:Y:S04]  /*bdff0*/  LDL.LU.64 R4, [R1+0x1480] ;  /* 0x0014800001047983 */ /* 0x000ee80000300a00 */
[----:B------:R-:W3:Y:S04]  /*be000*/  LDL.LU.64 R48, [R1+0x1478] ;  /* 0x0014780001307983 */ /* 0x000ee80000300a00 */
[----:B------:R-:W3:Y:S04]  /*be010*/  LDL.LU.64 R54, [R1+0x1470] ;  /* 0x0014700001367983 */ /* 0x000ee80000300a00 */
[----:B------:R-:W3:Y:S04]  /*be020*/  LDL.LU.64 R58, [R1+0x1460] ;  /* 0x00146000013a7983 */ /* 0x000ee80000300a00 */
[----:B----4-:R0:W-:Y:S02]  /*be030*/  @P5 STG.E.U8 desc[UR38][R52.64], R0 ;  /* 0x0000000034005986 */ /* 0x0101e4000c101126 */
[----:B0-----:R-:W-:-:S02]  /*be040*/  PRMT R0, R31, 0x7771, RZ ;  /* 0x000077711f007816 */ /* 0x001fc400000000ff */
[----:B------:R-:W4:Y:S04]  /*be050*/  LDL.LU.64 R52, [R1+0x1450] ;  /* 0x0014500001347983 */ /* 0x000f280000300a00 */
[----:B------:R0:W-:Y:S04]  /*be060*/  @P6 STG.E.U8 desc[UR38][R40.64], R0 ;  /* 0x0000000028006986 */ /* 0x0001e8000c101126 */
[----:B0-----:R-:W4:Y:S01]  /*be070*/  LDL.LU.64 R40, [R1+0x1440] ;  /* 0x0014400001287983 */ /* 0x001f220000300a00 */
        /* <DEDUP_REMOVED lines=25> */
[----:B------:R-:W-:Y:S02]  /*be210*/  LOP3.LUT P1, RZ, R18, 0x400, RZ, 0xc0, !PT ;  /* 0x0000040012ff7812 */ /* 0x000fe4000782c0ff */
[C---:B------:R-:W-:Y:S02]  /*be220*/  PRMT R0, R31.reuse, 0x7772, RZ ;  /* 0x000077721f007816 */ /* 0x040fe400000000ff */
[----:B------:R-:W-:-:S03]  /*be230*/  PRMT R31, R31, 0x7773, RZ ;  /* 0x000077731f1f7816 */ /* 0x000fc600000000ff */
[----:B------:R0:W-:Y:S06]  /*be240*/  @P0 STG.E.U8 desc[UR38][R56.64], R0 ;  /* 0x0000000038000986 */ /* 0x0001ec000c101126 */
[----:B--2---:R1:W-:Y:S01]  /*be250*/  @P1 STG.E.U8 desc[UR38][R46.64], R31 ;  /* 0x0000001f2e001986 */ /* 0x0043e2000c101126 */
[C---:B------:R-:W-:Y:S02]  /*be260*/  LOP3.LUT P1, RZ, R20.reuse, 0x8000000, RZ, 0xc0, !PT ;  /* 0x0800000014ff7812 */ /* 0x040fe4000782c0ff */
[----:B0-----:R-:W-:Y:S01]  /*be270*/  PRMT R0, R35, 0x7770, RZ ;  /* 0x0000777023007816 */ /* 0x001fe200000000ff */
[----:B-1----:R-:W2:Y:S10]  /*be280*/  LDL.LU R47, [R1+0x1e0] ;  /* 0x0001e000012f7983 */ /* 0x002eb40000300800 */
[----:B------:R0:W-:Y:S01]  /*be290*/  @P1 STG.E.U8 desc[UR38][R2.64], R0 ;  /* 0x0000000002001986 */ /* 0x0001e2000c101126 */
[----:B------:R-:W-:-:S03]  /*be2a0*/  LOP3.LUT P1, RZ, R20, 0x4000000, RZ, 0xc0, !PT ;  /* 0x0400000014ff7812 */ /* 0x000fc6000782c0ff */
[----:B------:R-:W2:Y:S01]  /*be2b0*/  LDL.LU.64 R56, [R1+0x1430] ;  /* 0x0014300001387983 */ /* 0x000ea20000300a00 */
[----:B0-----:R-:W-:-:S03]  /*be2c0*/  PRMT R0, R35, 0x7771, RZ ;  /* 0x0000777123007816 */ /* 0x001fc600000000ff */
[----:B------:R-:W2:Y:S01]  /*be2d0*/  LDL.LU.64 R2, [R1+0x1420] ;  /* 0x0014200001027983 */ /* 0x000ea20000300a00 */
[----:B------:R-:W-:-:S05]  /*be2e0*/  LOP3.LUT P2, RZ, R18, 0x80000, RZ, 0xc0, !PT ;  /* 0x0008000012ff7812 */ /* 0x000fca000784c0ff */
[----:B---3--:R0:W-:Y:S01]  /*be2f0*/  @P1 STG.E.U8 desc[UR38][R44.64], R0 ;  /* 0x000000002c001986 */ /* 0x0081e2000c101126 */
[C---:B------:R-:W-:Y:S02]  /*be300*/  LOP3.LUT P1, RZ, R20.reuse, 0x2000000, RZ, 0xc0, !PT ;  /* 0x0200000014ff7812 */ /* 0x040fe4000782c0ff */
[----:B0-----:R-:W-:Y:S01]  /*be310*/  PRMT R0, R35, 0x7772, RZ ;  /* 0x0000777223007816 */ /* 0x001fe200000000ff */
[----:B------:R-:W3:Y:S10]  /*be320*/  LDL.LU.64 R44, [R1+0x1410] ;  /* 0x00141000012c7983 */ /* 0x000ef40000300a00 */
[----:B------:R0:W-:Y:S01]  /*be330*/  @P1 STG.E.U8 desc[UR38][R12.64], R0 ;  /* 0x000000000c001986 */ /* 0x0001e2000c101126 */
[----:B------:R-:W-:-:S02]  /*be340*/  LOP3.LUT P1, RZ, R20, 0x1000000, RZ, 0xc0, !PT ;  /* 0x0100000014ff7812 */ /* 0x000fc4000782c0ff */
        /* <DEDUP_REMOVED lines=13> */
[----:B------:R-:W-:Y:S02]  /*be420*/  PRMT R39, R39, 0x7773, RZ ;  /* 0x0000777327277816 */ /* 0x000fe400000000ff */
[----:B------:R-:W-:Y:S02]  /*be430*/  LOP3.LUT P4, RZ, R18, 0x200000, RZ, 0xc0, !PT ;  /* 0x0020000012ff7812 */ /* 0x000fe4000788c0ff */
[----:B0-----:R-:W-:-:S05]  /*be440*/  PRMT R0, R17, 0x7770, RZ ;  /* 0x0000777011007816 */ /* 0x001fca00000000ff */
[----:B------:R-:W-:Y:S04]  /*be450*/  @P1 STG.E.U8 desc[UR38][R54.64], R39 ;  /* 0x0000002736001986 */ /* 0x000fe8000c101126 */
[----:B------:R0:W-:Y:S02]  /*be460*/  @P2 STG.E.U8 desc[UR38][R58.64], R0 ;  /* 0x000000003a002986 */ /* 0x0001e4000c101126 */
[----:B0-----:R-:W-:-:S05]  /*be470*/  PRMT R0, R17, 0x7771, RZ ;  /* 0x0000777111007816 */ /* 0x001fca00000000ff */
[----:B----4-:R0:W-:Y:S02]  /*be480*/  @P3 STG.E.U8 desc[UR38][R52.64], R0 ;  /* 0x0000000034003986 */ /* 0x0101e4000c101126 */
[----:B0-----:R-:W-:-:S05]  /*be490*/  PRMT R0, R17, 0x7772, RZ ;  /* 0x0000777211007816 */ /* 0x001fca00000000ff */
[----:B------:R0:W-:Y:S02]  /*be4a0*/  @P4 STG.E.U8 desc[UR38][R40.64], R0 ;  /* 0x0000000028004986 */ /* 0x0001e4000c101126 */
[----:B0-----:R-:W-:Y:S02]  /*be4b0*/  PRMT R0, R17, 0x7773, RZ ;  /* 0x0000777311007816 */ /* 0x001fe400000000ff */
[----:B------:R-:W4:Y:S04]  /*be4c0*/  LDL.LU R17, [R1+0x3790] ;  /* 0x0037900001117983 */ /* 0x000f280000300800 */
[----:B------:R-:W4:Y:S01]  /*be4d0*/  LDL.LU.64 R54, [R1+0x1400] ;  /* 0x0014000001367983 */ /* 0x000f220000300a00 */
[C---:B------:R-:W-:Y:S02]  /*be4e0*/  LOP3.LUT P5, RZ, R18.reuse, 0x400000, RZ, 0xc0, !PT ;  /* 0x0040000012ff7812 */ /* 0x040fe400078ac0ff */
[C---:B------:R-:W-:Y:S01]  /*be4f0*/  LOP3.LUT P6, RZ, R18.reuse, 0x800000, RZ, 0xc0, !PT ;  /* 0x0080000012ff7812 */ /* 0x040fe200078cc0ff */
[----:B------:R-:W4:Y:S01]  /*be500*/  LDL.LU.64 R58, [R1+0x13f0] ;  /* 0x0013f000013a7983 */ /* 0x000f220000300a00 */
[----:B------:R-:W-:-:S09]  /*be510*/  LOP3.LUT P0, RZ, R18, 0x1000000, RZ, 0xc0, !PT ;  /* 0x0100000012ff7812 */ /* 0x000fd2000780c0ff */
[----:B--2---:R0:W-:Y:S02]  /*be520*/  @P5 STG.E.U8 desc[UR38][R56.64], R0 ;  /* 0x0000000038005986 */ /* 0x0041e4000c101126 */
[C---:B0-----:R-:W-:Y:S02]  /*be530*/  PRMT R0, R47.reuse, 0x7770, RZ ;  /* 0x000077702f007816 */ /* 0x041fe400000000ff */
[----:B------:R-:W2:Y:S04]  /*be540*/  LDL.LU.64 R56, [R1+0x13e0] ;  /* 0x0013e00001387983 */ /* 0x000ea80000300a00 */
[----:B------:R-:W2:Y:S04]  /*be550*/  LDL.LU.64 R52, [R1+0x13d0] ;  /* 0x0013d00001347983 */ /* 0x000ea80000300a00 */
[----:B------:R0:W-:Y:S04]  /*be560*/  @P6 STG.E.U8 desc[UR38][R2.64], R0 ;  /* 0x0000000002006986 */ /* 0x0001e8000c101126 */
[----:B------:R-:W2:Y:S04]  /*be570*/  LDL.LU.64 R40, [R1+0x13c0] ;  /* 0x0013c00001287983 */ /* 0x000ea80000300a00 */
[----:B0-----:R-:W2:Y:S01]  /*be580*/  LDL.LU R2, [R1+0x240] ;  /* 0x0002400001027983 */ /* 0x001ea20000300800 */
[----:B------:R-:W-:-:S02]  /*be590*/  PRMT R0, R47, 0x7771, RZ ;  /* 0x000077712f007816 */ /* 0x000fc400000000ff */
[----:B------:R-:W-:-:S03]  /*be5a0*/  LOP3.LUT P4, RZ, R18, 0x2000000, RZ, 0xc0, !PT ;  /* 0x0200000012ff7812 */ /* 0x000fc6000788c0ff */
[----:B---3--:R0:W-:Y:S04]  /*be5b0*/  @P0 STG.E.U8 desc[UR38][R44.64], R0 ;  /* 0x000000002c000986 */ /* 0x0081e8000c101126 */
[----:B0-----:R-:W3:Y:S01]  /*be5c0*/  LDL.LU.64 R44, [R1+0x13b0] ;  /* 0x0013b000012c7983 */ /* 0x001ee20000300a00 */
[----:B------:R-:W-:-:S03]  /*be5d0*/  PRMT R0, R47, 0x7772, RZ ;  /* 0x000077722f007816 */ /* 0x000fc600000000ff */
[----:B------:R-:W3:Y:S04]  /*be5e0*/  LDL.LU R12, [R1+0x2b0] ;  /* 0x0002b000010c7983 */ /* 0x000ee80000300800 */
[----:B----4-:R0:W-:Y:S02]  /*be5f0*/  @P4 STG.E.U8 desc[UR38][R54.64], R0 ;  /* 0x0000000036004986 */ /* 0x0101e4000c101126 */
[----:B0-----:R-:W-:Y:S02]  /*be600*/  PRMT R0, R47, 0x7773, RZ ;  /* 0x000077732f007816 */ /* 0x001fe400000000ff */
[----:B------:R-:W4:Y:S01]  /*be610*/  LDL.LU.64 R46, [R1+0x13a8] ;  /* 0x0013a800012e7983 */ /* 0x000f220000300a00 */
[----:B------:R-:W-:Y:S02]  /*be620*/  LOP3.LUT P1, RZ, R17, 0x20, RZ, 0xc0, !PT ;  /* 0x0000002011ff7812 */ /* 0x000fe4000782c0ff */
[----:B------:R-:W-:Y:S01]  /*be630*/  LOP3.LUT R20, R20, 0xffffefff, RZ, 0xc0, !PT ;  /* 0xffffefff14147812 */ /* 0x000fe200078ec0ff */
[----:B------:R-:W4:Y:S01]  /*be640*/  LDL.LU.64 R6, [R1+0x13a0] ;  /* 0x0013a00001067983 */ /* 0x000f220000300a00 */
[----:B------:R-:W-:-:S03]  /*be650*/  LOP3.LUT P5, RZ, R18, 0x4000000, RZ, 0xc0, !PT ;  /* 0x0400000012ff7812 */ /* 0x000fc600078ac0ff */
[----:B------:R-:W4:Y:S01]  /*be660*/  LDL.LU.64 R50, [R1+0x1398] ;  /* 0x0013980001327983 */ /* 0x000f220000300a00 */
[----:B------:R-:W-:-:S03]  /*be670*/  LOP3.LUT P6, RZ, R18, 0x8000000, RZ, 0xc0, !PT ;  /* 0x0800000012ff7812 */ /* 0x000fc600078cc0ff */
[----:B------:R-:W4:Y:S02]  /*be680*/  LDL.LU.64 R8, [R1+0x1390] ;  /* 0x0013900001087983 */ /* 0x000f240000300a00 */
        /* <DEDUP_REMOVED lines=12> */
[----:B------:R2:W-:Y:S10]  /*be750*/  @P5 STG.E.U8 desc[UR38][R58.64], R0 ;  /* 0x000000003a005986 */ /* 0x0005f4000c101126 */
[----:B------:R-:W-:-:S02]  /*be760*/  @P1 LOP3.LUT R20, R20, 0x10000, RZ, 0xfc, !PT ;  /* 0x0001000014141812 */ /* 0x000fc400078efcff */
[----:B------:R-:W-:Y:S02]  /*be770*/  LOP3.LUT P1, RZ, R17, 0x1, RZ, 0xc0, !PT ;  /* 0x0000000111ff7812 */ /* 0x000fe4000782c0ff */
[----:B------:R-:W-:Y:S02]  /*be780*/  LOP3.LUT R20, R20, 0xfffdffff, RZ, 0xc0, !PT ;  /* 0xfffdffff14147812 */ /* 0x000fe400078ec0ff */
[----:B--2---:R-:W-:-:S09]  /*be790*/  PRMT R0, R2, 0x7770, RZ ;  /* 0x0000777002007816 */ /* 0x004fd200000000ff */
[----:B------:R-:W-:Y:S01]  /*be7a0*/  @P1 LOP3.LUT R20, R20, 0x20000, RZ, 0xfc, !PT ;  /* 0x0002000014141812 */ /* 0x000fe200078efcff */
[----:B------:R0:W-:Y:S01]  /*be7b0*/  @P6 STG.E.U8 desc[UR38][R56.64], R0 ;  /* 0x0000000038006986 */ /* 0x0001e2000c101126 */
[----:B------:R-:W-:-:S03]  /*be7c0*/  LOP3.LUT P1, RZ, R18, 0x80000000, RZ, 0xc0, !PT ;  /* 0x8000000012ff7812 */ /* 0x000fc6000782c0ff */
[----:B0-----:R-:W2:Y:S04]  /*be7d0*/  LDL.LU R56, [R1+0x2a4] ;  /* 0x0002a40001387983 */ /* 0x001ea80000300800 */
[----:B------:R-:W2:Y:S01]  /*be7e0*/  LDL.LU.64 R4, [R1+0x1380] ;  /* 0x0013800001047983 */ /* 0x000ea20000300a00 */
[----:B------:R-:W-:-:S03]  /*be7f0*/  LOP3.LUT R20, R20, 0xfffbffff, RZ, 0xc0, !PT ;  /* 0xfffbffff14147812 */ /* 0x000fc600078ec0ff */
[----:B------:R-:W2:Y:S02]  /*be800*/  LDL.LU.64 R48, [R1+0x1370] ;  /* 0x0013700001307983 */ /* 0x000ea40000300a00 */
[----:B------:R-:W-:Y:S02]  /*be810*/  @P1 LOP3.LUT R20, R20, 0x40000, RZ, 0xfc, !PT ;  /* 0x0004000014141812 */ /* 0x000fe400078efcff */
[C---:B------:R-:W-:Y:S01]  /*be820*/  LOP3.LUT P1, RZ, R18.reuse, 0x40000000, RZ, 0xc0, !PT ;  /* 0x4000000012ff7812 */ /* 0x040fe2000782c0ff */
[----:B------:R-:W2:Y:S01]  /*be830*/  LDL.LU R43, [R1+0x1e4] ;  /* 0x0001e400012b7983 */ /* 0x000ea20000300800 */
[----:B------:R-:W-:Y:S02]  /*be840*/  LOP3.LUT P0, RZ, R18, 0x10000000, RZ, 0xc0, !PT ;  /* 0x1000000012ff7812 */ /* 0x000fe4000780c0ff */
[----:B------:R-:W-:Y:S01]  /*be850*/  LOP3.LUT R20, R20, 0xfff7ffff, RZ, 0xc0, !PT ;  /* 0xfff7ffff14147812 */ /* 0x000fe200078ec0ff */
[----:B------:R-:W2:Y:S01]  /*be860*/  LDL.LU.64 R54, [R1+0x1360] ;  /* 0x0013600001367983 */ /* 0x000ea20000300a00 */
[----:B------:R-:W-:-:S03]  /*be870*/  PRMT R0, R2, 0x7771, RZ ;  /* 0x0000777102007816 */ /* 0x000fc600000000ff */
[----:B------:R-:W2:Y:S04]  /*be880*/  LDL.LU.64 R58, [R1+0x1350] ;  /* 0x00135000013a7983 */ /* 0x000ea80000300a00 */
        /* <DEDUP_REMOVED lines=9> */
[----:B---3--:R0:W-:Y:S01]  /*be920*/  @P1 STG.E.U8 desc[UR38][R44.64], R0 ;  /* 0x000000002c001986 */ /* 0x0081e2000c101126 */
[----:B------:R-:W-:-:S03]  /*be930*/  LOP3.LUT P1, RZ, R20, 0x40000, RZ, 0xc0, !PT ;  /* 0x0004000014ff7812 */ /* 0x000fc6000782c0ff */
[----:B------:R-:W3:Y:S04]  /*be940*/  LDL.LU.64 R2, [R1+0x1320] ;  /* 0x0013200001027983 */ /* 0x000ee80000300a00 */
[----:B0-----:R-:W3:Y:S01]  /*be950*/  LDL.LU.64 R44, [R1+0x1310] ;  /* 0x00131000012c7983 */ /* 0x001ee20000300a00 */
[----:B------:R-:W-:-:S03]  /*be960*/  PRMT R0, R12, 0x7770, RZ ;  /* 0x000077700c007816 */ /* 0x000fc600000000ff */
[----:B------:R-:W3:Y:S04]  /*be970*/  LDL.LU R57, [R1+0x244] ;  /* 0x0002440001397983 */ /* 0x000ee80000300800 */
[----:B----4-:R0:W-:Y:S04]  /*be980*/  @P1 STG.E.U8 desc[UR38][R46.64], R0 ;  /* 0x000000002e001986 */ /* 0x0101e8000c101126 */
[----:B0-----:R-:W4:Y:S01]  /*be990*/  LDL.LU.64 R46, [R1+0x1300] ;  /* 0x00130000012e7983 */ /* 0x001f220000300a00 */
        /* <DEDUP_REMOVED lines=12> */
[----:B--2---:R-:W-:-:S07]  /*bea60*/  PRMT R0, R56, 0x7770, RZ ;  /* 0x0000777038007816 */ /* 0x004fce00000000ff */
        /* <DEDUP_REMOVED lines=18> */
[----:B---3--:R0:W-:Y:S04]  /*beb90*/  @P5 STG.E.U8 desc[UR38][R2.64], R0 ;  /* 0x0000000002005986 */ /* 0x0081e8000c101126 */
[----:B0-----:R-:W2:Y:S01]  /*beba0*/  LDL.LU.64 R2, [R1+0x12f0] ;  /* 0x0012f00001027983 */ /* 0x001ea20000300a00 */
[----:B------:R-:W-:-:S05]  /*bebb0*/  PRMT R0, R43, 0x7773, RZ ;  /* 0x000077732b007816 */ /* 0x000fca00000000ff */
[----:B------:R0:W-:Y:S02]  /*bebc0*/  @P6 STG.E.U8 desc[UR38][R44.64], R0 ;  /* 0x000000002c006986 */ /* 0x0001e4000c101126 */
[----:B0-----:R-:W-:-:S05]  /*bebd0*/  PRMT R0, R57, 0x7770, RZ ;  /* 0x0000777039007816 */ /* 0x001fca00000000ff */
[----:B----4-:R0:W-:Y:S04]  /*bebe0*/  @P0 STG.E.U8 desc[UR38][R46.64], R0 ;  /* 0x000000002e000986 */ /* 0x0101e8000c101126 */
[----:B0-----:R-:W3:Y:S04]  /*bebf0*/  LDL.LU.64 R46, [R1+0x12e0] ;  /* 0x0012e000012e7983 */ /* 0x001ee80000300a00 */
[----:B------:R-:W4:Y:S04]  /*bec00*/  LDL.LU.64 R44, [R1+0x12d0] ;  /* 0x0012d000012c7983 */ /* 0x000f280000300a00 */
[----:B------:R-:W4:Y:S04]  /*bec10*/  LDL.LU.64 R58, [R1+0x12c8] ;  /* 0x0012c800013a7983 */ /* 0x000f280000300a00 */
[----:B------:R-:W4:Y:S04]  /*bec20*/  LDL.LU.64 R52, [R1+0x12c0] ;  /* 0x0012c00001347983 */ /* 0x000f280000300a00 */
[----:B------:R-:W4:Y:S04]  /*bec30*/  LDL.LU.64 R40, [R1+0x12b8] ;  /* 0x0012b80001287983 */ /* 0x000f280000300a00 */
[----:B------:R-:W4:Y:S01]  /*bec40*/  LDL.LU R56, [R1+0x2b4] ;  /* 0x0002b40001387983 */ /* 0x000f220000300800 */
[----:B------:R-:W-:-:S02]  /*bec50*/  LOP3.LUT P3, RZ, R17, 0x1000, RZ, 0xc0, !PT ;  /* 0x0000100011ff7812 */ /* 0x000fc4000786c0ff */
[----:B------:R-:W-:Y:S02]  /*bec60*/  PRMT R0, R57, 0x7771, RZ ;  /* 0x0000777139007816 */ /* 0x000fe400000000ff */
[C---:B------:R-:W-:Y:S02]  /*bec70*/  LOP3.LUT P4, RZ, R17.reuse, 0x2000, RZ, 0xc0, !PT ;  /* 0x0000200011ff7812 */ /* 0x040fe4000788c0ff */
[----:B------:R-:W-:Y:S02]  /*bec80*/  LOP3.LUT P0, RZ, R17, 0x1000000, RZ, 0xc0, !PT ;  /* 0x0100000011ff7812 */ /* 0x000fe4000780c0ff */
[----:B------:R-:W-:-:S05]  /*bec90*/  LOP3.LUT R20, R20, 0xffffffef, RZ, 0xc0, !PT ;  /* 0xffffffef14147812 */ /* 0x000fca00078ec0ff */
[----:B--2---:R0:W-:Y:S04]  /*beca0*/  @P3 STG.E.U8 desc[UR38][R2.64], R0 ;  /* 0x0000000002003986 */ /* 0x0041e8000c101126 */
[----:B0-----:R-:W2:Y:S01]  /*becb0*/  LDL.LU.64 R2, [R1+0x12b0] ;  /* 0x0012b00001027983 */ /* 0x001ea20000300a00 */
[----:B------:R-:W-:-:S03]  /*becc0*/  PRMT R0, R57, 0x7772, RZ ;  /* 0x0000777239007816 */ /* 0x000fc600000000ff */
[----:B------:R-:W2:Y:S04]  /*becd0*/  LDL.LU R43, [R1+0x2a8] ;  /* 0x0002a800012b7983 */ /* 0x000ea80000300800 */
[----:B---3--:R0:W-:Y:S04]  /*bece0*/  @P4 STG.E.U8 desc[UR38][R46.64], R0 ;  /* 0x000000002e004986 */ /* 0x0081e8000c101126 */
[----:B0-----:R-:W3:Y:S01]  /*becf0*/  LDL.LU.64 R46, [R1+0x12a8] ;  /* 0x0012a800012e7983 */ /* 0x001ee20000300a00 */
[----:B------:R-:W-:Y:S02]  /*bed00*/  @P0 LOP3.LUT R20, R20, 0x10, RZ, 0xfc, !PT ;  /* 0x0000001014140812 */ /* 0x000fe400078efcff */
[----:B------:R-:W-:Y:S01]  /*bed10*/  LOP3.LUT P0, RZ, R17, 0x800000, RZ, 0xc0, !PT ;  /* 0x0080000011ff7812 */ /* 0x000fe2000780c0ff */
[----:B------:R-:W3:Y:S01]  /*bed20*/  LDL.LU.64 R12, [R1+0x12a0] ;  /* 0x0012a000010c7983 */ /* 0x000ee20000300a00 */
[----:B------:R-:W-:-:S03]  /*bed30*/  LOP3.LUT R20, R20, 0xffffffdf, RZ, 0xc0, !PT ;  /* 0xffffffdf14147812 */ /* 0x000fc600078ec0ff */
[----:B------:R-:W3:Y:S01]  /*bed40*/  LDL.LU.64 R8, [R1+0x1298] ;  /* 0x0012980001087983 */ /* 0x000ee20000300a00 */
[----:B------:R-:W-:-:S03]  /*bed50*/  LOP3.LUT P5, RZ, R17, 0x4000, RZ, 0xc0, !PT ;  /* 0x0000400011ff7812 */ /* 0x000fc600078ac0ff */
[----:B------:R-:W3:Y:S04]  /*bed60*/  LDL.LU.64 R4, [R1+0x1290] ;  /* 0x0012900001047983 */ /* 0x000ee80000300a00 */
        /* <DEDUP_REMOVED lines=18> */
[----:B------:R-:W-:Y:S02]  /*bee90*/  LOP3.LUT R20, R20, 0xfffff7ff, RZ, 0xc0, !PT ;  /* 0xfffff7ff14147812 */ /* 0x000fe400078ec0ff */
[----:B------:R-:W-:-:S05]  /*beea0*/  PRMT R0, R57, 0x7773, RZ ;  /* 0x0000777339007816 */ /* 0x000fca00000000ff */
[----:B----4-:R0:W-:Y:S04]  /*beeb0*/  @P5 STG.E.U8 desc[UR38][R44.64], R0 ;  /* 0x000000002c005986 */ /* 0x0101e8000c101126 */
[----:B------:R-:W-:Y:S02]  /*beec0*/  @P0 LOP3.LUT R20, R20, 0x800, RZ, 0xfc, !PT ;  /* 0x0000080014140812 */ /* 0x000fe400078efcff */
[----:B------:R-:W-:Y:S01]  /*beed0*/  LOP3.LUT P0, RZ, R17, 0x10000, RZ, 0xc0, !PT ;  /* 0x0001000011ff7812 */ /* 0x000fe2000780c0ff */
[----:B0-----:R-:W4:Y:S01]  /*beee0*/  LDL.LU R44, [R1+0x1e8] ;  /* 0x0001e800012c7983 */ /* 0x001f220000300800 */
[----:B------:R-:W-:-:S03]  /*beef0*/  PRMT R0, R56, 0x7770, RZ ;  /* 0x0000777038007816 */ /* 0x000fc600000000ff */
[----:B------:R-:W4:Y:S04]  /*bef00*/  LDL.LU.64 R48, [R1+0x1288] ;  /* 0x0012880001307983 */ /* 0x000f280000300a00 */
[----:B------:R0:W-:Y:S04]  /*bef10*/  @P6 STG.E.U8 desc[UR38][R58.64], R0 ;  /* 0x000000003a006986 */ /* 0x0001e8000c101126 */
[----:B------:R-:W4:Y:S01]  /*bef20*/  LDL.LU.64 R54, [R1+0x1280] ;  /* 0x0012800001367983 */ /* 0x000f220000300a00 */
[----:B0-----:R-:W-:-:S03]  /*bef30*/  PRMT R0, R56, 0x7771, RZ ;  /* 0x0000777138007816 */ /* 0x001fc600000000ff */
[----:B------:R-:W4:Y:S04]  /*bef40*/  LDL.LU.64 R58, [R1+0x1278] ;  /* 0x00127800013a7983 */ /* 0x000f280000300a00 */
[----:B------:R0:W-:Y:S01]  /*bef50*/  @P0 STG.E.U8 desc[UR38][R52.64], R0 ;  /* 0x0000000034000986 */ /* 0x0001e2000c101126 */
[----:B------:R-:W-:Y:S02]  /*bef60*/  LOP3.LUT P0, RZ, R20, 0x800, RZ, 0xc0, !PT ;  /* 0x0000080014ff7812 */ /* 0x000fe4000780c0ff */
[----:B0-----:R-:W-:Y:S01]  /*bef70*/  PRMT R0, R56, 0x7772, RZ ;  /* 0x0000777238007816 */ /* 0x001fe200000000ff */
[----:B------:R-:W4:Y:S10]  /*bef80*/  LDL.LU.64 R52, [R1+0x1270] ;  /* 0x0012700001347983 */ /* 0x000f340000300a00 */
[----:B------:R0:W-:Y:S01]  /*bef90*/  @P0 STG.E.U8 desc[UR38][R40.64], R0 ;  /* 0x0000000028000986 */ /* 0x0001e2000c101126 */
[----:B------:R-:W-:-:S03]  /*befa0*/  LOP3.LUT P0, RZ, R20, 0x400, RZ, 0xc0, !PT ;  /* 0x0000040014ff7812 */ /* 0x000fc6000780c0ff */
[----:B------:R-:W4:Y:S01]  /*befb0*/  LDL.LU R45, [R1+0x248] ;  /* 0x00024800012d7983 */ /* 0x000f220000300800 */
[----:B0-----:R-:W-:-:S03]  /*befc0*/  PRMT R0, R56, 0x7773, RZ ;  /* 0x0000777338007816 */ /* 0x001fc600000000ff */
[----:B------:R-:W4:Y:S04]  /*befd0*/  LDL.LU.64 R40, [R1+0x1260] ;  /* 0x0012600001287983 */ /* 0x000f280000300a00 */
[----:B------:R-:W4:Y:S04]  /*befe0*/  LDL.LU.64 R56, [R1+0x1250] ;  /* 0x0012500001387983 */ /* 0x000f280000300a00 */
[----:B--2---:R0:W-:Y:S01]  /*beff0*/  @P0 STG.E.U8 desc[UR38][R2.64], R0 ;  /* 0x0000000002000986 */ /* 0x0041e2000c101126 */
[----:B------:R-:W-:-:S03]  /*bf000*/  LOP3.LUT P0, RZ, R20, 0x200, RZ, 0xc0, !PT ;  /* 0x0000020014ff7812 */ /* 0x000fc6000780c0ff */
[----:B0-----:R-:W2:Y:S01]  /*bf010*/  LDL.LU.64 R2, [R1+0x1248] ;  /* 0x0012480001027983 */ /* 0x001ea20000300a00 */
        /* <DEDUP_REMOVED lines=23> */
[C---:B0-----:R-:W-:Y:S02]  /*bf190*/  PRMT R0, R44.reuse, 0x7772, RZ ;  /* 0x000077722c007816 */ /* 0x041fe400000000ff */
[----:B------:R-:W4:Y:S04]  /*bf1a0*/  LDL.LU R55, [R1+0x2b8] ;  /* 0x0002b80001377983 */ /* 0x000f280000300800 */
[----:B------:R0:W-:Y:S02]  /*bf1b0*/  @P1 STG.E.U8 desc[UR38][R58.64], R0 ;  /* 0x000000003a001986 */ /* 0x0001e4000c101126 */
[----:B0-----:R-:W-:-:S05]  /*bf1c0*/  PRMT R0, R44, 0x7773, RZ ;  /* 0x000077732c007816 */ /* 0x001fca00000000ff */
[----:B------:R0:W-:Y:S01]  /*bf1d0*/  @P2 STG.E.U8 desc[UR38][R52.64], R0 ;  /* 0x0000000034002986 */ /* 0x0001e2000c101126 */
[----:B------:R-:W-:Y:S02]  /*bf1e0*/  LOP3.LUT P6, RZ, R17, 0x40000000, RZ, 0xc0, !PT ;  /* 0x4000000011ff7812 */ /* 0x000fe400078cc0ff */
[----:B0-----:R-:W-:-:S05]  /*bf1f0*/  PRMT R0, R45, 0x7770, RZ ;  /* 0x000077702d007816 */ /* 0x001fca00000000ff */
[----:B------:R0:W-:Y:S02]  /*bf200*/  @P3 STG.E.U8 desc[UR38][R40.64], R0 ;  /* 0x0000000028003986 */ /* 0x0001e4000c101126 */
[----:B0-----:R-:W-:-:S05]  /*bf210*/  PRMT R0, R45, 0x7771, RZ ;  /* 0x000077712d007816 */ /* 0x001fca00000000ff */
[----:B------:R0:W-:Y:S02]  /*bf220*/  @P4 STG.E.U8 desc[UR38][R56.64], R0 ;  /* 0x0000000038004986 */ /* 0x0001e4000c101126 */
[C---:B0-----:R-:W-:Y:S02]  /*bf230*/  PRMT R0, R45.reuse, 0x7772, RZ ;  /* 0x000077722d007816 */ /* 0x041fe400000000ff */
[----:B------:R-:W4:Y:S04]  /*bf240*/  LDL.LU R57, [R1+0x1884] ;  /* 0x0018840001397983 */ /* 0x000f280000300800 */
[----:B--2---:R0:W-:Y:S02]  /*bf250*/  @P5 STG.E.U8 desc[UR38][R2.64], R0 ;  /* 0x0000000002005986 */ /* 0x0041e4000c101126 */
[----:B0-----:R-:W-:-:S05]  /*bf260*/  PRMT R0, R45, 0x7773, RZ ;  /* 0x000077732d007816 */ /* 0x001fca00000000ff */
[----:B---3--:R0:W-:Y:S04]  /*bf270*/  @P6 STG.E.U8 desc[UR38][R46.64], R0 ;  /* 0x000000002e006986 */ /* 0x0081e8000c101126 */
[----:B0-----:R-:W2:Y:S04]  /*bf280*/  LDL.LU.64 R46, [R1+0x1238] ;  /* 0x00123800012e7983 */ /* 0x001ea80000300a00 */
[----:B------:R-:W3:Y:S04]  /*bf290*/  LDL.LU.64 R58, [R1+0x1230] ;  /* 0x00123000013a7983 */ /* 0x000ee80000300a00 */
[----:B------:R-:W3:Y:S04]  /*bf2a0*/  LDL.LU R45, [R1+0x2ac] ;  /* 0x0002ac00012d7983 */ /* 0x000ee80000300800 */
[----:B------:R-:W3:Y:S04]  /*bf2b0*/  LDL.LU.64 R10, [R1+0x1268] ;  /* 0x00126800010a7983 */ /* 0x000ee80000300a00 */
[----:B------:R-:W3:Y:S04]  /*bf2c0*/  LDL.LU.64 R50, [R1+0x1258] ;  /* 0x0012580001327983 */ /* 0x000ee80000300a00 */
[----:B------:R-:W3:Y:S04]  /*bf2d0*/  LDL.LU R54, [R1+0x18b0] ;  /* 0x0018b00001367983 */ /* 0x000ee80000300800 */
[----:B------:R-:W3:Y:S04]  /*bf2e0*/  LDL.LU R40, [R1+0x18ac] ;  /* 0x0018ac0001287983 */ /* 0x000ee80000300800 */
[----:B------:R-:W3:Y:S04]  /*bf2f0*/  LDL.LU R56, [R1+0x18a8] ;  /* 0x0018a80001387983 */ /* 0x000ee80000300800 */
[----:B------:R-:W3:Y:S04]  /*bf300*/  LDL.LU.64 R12, [R1+0x1228] ;  /* 0x00122800010c7983 */ /* 0x000ee80000300a00 */
[----:B------:R-:W3:Y:S04]  /*bf310*/  LDL.LU.64 R52, [R1+0x1220] ;  /* 0x0012200001347983 */ /* 0x000ee80000300a00 */
[----:B------:R-:W3:Y:S01]  /*bf320*/  LDL.LU.64 R48, [R1+0x1218] ;  /* 0x0012180001307983 */ /* 0x000ee20000300a00 */
[----:B------:R-:W-:-:S02]  /*bf330*/  LOP3.LUT P1, RZ, R17, 0x80000000, RZ, 0xc0, !PT ;  /* 0x8000000011ff7812 */ /* 0x000fc4000782c0ff */
[C---:B------:R-:W-:Y:S01]  /*bf340*/  LOP3.LUT P2, RZ, R20.reuse, 0x1, RZ, 0xc0, !PT ;  /* 0x0000000114ff7812 */ /* 0x040fe2000784c0ff */
[----:B------:R-:W3:Y:S01]  /*bf350*/  LDL.LU R41, [R1+0x18a4] ;  /* 0x0018a40001297983 */ /* 0x000ee20000300800 */
[C---:B------:R-:W-:Y:S02]  /*bf360*/  LOP3.LUT P3, RZ, R20.reuse, 0x2, RZ, 0xc0, !PT ;  /* 0x0000000214ff7812 */ /* 0x040fe4000786c0ff */
[----:B------:R-:W-:Y:S02]  /*bf370*/  LOP3.LUT P4, RZ, R20, 0x4, RZ, 0xc0, !PT ;  /* 0x0000000414ff7812 */ /* 0x000fe4000788c0ff */
[C---:B------:R-:W-:Y:S02]  /*bf380*/  LOP3.LUT P5, RZ, R16.reuse, 0x40, RZ, 0xc0, !PT ;  /* 0x0000004010ff7812 */ /* 0x040fe400078ac0ff */
[----:B------:R-:W-:Y:S02]  /*bf390*/  LOP3.LUT P6, RZ, R16, 0x80, RZ, 0xc0, !PT ;  /* 0x0000008010ff7812 */ /* 0x000fe400078cc0ff */
[----:B------:R-:W-:-:S02]  /*bf3a0*/  LOP3.LUT P0, RZ, R20, 0x8, RZ, 0xc0, !PT ;  /* 0x0000000814ff7812 */ /* 0x000fc4000780c0ff */
[C---:B----4-:R-:W-:Y:S02]  /*bf3b0*/  PRMT R2, R55.reuse, 0x7770, RZ ;  /* 0x0000777037027816 */ /* 0x050fe400000000ff */
[----:B------:R-:W-:Y:S01]  /*bf3c0*/  PRMT R5, R55, 0x7772, RZ ;  /* 0x0000777237057816 */ /* 0x000fe200000000ff */
[----:B------:R-:W-:Y:S02]  /*bf3d0*/  VIADD R0, R57, 0x5c ;  /* 0x0000005c39007836 */ /* 0x000fe40000000000 */
[----:B--2---:R0:W-:Y:S02]  /*bf3e0*/  @P1 STG.E.U8 desc[UR38][R46.64], R2 ;  /* 0x000000022e001986 */ /* 0x0041e4000c101126 */
[----:B0-----:R-:W-:Y:S02]  /*bf3f0*/  PRMT R2, R55, 0x7771, RZ ;  /* 0x0000777137027816 */ /* 0x001fe400000000ff */
[----:B------:R-:W2:Y:S04]  /*bf400*/  LDL.LU R46, [R1+0x18a0] ;  /* 0x0018a000012e7983 */ /* 0x000ea80000300800 */
[----:B---3--:R0:W-:Y:S04]  /*bf410*/  @P2 STG.E.U8 desc[UR38][R58.64], R2 ;  /* 0x000000023a002986 */ /* 0x0081e8000c101126 */
[----:B------:R-:W3:Y:S04]  /*bf420*/  LDL.LU.64 R8, [R1+0x1210] ;  /* 0x0012100001087983 */ /* 0x000ee80000300a00 */
[----:B0-----:R-:W4:Y:S04]  /*bf430*/  LDL.LU.64 R58, [R1+0x1208] ;  /* 0x00120800013a7983 */ /* 0x001f280000300a00 */
[----:B------:R-:W2:Y:S01]  /*bf440*/  LDL.LU R47, [R1+0x1ec] ;  /* 0x0001ec00012f7983 */ /* 0x000ea20000300800 */
[----:B------:R-:W-:-:S02]  /*bf450*/  PRMT R4, R45, 0x7770, RZ ;  /* 0x000077702d047816 */ /* 0x000fc400000000ff */
[C---:B------:R-:W-:Y:S01]  /*bf460*/  PRMT R3, R45.reuse, 0x7771, RZ ;  /* 0x000077712d037816 */ /* 0x040fe200000000ff */
[----:B------:R-:W4:Y:S01]  /*bf470*/  LDL R43, [R1+0x189c] ;  /* 0x00189c00012b7983 */ /* 0x000f220000100800 */
[C---:B------:R-:W-:Y:S02]  /*bf480*/  PRMT R6, R45.reuse, 0x7772, RZ ;  /* 0x000077722d067816 */ /* 0x040fe400000000ff */
[----:B------:R-:W-:Y:S02]  /*bf490*/  PRMT R2, R45, 0x7773, RZ ;  /* 0x000077732d027816 */ /* 0x000fe400000000ff */
[----:B------:R-:W4:Y:S01]  /*bf4a0*/  LDL.LU.64 R44, [R1+0x11f0] ;  /* 0x0011f000012c7983 */ /* 0x000f220000300a00 */
[----:B------:R-:W-:Y:S01]  /*bf4b0*/  ISETP.GE.AND P1, PT, R0, UR25, PT ;  /* 0x0000001900007c0c */ /* 0x000fe2000bf26270 */
[----:B------:R-:W-:Y:S01]  /*bf4c0*/  VIADD R0, R57, 0x5d ;  /* 0x0000005d39007836 */ /* 0x000fe20000000000 */
[----:B------:R-:W0:Y:S01]  /*bf4d0*/  LDCU.64 UR24, c[0x0][0x398] ;  /* 0x00007300ff1877ac */ /* 0x000e220008000a00 */
[----:B------:R-:W-:Y:S01]  /*bf4e0*/  @P3 STG.E.U8 desc[UR38][R10.64], R5 ;  /* 0x000000050a003986 */ /* 0x000fe2000c101126 */
[----:B------:R-:W-:-:S02]  /*bf4f0*/  ISETP.LT.AND P3, PT, R54, UR22, !P0 ;  /* 0x0000001636007c0c */ /* 0x000fc4000c761270 */
[----:B------:R-:W-:Y:S01]  /*bf500*/  ISETP.GE.AND P2, PT, R0, UR29, PT ;  /* 0x0000001d00007c0c */ /* 0x000fe2000bf46270 */
[----:B------:R-:W1:Y:S01]  /*bf510*/  LDCU.64 UR28, c[0x0][0x398] ;  /* 0x00007300ff1c77ac */ /* 0x000e620008000a00 */
[----:B------:R-:W-:Y:S01]  /*bf520*/  PRMT R0, R55, 0x7773, RZ ;  /* 0x0000777337007816 */ /* 0x000fe200000000ff */
[----:B------:R-:W0:Y:S04]  /*bf530*/  LDCU UR22, c[0x0][0x398] ;  /* 0x00007300ff1677ac */ /* 0x000e280008000800 */
[----:B------:R1:W-:Y:S04]  /*bf540*/  @P4 STG.E.U8 desc[UR38][R50.64], R0 ;  /* 0x0000000032004986 */ /* 0x0003e8000c101126 */
[----:B------:R0:W-:Y:S04]  /*bf550*/  @P5 STG.E.U8 desc[UR38][R12.64], R4 ;  /* 0x000000040c005986 */ /* 0x0001e8000c101126 */
[----:B------:R0:W-:Y:S04]  /*bf560*/  @P6 STG.E.U8 desc[UR38][R52.64], R3 ;  /* 0x0000000334006986 */ /* 0x0001e8000c101126 */
[----:B-1----:R-:W4:Y:S04]  /*bf570*/  LDL.LU.64 R50, [R1+0x1200] ;  /* 0x0012000001327983 */ /* 0x002f280000300a00 */
[----:B0-----:R-:W4:Y:S04]  /*bf580*/  LDL.LU.64 R12, [R1+0x11f8] ;  /* 0x0011f800010c7983 */ /* 0x001f280000300a00 */
[----:B------:R-:W4:Y:S04]  /*bf590*/  LDL.LU R52, [R1+0x24c] ;  /* 0x00024c0001347983 */ /* 0x000f280000300800 */
[----:B------:R0:W-:Y:S04]  /*bf5a0*/  @P3 STG.E.U8 desc[UR38][R48.64], R6 ;  /* 0x0000000630003986 */ /* 0x0001e8000c101126 */
[----:B0-----:R-:W4:Y:S01]  /*bf5b0*/  LDL.LU.64 R48, [R1+0x11e0] ;  /* 0x0011e00001307983 */ /* 0x001f220000300a00 */
[----:B------:R-:W-:Y:S01]  /*bf5c0*/  ISETP.LT.AND P4, PT, R40, UR24, !P0 ;  /* 0x0000001828007c0c */ /* 0x000fe2000c781270 */
[----:B------:R-:W-:Y:S01]  /*bf5d0*/  VIADD R0, R57, 0x57 ;  /* 0x0000005739007836 */ /* 0x000fe20000000000 */
[----:B------:R-:W-:Y:S01]  /*bf5e0*/  ISETP.LT.AND P5, PT, R56, UR28, !P0 ;  /* 0x0000001c38007c0c */ /* 0x000fe2000c7a1270 */
[----:B------:R-:W0:Y:S01]  /*bf5f0*/  LDCU UR24, c[0x0][0x398] ;  /* 0x00007300ff1877ac */ /* 0x000e220008000800 */
[----:B------:R-:W-:-:S02]  /*bf600*/  ISETP.LT.AND P6, PT, R41, UR30, !P0 ;  /* 0x0000001e29007c0c */ /* 0x000fc4000c7c1270 */
[----:B------:R-:W-:Y:S01]  /*bf610*/  ISETP.GE.AND P3, PT, R0, UR27, PT ;  /* 0x0000001b00007c0c */ /* 0x000fe2000bf66270 */
[----:B------:R-:W1:Y:S01]  /*bf620*/  LDCU.64 UR26, c[0x0][0x398] ;  /* 0x00007300ff1a77ac */ /* 0x000e620008000a00 */
[----:B------:R-:W0:Y:S01]  /*bf630*/  LDCU UR28, c[0x0][0x398] ;  /* 0x00007300ff1c77ac */ /* 0x000e220008000800 */
[----:B------:R-:W0:Y:S04]  /*bf640*/  LDCU UR30, c[0x0][0x398] ;  /* 0x00007300ff1e77ac */ /* 0x000e280008000800 */
[----:B---3--:R2:W-:Y:S02]  /*bf650*/  @P4 STG.E.U8 desc[UR38][R8.64], R2 ;  /* 0x0000000208004986 */ /* 0x0085e4000c101126 */
[C---:B--2---:R-:W-:Y:S02]  /*bf660*/  PRMT R2, R47.reuse, 0x7770, RZ ;  /* 0x000077702f027816 */ /* 0x044fe400000000ff */
[----:B------:R-:W2:Y:S04]  /*bf670*/  LDL.LU.64 R8, [R1+0x11e8] ;  /* 0x0011e80001087983 */ /* 0x000ea80000300a00 */
[----:B----4-:R3:W-:Y:S01]  /*bf680*/  @P5 STG.E.U8 desc[UR38][R58.64], R2 ;  /* 0x000000023a005986 */ /* 0x0107e2000c101126 */
[----:B------:R-:W-:-:S03]  /*bf690*/  PRMT R0, R47, 0x7771, RZ ;  /* 0x000077712f007816 */ /* 0x000fc600000000ff */
[----:B---3--:R-:W3:Y:S04]  /*bf6a0*/  LDL.LU.64 R58, [R1+0x11d8] ;  /* 0x0011d800013a7983 */ /* 0x008ee80000300a00 */
[----:B------:R4:W-:Y:S01]  /*bf6b0*/  @P6 STG.E.U8 desc[UR38][R44.64], R0 ;  /* 0x000000002c006986 */ /* 0x0009e2000c101126 */
[----:B------:R-:W-:-:S03]  /*bf6c0*/  ISETP.LT.AND P4, PT, R46, UR32, !P0 ;  /* 0x000000202e007c0c */ /* 0x000fc6000c781270 */
[----:B----4-:R-:W4:Y:S01]  /*bf6d0*/  LDL.LU.64 R44, [R1+0x11c8] ;  /* 0x0011c800012c7983 */ /* 0x010f220000300a00 */
[----:B------:R-:W-:Y:S02]  /*bf6e0*/  ISETP.LT.AND P0, PT, R43, UR34, !P0 ;  /* 0x000000222b007c0c */ /* 0x000fe4000c701270 */
[----:B------:R-:W-:Y:S01]  /*bf6f0*/  ISETP.LT.AND P6, PT, R60, UR36, !P3 ;  /* 0x000000243c007c0c */ /* 0x000fe2000dfc1270 */
[----:B------:R-:W-:Y:S01]  /*bf700*/  VIADD R0, R57, 0x58 ;  /* 0x0000005839007836 */ /* 0x000fe20000000000 */
[C---:B------:R-:W-:Y:S02]  /*bf710*/  PRMT R3, R47.reuse, 0x7772, RZ ;  /* 0x000077722f037816 */ /* 0x040fe400000000ff */
[----:B------:R-:W-:Y:S02]  /*bf720*/  PRMT R2, R47, 0x7773, RZ ;  /* 0x000077732f027816 */ /* 0x000fe400000000ff */
[----:B------:R-:W4:Y:S01]  /*bf730*/  LDL.LU R47, [R1+0x2bc] ;  /* 0x0002bc00012f7983 */ /* 0x000f220000300800 */
[----:B------:R-:W-:Y:S01]  /*bf740*/  ISETP.GE.AND P5, PT, R0, UR21, PT ;  /* 0x0000001500007c0c */ /* 0x000fe2000bfa6270 */
[----:B------:R-:W0:Y:S01]  /*bf750*/  LDCU.64 UR20, c[0x0][0x398] ;  /* 0x00007300ff1477ac */ /* 0x000e220008000a00 */
[----:B------:R-:W-:Y:S01]  /*bf760*/  PRMT R0, R52, 0x7770, RZ ;  /* 0x0000777034007816 */ /* 0x000fe200000000ff */
[----:B------:R-:W4:Y:S04]  /*bf770*/  LDL.LU.64 R14, [R1+0x11d0] ;  /* 0x0011d000010e7983 */ /* 0x000f280000300a00 */
[----:B------:R-:W4:Y:S04]  /*bf780*/  LDL.LU.64 R10, [R1+0x11c0] ;  /* 0x0011c000010a7983 */ /* 0x000f280000300a00 */
[----:B------:R0:W-:Y:S04]  /*bf790*/  @P4 STG.E.U8 desc[UR38][R50.64], R3 ;  /* 0x0000000332004986 */ /* 0x0001e8000c101126 */
[----:B------:R-:W-:Y:S04]  /*bf7a0*/  @P0 STG.E.U8 desc[UR38][R12.64], R2 ;  /* 0x000000020c000986 */ /* 0x000fe8000c101126 */
[----:B------:R1:W-:Y:S04]  /*bf7b0*/  @P6 STG.E.U8 desc[UR38][R48.64], R0 ;  /* 0x0000000030006986 */ /* 0x0003e8000c101126 */
[----:B0-----:R-:W4:Y:S04]  /*bf7c0*/  LDL.LU.64 R50, [R1+0x11b8] ;  /* 0x0011b80001327983 */ /* 0x001f280000300a00 */
[----:B-1----:R-:W4:Y:S01]  /*bf7d0*/  LDL.LU.64 R48, [R1+0x11b0] ;  /* 0x0011b00001307983 */ /* 0x002f220000300a00 */
[----:B------:R-:W-:Y:S01]  /*bf7e0*/  ISETP.LT.AND P4, PT, R61, UR26, !P3 ;  /* 0x0000001a3d007c0c */ /* 0x000fe2000df81270 */
[----:B------:R-:W0:Y:S01]  /*bf7f0*/  LDCU UR26, c[0x0][0x398] ;  /* 0x00007300ff1a77ac */ /* 0x000e220008000800 */
[----:B------:R-:W-:Y:S01]  /*bf800*/  ISETP.LT.AND P0, PT, R54, UR40, !P3 ;  /* 0x0000002836007c0c */ /* 0x000fe2000df01270 */
[----:B------:R-:W4:Y:S01]  /*bf810*/  LDL.LU R53, [R1+0x340] ;  /* 0x0003400001357983 */ /* 0x000f220000300800 */
[----:B------:R-:W-:-:S02]  /*bf820*/  PRMT R3, R52, 0x7771, RZ ;  /* 0x0000777134037816 */ /* 0x000fc400000000ff */
[----:B------:R-:W-:Y:S01]  /*bf830*/  PRMT R2, R52, 0x7772, RZ ;  /* 0x0000777234027816 */ /* 0x000fe200000000ff */
[----:B------:R-:W4:Y:S01]  /*bf840*/  LDL.LU.64 R12, [R1+0x11a8] ;  /* 0x0011a800010c7983 */ /* 0x000f220000300a00 */
[----:B------:R-:W-:Y:S02]  /*bf850*/  ISETP.LT.AND P6, PT, R40, UR42, !P3 ;  /* 0x0000002a28007c0c */ /* 0x000fe4000dfc1270 */
[----:B------:R-:W-:-:S03]  /*bf860*/  PRMT R0, R52, 0x7773, RZ ;  /* 0x0000777334007816 */ /* 0x000fc600000000ff */
[----:B--2---:R1:W-:Y:S04]  /*bf870*/  @P4 STG.E.U8 desc[UR38][R8.64], R3 ;  /* 0x0000000308004986 */ /* 0x0043e8000c101126 */
[----:B-1----:R-:W2:Y:S04]  /*bf880*/  LDL.LU.64 R8, [R1+0x11a0] ;  /* 0x0011a00001087983 */ /* 0x002ea80000300a00 */
[----:B---3--:R1:W-:Y:S04]  /*bf890*/  @P0 STG.E.U8 desc[UR38][R58.64], R2 ;  /* 0x000000023a000986 */ /* 0x0083e8000c101126 */
[----:B-1----:R-:W3:Y:S04]  /*bf8a0*/  LDL.LU.64 R58, [R1+0x1198] ;  /* 0x00119800013a7983 */ /* 0x002ee80000300a00 */
[----:B----4-:R1:W-:Y:S01]  /*bf8b0*/  @P6 STG.E.U8 desc[UR38][R44.64], R0 ;  /* 0x000000002c006986 */ /* 0x0103e2000c101126 */
[----:B------:R-:W-:Y:S01]  /*bf8c0*/  ISETP.LT.AND P4, PT, R56, UR20, !P3 ;  /* 0x0000001438007c0c */ /* 0x000fe2000df81270 */
[----:B------:R-:W4:Y:S01]  /*bf8d0*/  LDCU UR20, c[0x0][0x398] ;  /* 0x00007300ff1477ac */ /* 0x000f220008000800 */
[----:B------:R-:W-:Y:S01]  /*bf8e0*/  ISETP.LT.AND P0, PT, R41, UR4, !P3 ;  /* 0x0000000429007c0c */ /* 0x000fe2000df01270 */
[----:B-1----:R-:W3:Y:S01]  /*bf8f0*/  LDL.LU.64 R44, [R1+0x1190] ;  /* 0x00119000012c7983 */ /* 0x002ee20000300a00 */
[----:B------:R-:W-:Y:S01]  /*bf900*/  ISETP.LT.AND P6, PT, R46, UR22, !P3 ;  /* 0x000000162e007c0c */ /* 0x000fe2000dfc1270 */
[----:B------:R-:W1:Y:S01]  /*bf910*/  LDCU UR4, c[0x0][0x398] ;  /* 0x00007300ff0477ac */ /* 0x000e620008000800 */
[----:B------:R-:W-:Y:S01]  /*bf920*/  ISETP.LT.AND P3, PT, R43, UR24, !P3 ;  /* 0x000000182b007c0c */ /* 0x000fe2000df61270 */
[----:B------:R-:W3:Y:S01]  /*bf930*/  LDL.LU R52, [R1+0x230] ;  /* 0x0002300001347983 */ /* 0x000ee20000300800 */
[C---:B------:R-:W-:Y:S01]  /*bf940*/  PRMT R4, R47.reuse, 0x7770, RZ ;  /* 0x000077702f047816 */ /* 0x040fe200000000ff */
[----:B------:R-:W0:Y:S01]  /*bf950*/  LDCU UR22, c[0x0][0x398] ;  /* 0x00007300ff1677ac */ /* 0x000e220008000800 */
[----:B------:R-:W-:-:S02]  /*bf960*/  PRMT R3, R47, 0x7771, RZ ;  /* 0x000077712f037816 */ /* 0x000fc400000000ff */
[C---:B------:R-:W-:Y:S01]  /*bf970*/  PRMT R2, R47.reuse, 0x7772, RZ ;  /* 0x000077722f027816 */ /* 0x040fe200000000ff */
[----:B------:R-:W-:Y:S01]  /*bf980*/  @P4 STG.E.U8 desc[UR38][R14.64], R4 ;  /* 0x000000040e004986 */ /* 0x000fe2000c101126 */
[----:B------:R-:W-:Y:S01]  /*bf990*/  PRMT R0, R47, 0x7773, RZ ;  /* 0x000077732f007816 */ /* 0x000fe200000000ff */
[----:B------:R-:W0:Y:S02]  /*bf9a0*/  LDCU UR24, c[0x0][0x398] ;  /* 0x00007300ff1877ac */ /* 0x000e240008000800 */
[----:B------:R1:W-:Y:S04]  /*bf9b0*/  @P0 STG.E.U8 desc[UR38][R10.64], R3 ;  /* 0x000000030a000986 */ /* 0x0003e8000c101126 */
[----:B------:R-:W-:Y:S04]  /*bf9c0*/  @P6 STG.E.U8 desc[UR38][R50.64], R2 ;  /* 0x0000000232006986 */ /* 0x000fe8000c101126 */
[----:B-1----:R-:W3:Y:S04]  /*bf9d0*/  LDL.LU.64 R10, [R1+0x1188] ;  /* 0x00118800010a7983 */ /* 0x002ee80000300a00 */
[----:B------:R1:W-:Y:S04]  /*bf9e0*/  @P3 STG.E.U8 desc[UR38][R48.64], R0 ;  /* 0x0000000030003986 */ /* 0x0003e8000c101126 */
[----:B-1----:R-:W3:Y:S01]  /*bf9f0*/  LDL.LU.64 R48, [R1+0x1180] ;  /* 0x0011800001307983 */ /* 0x002ee20000300a00 */
[----:B0-----:R-:W-:Y:S01]  /*bfa00*/  ISETP.LT.AND P4, PT, R60, UR26, !P5 ;  /* 0x0000001a3c007c0c */ /* 0x001fe2000ef81270 */
[----:B------:R-:W0:Y:S01]  /*bfa10*/  LDCU UR26, c[0x0][0x398] ;  /* 0x00007300ff1a77ac */ /* 0x000e220008000800 */
[----:B------:R-:W-:Y:S01]  /*bfa20*/  ISETP.LT.AND P0, PT, R61, UR28, !P5 ;  /* 0x0000001c3d007c0c */ /* 0x000fe2000ef01270 */
[----:B------:R-:W3:Y:S01]  /*bfa30*/  LDL.LU.64 R50, [R1+0x1170] ;  /* 0x0011700001327983 */ /* 0x000ee20000300a00 */
[----:B------:R-:W-:Y:S01]  /*bfa40*/  ISETP.LT.AND P6, PT, R54, UR30, !P5 ;  /* 0x0000001e36007c0c */ /* 0x000fe2000efc1270 */
[----:B------:R-:W1:Y:S01]  /*bfa50*/  LDCU UR28, c[0x0][0x398] ;  /* 0x00007300ff1c77ac */ /* 0x000e620008000800 */
[C---:B------:R-:W-:Y:S01]  /*bfa60*/  PRMT R2, R53.reuse, 0x7770, RZ ;  /* 0x0000777035027816 */ /* 0x040fe200000000ff */
[----:B------:R-:W3:Y:S01]  /*bfa70*/  LDL.LU R47, [R1+0x290] ;  /* 0x00029000012f7983 */ /* 0x000ee20000300800 */
[C---:B------:R-:W-:Y:S01]  /*bfa80*/  PRMT R0, R53.reuse, 0x7771, RZ ;  /* 0x0000777135007816 */ /* 0x040fe200000000ff */
[----:B------:R-:W0:Y:S04]  /*bfa90*/  LDCU UR30, c[0x0][0x398] ;  /* 0x00007300ff1e77ac */ /* 0x000e280008000800 */
[----:B------:R1:W-:Y:S01]  /*bfaa0*/  @P4 STG.E.U8 desc[UR38][R12.64], R2 ;  /* 0x000000020c004986 */ /* 0x0003e2000c101126 */
[----:B----4-:R-:W-:Y:S01]  /*bfab0*/  ISETP.LT.AND P3, PT, R40, UR20, !P5 ;  /* 0x0000001428007c0c */ /* 0x010fe2000ef61270 */
[----:B------:R-:W4:Y:S01]  /*bfac0*/  LDCU UR20, c[0x0][0x398] ;  /* 0x00007300ff1477ac */ /* 0x000f220008000800 */
[----:B-1----:R-:W-:-:S02]  /*bfad0*/  PRMT R2, R53, 0x7772, RZ ;  /* 0x0000777235027816 */ /* 0x002fc400000000ff */
[----:B------:R-:W-:Y:S01]  /*bfae0*/  ISETP.LT.AND P4, PT, R56, UR4, !P5 ;  /* 0x0000000438007c0c */ /* 0x000fe2000ef81270 */
[----:B------:R-:W1:Y:S01]  /*bfaf0*/  LDCU UR4, c[0x0][0x398] ;  /* 0x00007300ff0477ac */ /* 0x000e620008000800 */
[----:B--2---:R2:W-:Y:S04]  /*bfb00*/  @P0 STG.E.U8 desc[UR38][R8.64], R0 ;  /* 0x0000000008000986 */ /* 0x0045e8000c101126 */
[----:B--2---:R-:W2:Y:S04]  /*bfb10*/  LDL.LU.64 R8, [R1+0x1178] ;  /* 0x0011780001087983 */ /* 0x004ea80000300a00 */
[----:B---3--:R3:W-:Y:S01]  /*bfb20*/  @P6 STG.E.U8 desc[UR38][R58.64], R2 ;  /* 0x000000023a006986 */ /* 0x0087e2000c101126 */
[----:B------:R-:W-:-:S03]  /*bfb30*/  PRMT R0, R53, 0x7773, RZ ;  /* 0x0000777335007816 */ /* 0x000fc600000000ff */
[----:B---3--:R-:W3:Y:S04]  /*bfb40*/  LDL.LU.64 R58, [R1+0x1168] ;  /* 0x00116800013a7983 */ /* 0x008ee80000300a00 */
[----:B------:R0:W-:Y:S04]  /*bfb50*/  @P3 STG.E.U8 desc[UR38][R44.64], R0 ;  /* 0x000000002c003986 */ /* 0x0001e8000c101126 */
[----:B------:R-:W3:Y:S04]  /*bfb60*/  LDL.LU.64 R12, [R1+0x1160] ;  /* 0x00116000010c7983 */ /* 0x000ee80000300a00 */
[----:B0-----:R-:W3:Y:S01]  /*bfb70*/  LDL.LU.64 R44, [R1+0x1150] ;  /* 0x00115000012c7983 */ /* 0x001ee20000300a00 */
[----:B------:R-:W-:-:S02]  /*bfb80*/  ISETP.LT.AND P3, PT, R41, UR22, !P5 ;  /* 0x0000001629007c0c */ /* 0x000fc4000ef61270 */
[----:B------:R-:W-:Y:S01]  /*bfb90*/  PRMT R2, R52, 0x7770, RZ ;  /* 0x0000777034027816 */ /* 0x000fe200000000ff */
[----:B------:R-:W3:Y:S01]  /*bfba0*/  LDL.LU R53, [R1+0x330] ;  /* 0x0003300001357983 */ /* 0x000ee20000300800 */
[----:B------:R-:W-:Y:S01]  /*bfbb0*/  VIADD R0, R57, 0x59 ;  /* 0x0000005939007836 */ /* 0x000fe20000000000 */
[----:B------:R-:W-:Y:S01]  /*bfbc0*/  ISETP.LT.AND P6, PT, R46, UR24, !P5 ;  /* 0x000000182e007c0c */ /* 0x000fe2000efc1270 */
[----:B------:R-:W0:Y:S01]  /*bfbd0*/  LDCU UR22, c[0x0][0x398] ;  /* 0x00007300ff1677ac */ /* 0x000e220008000800 */
[----:B------:R0:W-:Y:S02]  /*bfbe0*/  @P4 STG.E.U8 desc[UR38][R10.64], R2 ;  /* 0x000000020a004986 */ /* 0x0001e4000c101126 */
[----:B------:R-:W-:Y:S01]  /*bfbf0*/  ISETP.GE.AND P0, PT, R0, UR19, PT ;  /* 0x0000001300007c0c */ /* 0x000fe2000bf06270 */
[----:B------:R-:W1:Y:S01]  /*bfc00*/  LDCU UR19, c[0x0][0x398] ;  /* 0x00007300ff1377ac */ /* 0x000e620008000800 */
[----:B------:R-:W1:Y:S01]  /*bfc10*/  LDCU UR24, c[0x0][0x398] ;  /* 0x00007300ff1877ac */ /* 0x000e620008000800 */
[----:B0-----:R-:W-:-:S05]  /*bfc20*/  PRMT R2, R52, 0x7771, RZ ;  /* 0x0000777134027816 */ /* 0x001fca00000000ff */
[----:B------:R0:W-:Y:S04]  /*bfc30*/  @P3 STG.E.U8 desc[UR38][R48.64], R2 ;  /* 0x0000000230003986 */ /* 0x0001e8000c101126 */
[----:B0-----:R-:W3:Y:S01]  /*bfc40*/  LDL.LU.64 R48, [R1+0x1158] ;  /* 0x0011580001307983 */ /* 0x001ee20000300a00 */
[----:B------:R-:W-:Y:S01]  /*bfc50*/  ISETP.LT.AND P5, PT, R43, UR26, !P5 ;  /* 0x0000001a2b007c0c */ /* 0x000fe2000efa1270 */
[----:B------:R-:W0:Y:S01]  /*bfc60*/  LDCU UR26, c[0x0][0x398] ;  /* 0x00007300ff1a77ac */ /* 0x000e220008000800 */
[----:B----4-:R-:W-:Y:S01]  /*bfc70*/  ISETP.LT.AND P4, PT, R60, UR20, !P0 ;  /* 0x000000143c007c0c */ /* 0x010fe2000c781270 */
[----:B------:R-:W4:Y:S01]  /*bfc80*/  LDL.LU.64 R10, [R1+0x1148] ;  /* 0x00114800010a7983 */ /* 0x000f220000300a00 */
[C---:B------:R-:W-:Y:S01]  /*bfc90*/  PRMT R0, R52.reuse, 0x7772, RZ ;  /* 0x0000777234007816 */ /* 0x040fe200000000ff */
[----:B------:R-:W0:Y:S01]  /*bfca0*/  LDCU UR20, c[0x0][0x398] ;  /* 0x00007300ff1477ac */ /* 0x000e220008000800 */
[----:B------:R-:W-:-:S03]  /*bfcb0*/  PRMT R2, R52, 0x7773, RZ ;  /* 0x0000777334027816 */ /* 0x000fc600000000ff */
[----:B------:R0:W-:Y:S01]  /*bfcc0*/  @P6 STG.E.U8 desc[UR38][R50.64], R0 ;  /* 0x0000000032006986 */ /* 0x0001e2000c101126 */
[----:B------:R-:W-:Y:S01]  /*bfcd0*/  ISETP.LT.AND P6, PT, R61, UR28, !P0 ;  /* 0x0000001c3d007c0c */ /* 0x000fe2000c7c1270 */
[----:B------:R-:W-:Y:S01]  /*bfce0*/  VIADD R3, R57, 0x5a ;  /* 0x0000005a39037836 */ /* 0x000fe20000000000 */
[----:B-1----:R-:W-:Y:S01]  /*bfcf0*/  ISETP.LT.AND P3, PT, R54, UR4, !P0 ;  /* 0x0000000436007c0c */ /* 0x002fe2000c761270 */
[----:B------:R-:W1:Y:S01]  /*bfd00*/  LDCU UR4, c[0x0][0x398] ;  /* 0x00007300ff0477ac */ /* 0x000e620008000800 */
[----:B------:R-:W1:Y:S01]  /*bfd10*/  LDCU UR28, c[0x0][0x398] ;  /* 0x00007300ff1c77ac */ /* 0x000e620008000800 */
[C---:B0-----:R-:W-:Y:S01]  /*bfd20*/  PRMT R0, R47.reuse, 0x7770, RZ ;  /* 0x000077702f007816 */ /* 0x041fe200000000ff */
[----:B--2---:R0:W-:Y:S04]  /*bfd30*/  @P5 STG.E.U8 desc[UR38][R8.64], R2 ;  /* 0x0000000208005986 */ /* 0x0041e8000c101126 */
[----:B0-----:R-:W2:Y:S04]  /*bfd40*/  LDL.LU.64 R8, [R1+0x1140] ;  /* 0x0011400001087983 */ /* 0x001ea80000300a00 */
[----:B---3--:R0:W-:Y:S01]  /*bfd50*/  @P4 STG.E.U8 desc[UR38][R58.64], R0 ;  /* 0x000000003a004986 */ /* 0x0081e2000c101126 */
[----:B------:R-:W-:-:S03]  /*bfd60*/  PRMT R2, R47, 0x7771, RZ ;  /* 0x000077712f027816 */ /* 0x000fc600000000ff */
[----:B0-----:R-:W3:Y:S01]  /*bfd70*/  LDL.LU.64 R58, [R1+0x1130] ;  /* 0x00113000013a7983 */ /* 0x001ee20000300a00 */
[----:B------:R-:W-:-:S03]  /*bfd80*/  PRMT R0, R47, 0x7772, RZ ;  /* 0x000077722f007816 */ /* 0x000fc600000000ff */
[----:B------:R-:W3:Y:S04]  /*bfd90*/  LDL.LU R52, [R1+0x344] ;  /* 0x0003440001347983 */ /* 0x000ee80000300800 */
[----:B------:R-:W3:Y:S04]  /*bfda0*/  LDL.LU.64 R50, [R1+0x1138] ;  /* 0x0011380001327983 */ /* 0x000ee80000300a00 */
[----:B------:R0:W-:Y:S04]  /*bfdb0*/  @P6 STG.E.U8 desc[UR38][R12.64], R2 ;  /* 0x000000020c006986 */ /* 0x0001e8000c101126 */
[----:B------:R1:W-:Y:S04]  /*bfdc0*/  @P3 STG.E.U8 desc[UR38][R44.64], R0 ;  /* 0x000000002c003986 */ /* 0x0003e8000c101126 */
[----:B0-----:R-:W3:Y:S04]  /*bfdd0*/  LDL.LU.64 R12, [R1+0x1128] ;  /* 0x00112800010c7983 */ /* 0x001ee80000300a00 */
[----:B-1----:R-:W3:Y:S01]  /*bfde0*/  LDL.LU.64 R44, [R1+0x1120] ;  /* 0x00112000012c7983 */ /* 0x002ee20000300a00 */
[----:B------:R-:W-:-:S02]  /*bfdf0*/  ISETP.LT.AND P4, PT, R40, UR30, !P0 ;  /* 0x0000001e28007c0c */ /* 0x000fc4000c781270 */
[----:B------:R-:W-:-:S11]  /*bfe00*/  PRMT R2, R47, 0x7773, RZ ;  /* 0x000077732f027816 */ /* 0x000fd600000000ff */
[----:B------:R0:W-:Y:S04]  /*bfe10*/  @P4 STG.E.U8 desc[UR38][R48.64], R2 ;  /* 0x0000000230004986 */ /* 0x0001e8000c101126 */
[----:B0-----:R-:W3:Y:S01]  /*bfe20*/  LDL.LU.64 R48, [R1+0x1118] ;  /* 0x0011180001307983 */ /* 0x001ee20000300a00 */
[----:B------:R-:W-:Y:S01]  /*bfe30*/  ISETP.LT.AND P5, PT, R56, UR22, !P0 ;  /* 0x0000001638007c0c */ /* 0x000fe2000c7a1270 */
[----:B------:R-:W0:Y:S01]  /*bfe40*/  LDCU UR22, c[0x0][0x398] ;  /* 0x00007300ff1677ac */ /* 0x000e220008000800 */
[----:B------:R-:W-:Y:S02]  /*bfe50*/  ISETP.LT.AND P3, PT, R41, UR19, !P0 ;  /* 0x0000001329007c0c */ /* 0x000fe4000c761270 */
[----:B------:R-:W-:Y:S01]  /*bfe60*/  ISETP.LT.AND P6, PT, R46, UR20, !P0 ;  /* 0x000000142e007c0c */ /* 0x000fe2000c7c1270 */
[----:B------:R-:W1:Y:S01]  /*bfe70*/  LDCU UR19, c[0x0][0x398] ;  /* 0x00007300ff1377ac */ /* 0x000e620008000800 */
[----:B------:R-:W-:-:S02]  /*bfe80*/  PRMT R0, R53, 0x7770, RZ ;  /* 0x0000777035007816 */ /* 0x000fc400000000ff */
[----:B------:R-:W-:Y:S01]  /*bfe90*/  PRMT R2, R53, 0x7771, RZ ;  /* 0x0000777135027816 */ /* 0x000fe200000000ff */
[----:B------:R-:W0:Y:S01]  /*bfea0*/  LDCU UR20, c[0x0][0x398] ;  /* 0x00007300ff1477ac */ /* 0x000e220008000800 */
[----:B------:R-:W-:-:S03]  /*bfeb0*/  ISETP.LT.AND P0, PT, R43, UR24, !P0 ;  /* 0x000000182b007c0c */ /* 0x000fc6000c701270 */
[----:B----4-:R4:W-:Y:S01]  /*bfec0*/  @P5 STG.E.U8 desc[UR38][R10.64], R0 ;  /* 0x000000000a005986 */ /* 0x0109e2000c101126 */
[----:B------:R-:W-:Y:S01]  /*bfed0*/  ISETP.GE.AND P4, PT, R3, UR17, PT ;  /* 0x0000001103007c0c */ /* 0x000fe2000bf86270 */
[----:B------:R-:W0:Y:S03]  /*bfee0*/  LDCU UR17, c[0x0][0x398] ;  /* 0x00007300ff1177ac */ /* 0x000e260008000800 */
[----:B------:R-:W-:Y:S01]  /*bfef0*/  ISETP.LT.AND P5, PT, R60, UR4, !P4 ;  /* 0x000000043c007c0c */ /* 0x000fe2000e7a1270 */
[----:B------:R-:W0:Y:S01]  /*bff00*/  LDCU UR4, c[0x0][0x398] ;  /* 0x00007300ff0477ac */ /* 0x000e220008000800 */
[----:B------:R-:W0:Y:S01]  /*bff10*/  LDCU UR24, c[0x0][0x398] ;  /* 0x00007300ff1877ac */ /* 0x000e220008000800 */
[----:B----4-:R-:W4:Y:S01]  /*bff20*/  LDL.LU.64 R10, [R1+0x1110] ;  /* 0x00111000010a7983 */ /* 0x010f220000300a00 */
[----:B------:R-:W-:-:S03]  /*bff30*/  PRMT R0, R53, 0x7772, RZ ;  /* 0x0000777235007816 */ /* 0x000fc600000000ff */
[----:B------:R-:W4:Y:S04]  /*bff40*/  LDL.LU R47, [R1+0x234] ;  /* 0x00023400012f7983 */ /* 0x000f280000300800 */
[----:B--2---:R2:W-:Y:S04]  /*bff50*/  @P3 STG.E.U8 desc[UR38][R8.64], R2 ;  /* 0x0000000208003986 */ /* 0x0045e8000c101126 */
[----:B--2---:R-:W2:Y:S01]  /*bff60*/  LDL.LU.64 R8, [R1+0x1108] ;  /* 0x0011080001087983 */ /* 0x004ea20000300a00 */
[----:B------:R-:W-:-:S03]  /*bff70*/  PRMT R2, R53, 0x7773, RZ ;  /* 0x0000777335027816 */ /* 0x000fc600000000ff */
[----:B---3--:R3:W-:Y:S01]  /*bff80*/  @P6 STG.E.U8 desc[UR38][R58.64], R0 ;  /* 0x000000003a006986 */ /* 0x0087e2000c101126 */
[----:B------:R-:W-:Y:S01]  /*bff90*/  ISETP.LT.AND P6, PT, R61, UR26, !P4 ;  /* 0x0000001a3d007c0c */ /* 0x000fe2000e7c1270 */
[----:B------:R-:W0:Y:S02]  /*bffa0*/  LDCU UR26, c[0x0][0x398] ;  /* 0x00007300ff1a77ac */ /* 0x000e240008000800 */
[----:B---3--:R-:W3:Y:S01]  /*bffb0*/  LDL.LU.64 R58, [R1+0x1100] ;  /* 0x00110000013a7983 */ /* 0x008ee20000300a00 */
[----:B------:R-:W-:-:S03]  /*bffc0*/  PRMT R0, R52, 0x7770, RZ ;  /* 0x0000777034007816 */ /* 0x000fc600000000ff */
[----:B------:R0:W-:Y:S04]  /*bffd0*/  @P0 STG.E.U8 desc[UR38][R50.64], R2 ;  /* 0x0000000232000986 */ /* 0x0001e8000c101126 */
[----:B------:R-:W-:Y:S01]  /*bffe0*/  @P5 STG.E.U8 desc[UR38][R12.64], R0 ;  /* 0x000000000c005986 */ /* 0x000fe2000c101126 */
[----:B0-----:R-:W-:-:S03]  /*bfff0*/  PRMT R2, R52, 0x7771, RZ ;  /* 0x0000777134027816 */ /* 0x001fc600000000ff */
[----:B------:R-:W3:Y:S04]  /*c0000*/  LDL.LU.64 R50, [R1+0x10f8] ;  /* 0x0010f80001327983 */ /* 0x000ee80000300a00 */
[----:B------:R0:W-:Y:S04]  /*c0010*/  @P6 STG.E.U8 desc[UR38][R44.64], R2 ;  /* 0x000000022c006986 */ /* 0x0001e8000c101126 */
[----:B0-----:R-:W3:Y:S01]  /*c0020*/  LDL.LU.64 R44, [R1+0x10f0] ;  /* 0x0010f000012c7983 */ /* 0x001ee20000300a00 */
[----:B------:R-:W-:-:S03]  /*c0030*/  ISETP.LT.AND P3, PT, R54, UR28, !P4 ;  /* 0x0000001c36007c0c */ /* 0x000fc6000e761270 */
[----:B------:R-:W3:Y:S01]  /*c0040*/  LDL.LU R53, [R1+0x294] ;  /* 0x0002940001357983 */ /* 0x000ee20000300800 */
[----:B------:R-:W-:-:S03]  /*c0050*/  PRMT R0, R52, 0x7772, RZ ;  /* 0x0000777234007816 */ /* 0x000fc600000000ff */
[----:B------:R-:W3:Y:S06]  /*c0060*/  LDL.LU.64 R12, [R1+0x10e8] ;  /* 0x0010e800010c7983 */ /* 0x000eec0000300a00 */
[----:B------:R0:W-:Y:S04]  /*c0070*/  @P3 STG.E.U8 desc[UR38][R48.64], R0 ;  /* 0x0000000030003986 */ /* 0x0001e8000c101126 */
[----:B0-----:R-:W3:Y:S01]  /*c0080*/  LDL.LU.64 R48, [R1+0x10d8] ;  /* 0x0010d80001307983 */ /* 0x001ee20000300a00 */
[----:B------:R-:W-:Y:S01]  /*c0090*/  ISETP.LT.AND P5, PT, R40, UR22, !P4 ;  /* 0x0000001628007c0c */ /* 0x000fe2000e7a1270 */
[----:B------:R-:W-:Y:S01]  /*c00a0*/  VIADD R2, R57, 0x5b ;  /* 0x0000005b39027836 */ /* 0x000fe20000000000 */
[----:B-1----:R-:W-:Y:S01]  /*c00b0*/  ISETP.LT.AND P3, PT, R56, UR19, !P4 ;  /* 0x0000001338007c0c */ /* 0x002fe2000e761270 */
[----:B------:R-:W0:Y:S01]  /*c00c0*/  LDCU UR22, c[0x0][0x398] ;  /* 0x00007300ff1677ac */ /* 0x000e220008000800 */
[----:B------:R-:W-:-:S02]  /*c00d0*/  ISETP.LT.AND P6, PT, R41, UR17, !P4 ;  /* 0x0000001129007c0c */ /* 0x000fc4000e7c1270 */
[----:B------:R-:W-:Y:S01]  /*c00e0*/  PRMT R0, R52, 0x7773, RZ ;  /* 0x0000777334007816 */ /* 0x000fe200000000ff */
[----:B------:R-:W1:Y:S01]  /*c00f0*/  LDCU UR17, c[0x0][0x398] ;  /* 0x00007300ff1177ac */ /* 0x000e620008000800 */
[----:B------:R-:W-:Y:S01]  /*c0100*/  ISETP.GE.AND P0, PT, R2, UR13, PT ;  /* 0x0000000d02007c0c */ /* 0x000fe2000bf06270 */
[----:B------:R-:W0:Y:S04]  /*c0110*/  LDCU UR13, c[0x0][0x398] ;  /* 0x00007300ff0d77ac */ /* 0x000e280008000800 */
[----:B----4-:R4:W-:Y:S01]  /*c0120*/  @P5 STG.E.U8 desc[UR38][R10.64], R0 ;  /* 0x000000000a005986 */ /* 0x0109e2000c101126 */
[----:B------:R-:W0:Y:S01]  /*c0130*/  LDCU UR19, c[0x0][0x398] ;  /* 0x00007300ff1377ac */ /* 0x000e220008000800 */
[C---:B------:R-:W-:Y:S02]  /*c0140*/  PRMT R2, R47.reuse, 0x7770, RZ ;  /* 0x000077702f027816 */ /* 0x040fe400000000ff */
[----:B------:R-:W-:Y:S01]  /*c0150*/  ISETP.LT.AND P5, PT, R46, UR4, !P4 ;  /* 0x000000042e007c0c */ /* 0x000fe2000e7a1270 */
[----:B------:R-:W0:Y:S01]  /*c0160*/  LDCU UR4, c[0x0][0x398] ;  /* 0x00007300ff0477ac */ /* 0x000e220008000800 */
[----:B----4-:R-:W-:-:S02]  /*c0170*/  PRMT R0, R47, 0x7771, RZ ;  /* 0x000077712f007816 */ /* 0x010fc400000000ff */
[----:B------:R-:W-:Y:S01]  /*c0180*/  ISETP.LT.AND P4, PT, R43, UR20, !P4 ;  /* 0x000000142b007c0c */ /* 0x000fe2000e781270 */
[----:B------:R-:W4:Y:S01]  /*c0190*/  LDCU UR20, c[0x0][0x398] ;  /* 0x00007300ff1477ac */ /* 0x000f220008000800 */
[----:B--2---:R2:W-:Y:S04]  /*c01a0*/  @P3 STG.E.U8 desc[UR38][R8.64], R2 ;  /* 0x0000000208003986 */ /* 0x0045e8000c101126 */
[----:B--2---:R-:W2:Y:S04]  /*c01b0*/  LDL.LU.64 R8, [R1+0x10e0] ;  /* 0x0010e00001087983 */ /* 0x004ea80000300a00 */
[----:B---3--:R3:W-:Y:S01]  /*c01c0*/  @P6 STG.E.U8 desc[UR38][R58.64], R0 ;  /* 0x000000003a006986 */ /* 0x0087e2000c101126 */
[----:B------:R-:W-:-:S03]  /*c01d0*/  PRMT R2, R47, 0x7772, RZ ;  /* 0x000077722f027816 */ /* 0x000fc600000000ff */
[----:B---3--:R-:W3:Y:S01]  /*c01e0*/  LDL.LU.64 R58, [R1+0x10d0] ;  /* 0x0010d000013a7983 */ /* 0x008ee20000300a00 */
[----:B------:R-:W-:-:S03]  /*c01f0*/  PRMT R0, R47, 0x7773, RZ ;  /* 0x000077732f007816 */ /* 0x000fc600000000ff */
[----:B------:R-:W4:Y:S04]  /*c0200*/  LDL.LU R52, [R1+0x334] ;  /* 0x0003340001347983 */ /* 0x000f280000300800 */
[----:B------:R-:W-:Y:S01]  /*c0210*/  @P5 STG.E.U8 desc[UR38][R50.64], R2 ;  /* 0x0000000232005986 */ /* 0x000fe2000c101126 */
[----:B------:R-:W-:Y:S01]  /*c0220*/  ISETP.LT.AND P6, PT, R60, UR24, !P0 ;  /* 0x000000183c007c0c */ /* 0x000fe2000c7c1270 */
[----:B------:R-:W0:Y:S02]  /*c0230*/  LDCU UR24, c[0x0][0x398] ;  /* 0x00007300ff1877ac */ /* 0x000e240008000800 */
[----:B------:R0:W-:Y:S04]  /*c0240*/  @P4 STG.E.U8 desc[UR38][R44.64], R0 ;  /* 0x000000002c004986 */ /* 0x0001e8000c101126 */
[----:B0-----:R-:W4:Y:S01]  /*c0250*/  LDL.LU.64 R44, [R1+0x10c8] ;  /* 0x0010c800012c7983 */ /* 0x001f220000300a00 */
[----:B------:R-:W-:Y:S01]  /*c0260*/  ISETP.LT.AND P3, PT, R61, UR22, !P0 ;  /* 0x000000163d007c0c */ /* 0x000fe2000c761270 */
[----:B------:R-:W0:Y:S02]  /*c0270*/  LDCU UR22, c[0x0][0x398] ;  /* 0x00007300ff1677ac */ /* 0x000e240008000800 */
[----:B------:R-:W4:Y:S01]  /*c0280*/  LDL.LU.64 R10, [R1+0x10c0] ;  /* 0x0010c000010a7983 */ /* 0x000f220000300a00 */
[----:B------:R-:W-:-:S02]  /*c0290*/  PRMT R2, R53, 0x7770, RZ ;  /* 0x0000777035027816 */ /* 0x000fc400000000ff */
[----:B------:R-:W-:Y:S01]  /*c02a0*/  PRMT R0, R53, 0x7771, RZ ;  /* 0x0000777135007816 */ /* 0x000fe200000000ff */
[----:B------:R-:W4:Y:S04]  /*c02b0*/  LDL.LU.64 R50, [R1+0x10b8] ;  /* 0x0010b80001327983 */ /* 0x000f280000300a00 */
[----:B------:R0:W-:Y:S04]  /*c02c0*/  @P6 STG.E.U8 desc[UR38][R12.64], R2 ;  /* 0x000000020c006986 */ /* 0x0001e8000c101126 */
[----:B------:R1:W-:Y:S04]  /*c02d0*/  @P3 STG.E.U8 desc[UR38][R48.64], R0 ;  /* 0x0000000030003986 */ /* 0x0003e8000c101126 */
[----:B0-----:R-:W4:Y:S04]  /*c02e0*/  LDL.LU.64 R12, [R1+0x10b0] ;  /* 0x0010b000010c7983 */ /* 0x001f280000300a00 */
[----:B------:R-:W4:Y:S04]  /*c02f0*/  LDL.LU R47, [R1+0x348] ;  /* 0x00034800012f7983 */ /* 0x000f280000300800 */
[----:B-1----:R-:W4:Y:S01]  /*c0300*/  LDL.LU.64 R48, [R1+0x10a8] ;  /* 0x0010a80001307983 */ /* 0x002f220000300a00 */
[----:B------:R-:W-:-:S02]  /*c0310*/  ISETP.LT.AND P4, PT, R54, UR26, !P0 ;  /* 0x0000001a36007c0c */ /* 0x000fc4000c781270 */
[----:B------:R-:W-:Y:S02]  /*c0320*/  ISETP.LT.AND P5, PT, R40, UR17, !P0 ;  /* 0x0000001128007c0c */ /* 0x000fe4000c7a1270 */
[----:B------:R-:W-:Y:S01]  /*c0330*/  PRMT R3, R53, 0x7772, RZ ;  /* 0x0000777235037816 */ /* 0x000fe200000000ff */
[----:B------:R-:W-:Y:S01]  /*c0340*/  VIADD R2, R57, 0x5e ;  /* 0x0000005e39027836 */ /* 0x000fe20000000000 */
[----:B------:R-:W-:Y:S01]  /*c0350*/  PRMT R0, R53, 0x7773, RZ ;  /* 0x0000777335007816 */ /* 0x000fe200000000ff */
[----:B------:R-:W0:Y:S01]  /*c0360*/  LDCU UR17, c[0x0][0x398] ;  /* 0x00007300ff1177ac */ /* 0x000e220008000800 */
[----:B------:R-:W-:Y:S02]  /*c0370*/  ISETP.LT.AND P3, PT, R56, UR13, !P0 ;  /* 0x0000000d38007c0c */ /* 0x000fe4000c761270 */
[----:B------:R-:W-:Y:S01]  /*c0380*/  ISETP.LT.AND P6, PT, R41, UR4, !P0 ;  /* 0x0000000429007c0c */ /* 0x000fe2000c7c1270 */
[----:B------:R-:W1:Y:S01]  /*c0390*/  LDCU UR4, c[0x0][0x398] ;  /* 0x00007300ff0477ac */ /* 0x000e620008000800 */
[----:B------:R-:W0:Y:S01]  /*c03a0*/  LDCU UR13, c[0x0][0x398] ;  /* 0x00007300ff0d77ac */ /* 0x000e220008000800 */
[----:B--2---:R2:W-:Y:S01]  /*c03b0*/  @P4 STG.E.U8 desc[UR38][R8.64], R3 ;  /* 0x0000000308004986 */ /* 0x0045e2000c101126 */
[----:B------:R-:W-:Y:S01]  /*c03c0*/  ISETP.GE.AND P4, PT, R2, UR11, PT ;  /* 0x0000000b02007c0c */ /* 0x000fe2000bf86270 */
[----:B------:R-:W0:Y:S02]  /*c03d0*/  LDCU UR11, c[0x0][0x398] ;  /* 0x00007300ff0b77ac */ /* 0x000e240008000800 */
[----:B--2---:R-:W2:Y:S04]  /*c03e0*/  LDL.LU.64 R8, [R1+0x10a0] ;  /* 0x0010a00001087983 */ /* 0x004ea80000300a00 */
[----:B---3--:R3:W-:Y:S01]  /*c03f0*/  @P5 STG.E.U8 desc[UR38][R58.64], R0 ;  /* 0x000000003a005986 */ /* 0x0087e2000c101126 */
[----:B----4-:R-:W-:-:S03]  /*c0400*/  PRMT R2, R52, 0x7770, RZ ;  /* 0x0000777034027816 */ /* 0x010fc600000000ff */
[----:B---3--:R-:W3:Y:S01]  /*c0410*/  LDL.LU.64 R58, [R1+0x1098] ;  /* 0x00109800013a7983 */ /* 0x008ee20000300a00 */
[----:B------:R-:W-:Y:S01]  /*c0420*/  ISETP.LT.AND P5, PT, R46, UR19, !P0 ;  /* 0x000000132e007c0c */ /* 0x000fe2000c7a1270 */
[----:B------:R-:W4:Y:S01]  /*c0430*/  LDCU UR19, c[0x0][0x398] ;  /* 0x00007300ff1377ac */ /* 0x000f220008000800 */
[C---:B------:R-:W-:Y:S02]  /*c0440*/  PRMT R0, R52.reuse, 0x7771, RZ ;  /* 0x0000777134007816 */ /* 0x040fe400000000ff */
[----:B------:R-:W-:Y:S01]  /*c0450*/  ISETP.LT.AND P0, PT, R43, UR20, !P0 ;  /* 0x000000142b007c0c */ /* 0x000fe2000c701270 */
[----:B------:R-:W0:Y:S01]  /*c0460*/  LDCU UR20, c[0x0][0x398] ;  /* 0x00007300ff1477ac */ /* 0x000e220008000800 */
[----:B------:R0:W-:Y:S04]  /*c0470*/  @P3 STG.E.U8 desc[UR38][R44.64], R2 ;  /* 0x000000022c003986 */ /* 0x0001e8000c101126 */
[----:B0-----:R-:W3:Y:S01]  /*c0480*/  LDL.LU.64 R44, [R1+0x1090] ;  /* 0x00109000012c7983 */ /* 0x001ee20000300a00 */
[----:B------:R-:W-:-:S03]  /*c0490*/  PRMT R2, R52, 0x7772, RZ ;  /* 0x0000777234027816 */ /* 0x000fc600000000ff */
[----:B------:R0:W-:Y:S01]  /*c04a0*/  @P6 STG.E.U8 desc[UR38][R10.64], R0 ;  /* 0x000000000a006986 */ /* 0x0001e2000c101126 */
[----:B------:R-:W-:-:S03]  /*c04b0*/  ISETP.LT.AND P6, PT, R60, UR22, !P1 ;  /* 0x000000163c007c0c */ /* 0x000fc6000cfc1270 */
[----:B------:R-:W3:Y:S04]  /*c04c0*/  LDL.LU R53, [R1+0x238] ;  /* 0x0002380001357983 */ /* 0x000ee80000300800 */
[----:B------:R1:W-:Y:S01]  /*c04d0*/  @P5 STG.E.U8 desc[UR38][R50.64], R2 ;  /* 0x0000000232005986 */ /* 0x0003e2000c101126 */
[----:B0-----:R-:W-:-:S03]  /*c04e0*/  PRMT R0, R52, 0x7773, RZ ;  /* 0x0000777334007816 */ /* 0x001fc600000000ff */
[----:B------:R-:W3:Y:S01]  /*c04f0*/  LDL.LU.64 R10, [R1+0x1088] ;  /* 0x00108800010a7983 */ /* 0x000ee20000300a00 */
[----:B-1----:R-:W-:-:S03]  /*c0500*/  PRMT R2, R47, 0x7770, RZ ;  /* 0x000077702f027816 */ /* 0x002fc600000000ff */
[----:B------:R-:W-:Y:S04]  /*c0510*/  @P0 STG.E.U8 desc[UR38][R12.64], R0 ;  /* 0x000000000c000986 */ /* 0x000fe8000c101126 */
[----:B------:R-:W3:Y:S04]  /*c0520*/  LDL.LU.64 R50, [R1+0x1080] ;  /* 0x0010800001327983 */ /* 0x000ee80000300a00 */
[----:B------:R0:W-:Y:S04]  /*c0530*/  @P6 STG.E.U8 desc[UR38][R48.64], R2 ;  /* 0x0000000230006986 */ /* 0x0001e8000c101126 */
[----:B0-----:R-:W3:Y:S01]  /*c0540*/  LDL.LU.64 R48, [R1+0x1070] ;  /* 0x0010700001307983 */ /* 0x001ee20000300a00 */
[----:B------:R-:W-:-:S02]  /*c0550*/  ISETP.LT.AND P3, PT, R61, UR24, !P1 ;  /* 0x000000183d007c0c */ /* 0x000fc4000cf61270 */
[----:B------:R-:W-:Y:S01]  /*c0560*/  ISETP.LT.AND P5, PT, R54, UR17, !P1 ;  /* 0x0000001136007c0c */ /* 0x000fe2000cfa1270 */
[----:B------:R-:W3:Y:S01]  /*c0570*/  LDL.LU R52, [R1+0x298] ;  /* 0x0002980001347983 */ /* 0x000ee20000300800 */
[C---:B------:R-:W-:Y:S01]  /*c0580*/  PRMT R0, R47.reuse, 0x7771, RZ ;  /* 0x000077712f007816 */ /* 0x040fe200000000ff */
[----:B------:R-:W0:Y:S01]  /*c0590*/  LDCU UR17, c[0x0][0x398] ;  /* 0x00007300ff1177ac */ /* 0x000e220008000800 */
[C---:B------:R-:W-:Y:S02]  /*c05a0*/  PRMT R2, R47.reuse, 0x7772, RZ ;  /* 0x000077722f027816 */ /* 0x040fe400000000ff */
[----:B------:R-:W-:Y:S01]  /*c05b0*/  ISETP.LT.AND P0, PT, R40, UR4, !P1 ;  /* 0x0000000428007c0c */ /* 0x000fe2000cf01270 */
[----:B------:R-:W1:Y:S01]  /*c05c0*/  LDCU UR4, c[0x0][0x398] ;  /* 0x00007300ff0477ac */ /* 0x000e620008000800 */
[----:B----4-:R-:W-:Y:S01]  /*c05d0*/  ISETP.LT.AND P6, PT, R46, UR19, !P1 ;  /* 0x000000132e007c0c */ /* 0x010fe2000cfc1270 */
[----:B------:R-:W4:Y:S02]  /*c05e0*/  LDCU UR19, c[0x0][0x398] ;  /* 0x00007300ff1377ac */ /* 0x000f240008000800 */
[----:B--2---:R2:W-:Y:S04]  /*c05f0*/  @P3 STG.E.U8 desc[UR38][R8.64], R0 ;  /* 0x0000000008003986 */ /* 0x0045e8000c101126 */
[----:B---3--:R3:W-:Y:S01]  /*c0600*/  @P5 STG.E.U8 desc[UR38][R58.64], R2 ;  /* 0x000000023a005986 */ /* 0x0087e2000c101126 */
[----:B--2---:R-:W-:-:S03]  /*c0610*/  PRMT R0, R47, 0x7773, RZ ;  /* 0x000077732f007816 */ /* 0x004fc600000000ff */
[----:B---3--:R-:W2:Y:S01]  /*c0620*/  LDL.LU.64 R58, [R1+0x1078] ;  /* 0x00107800013a7983 */ /* 0x008ea20000300a00 */
[----:B------:R-:W-:Y:S01]  /*c0630*/  ISETP.LT.AND P3, PT, R56, UR11, !P1 ;  /* 0x0000000b38007c0c */ /* 0x000fe2000cf61270 */
[----:B------:R-:W3:Y:S01]  /*c0640*/  LDCU UR11, c[0x0][0x398] ;  /* 0x00007300ff0b77ac */ /* 0x000ee20008000800 */
[----:B------:R-:W-:Y:S01]  /*c0650*/  ISETP.LT.AND P5, PT, R41, UR13, !P1 ;  /* 0x0000000d29007c0c */ /* 0x000fe2000cfa1270 */
[----:B------:R0:W-:Y:S01]  /*c0660*/  @P0 STG.E.U8 desc[UR38][R44.64], R0 ;  /* 0x000000002c000986 */ /* 0x0001e2000c101126 */
[----:B------:R-:W1:Y:S03]  /*c0670*/  LDCU UR13, c[0x0][0x398] ;  /* 0x00007300ff0d77ac */ /* 0x000e660008000800 */
[----:B0-----:R-:W4:Y:S01]  /*c0680*/  LDL.LU.64 R44, [R1+0x1058] ;  /* 0x00105800012c7983 */ /* 0x001f220000300a00 */
[----:B------:R-:W-:Y:S01]  /*c0690*/  PRMT R2, R53, 0x7770, RZ ;  /* 0x0000777035027816 */ /* 0x000fe200000000ff */
[----:B------:R-:W-:-:S02]  /*c06a0*/  VIADD R0, R57, 0x5f ;  /* 0x0000005f39007836 */ /* 0x000fc40000000000 */
[----:B------:R-:W4:Y:S03]  /*c06b0*/  LDL.LU.64 R12, [R1+0x1050] ;  /* 0x00105000010c7983 */ /* 0x000f260000300a00 */
[----:B------:R-:W-:Y:S01]  /*c06c0*/  ISETP.GE.AND P0, PT, R0, UR7, PT ;  /* 0x0000000700007c0c */ /* 0x000fe2000bf06270 */
[----:B------:R0:W-:Y:S01]  /*c06d0*/  @P3 STG.E.U8 desc[UR38][R10.64], R2 ;  /* 0x000000020a003986 */ /* 0x0001e2000c101126 */
[C---:B------:R-:W-:Y:S01]  /*c06e0*/  PRMT R0, R53.reuse, 0x7772, RZ ;  /* 0x0000777235007816 */ /* 0x040fe200000000ff */
[----:B------:R-:W1:Y:S02]  /*c06f0*/  LDCU UR7, c[0x0][0x398] ;  /* 0x00007300ff0777ac */ /* 0x000e640008000800 */
[----:B------:R-:W4:Y:S04]  /*c0700*/  LDL.LU.64 R8, [R1+0x1038] ;  /* 0x0010380001087983 */ /* 0x000f280000300a00 */
[----:B------:R-:W4:Y:S01]  /*c0710*/  LDL.LU R47, [R1+0x34c] ;  /* 0x00034c00012f7983 */ /* 0x000f220000300800 */
[----:B0-----:R-:W-:-:S05]  /*c0720*/  PRMT R2, R53, 0x7771, RZ ;  /* 0x0000777135027816 */ /* 0x001fca00000000ff */
[----:B------:R-:W-:Y:S04]  /*c0730*/  @P5 STG.E.U8 desc[UR38][R50.64], R2 ;  /* 0x0000000232005986 */ /* 0x000fe8000c101126 */
[----:B------:R0:W-:Y:S04]  /*c0740*/  @P6 STG.E.U8 desc[UR38][R48.64], R0 ;  /* 0x0000000030006986 */ /* 0x0001e8000c101126 */
[----:B0-----:R-:W4:Y:S01]  /*c0750*/  LDL.LU.64 R48, [R1+0x1068] ;  /* 0x0010680001307983 */ /* 0x001f220000300a00 */
[----:B------:R-:W-:Y:S01]  /*c0760*/  ISETP.LT.AND P1, PT, R43, UR17, !P1 ;  /* 0x000000112b007c0c */ /* 0x000fe2000cf21270 */
[----:B------:R-:W-:Y:S01]  /*c0770*/  VIADD R3, R57, 0x60 ;  /* 0x0000006039037836 */ /* 0x000fe20000000000 */
[----:B------:R-:W-:Y:S01]  /*c0780*/  PRMT R2, R53, 0x7773, RZ ;  /* 0x0000777335027816 */ /* 0x000fe200000000ff */
[----:B------:R-:W4:Y:S01]  /*c0790*/  LDL.LU R55, [R1+0x338] ;  /* 0x0003380001377983 */ /* 0x000f220000300800 */
[----:B-1----:R-:W-:Y:S01]  /*c07a0*/  ISETP.LT.AND P3, PT, R60, UR4, !P2 ;  /* 0x000000043c007c0c */ /* 0x002fe2000d761270 */
[----:B------:R-:W0:Y:S01]  /*c07b0*/  LDCU UR17, c[0x0][0x398] ;  /* 0x00007300ff1177ac */ /* 0x000e220008000800 */
[----:B------:R-:W-:-:S02]  /*c07c0*/  PRMT R0, R52, 0x7770, RZ ;  /* 0x0000777034007816 */ /* 0x000fc400000000ff */
[----:B------:R-:W-:Y:S01]  /*c07d0*/  ISETP.LT.AND P5, PT, R61, UR20, !P2 ;  /* 0x000000143d007c0c */ /* 0x000fe2000d7a1270 */
[----:B------:R-:W1:Y:S01]  /*c07e0*/  LDCU UR4, c[0x0][0x398] ;  /* 0x00007300ff0477ac */ /* 0x000e620008000800 */
[----:B---3--:R-:W-:Y:S01]  /*c07f0*/  ISETP.LT.AND P6, PT, R54, UR11, !P2 ;  /* 0x0000000b36007c0c */ /* 0x008fe2000d7c1270 */
[----:B------:R-:W3:Y:S02]  /*c0800*/  LDCU UR11, c[0x0][0x398] ;  /* 0x00007300ff0b77ac */ /* 0x000ee40008000800 */
[----:B--2---:R2:W-:Y:S04]  /*c0810*/  @P1 STG.E.U8 desc[UR38][R58.64], R2 ;  /* 0x000000023a001986 */ /* 0x0045e8000c101126 */
[----:B--2---:R-:W2:Y:S01]  /*c0820*/  LDL.LU.64 R58, [R1+0x1060] ;  /* 0x00106000013a7983 */ /* 0x004ea20000300a00 */
[----:B------:R-:W-:-:S03]  /*c0830*/  PRMT R2, R52, 0x7771, RZ ;  /* 0x0000777134027816 */ /* 0x000fc600000000ff */
[----:B----4-:R4:W-:Y:S04]  /*c0840*/  @P3 STG.E.U8 desc[UR38][R44.64], R0 ;  /* 0x000000002c003986 */ /* 0x0109e8000c101126 */
[----:B----4-:R-:W4:Y:S01]  /*c0850*/  LDL.LU.64 R44, [R1+0x1048] ;  /* 0x00104800012c7983 */ /* 0x010f220000300a00 */
[----:B------:R-:W-:Y:S01]  /*c0860*/  ISETP.LT.AND P3, PT, R40, UR13, !P2 ;  /* 0x0000000d28007c0c */ /* 0x000fe2000d761270 */
[----:B------:R-:W0:Y:S02]  /*c0870*/  LDCU UR13, c[0x0][0x398] ;  /* 0x00007300ff0d77ac */ /* 0x000e240008000800 */
[----:B------:R-:W3:Y:S01]  /*c0880*/  LDL.LU.64 R10, [R1+0x1040] ;  /* 0x00104000010a7983 */ /* 0x000ee20000300a00 */
[----:B------:R-:W-:-:S03]  /*c0890*/  PRMT R0, R52, 0x7772, RZ ;  /* 0x0000777234007816 */ /* 0x000fc600000000ff */
[----:B------:R0:W-:Y:S04]  /*c08a0*/  @P5 STG.E.U8 desc[UR38][R12.64], R2 ;  /* 0x000000020c005986 */ /* 0x0001e8000c101126 */
[----:B------:R1:W-:Y:S04]  /*c08b0*/  @P6 STG.E.U8 desc[UR38][R8.64], R0 ;  /* 0x0000000008006986 */ /* 0x0003e8000c101126 */
[----:B------:R-:W3:Y:S04]  /*c08c0*/  LDL.LU.64 R50, [R1+0x1030] ;  /* 0x0010300001327983 */ /* 0x000ee80000300a00 */
[----:B0-----:R-:W3:Y:S01]  /*c08d0*/  LDL.LU.64 R12, [R1+0x1028] ;  /* 0x00102800010c7983 */ /* 0x001ee20000300a00 */
[----:B-1----:R-:W-:-:S03]  /*c08e0*/  PRMT R0, R52, 0x7773, RZ ;  /* 0x0000777334007816 */ /* 0x002fc600000000ff */
[----:B------:R-:W3:Y:S04]  /*c08f0*/  LDL.LU.64 R52, [R1+0x1020] ;  /* 0x0010200001347983 */ /* 0x000ee80000300a00 */
[----:B------:R0:W-:Y:S04]  /*c0900*/  @P3 STG.E.U8 desc[UR38][R48.64], R0 ;  /* 0x0000000030003986 */ /* 0x0001e8000c101126 */
[----:B0-----:R-:W3:Y:S01]  /*c0910*/  LDL.LU.64 R48, [R1+0x1018] ;  /* 0x0010180001307983 */ /* 0x001ee20000300a00 */
[----:B------:R-:W-:Y:S01]  /*c0920*/  ISETP.LT.AND P6, PT, R56, UR7, !P2 ;  /* 0x0000000738007c0c */ /* 0x000fe2000d7c1270 */
[----:B------:R-:W0:Y:S01]  /*c0930*/  LDCU UR7, c[0x0][0x398] ;  /* 0x00007300ff0777ac */ /* 0x000e220008000800 */
[----:B------:R-:W-:-:S02]  /*c0940*/  ISETP.GE.AND P1, PT, R3, UR15, PT ;  /* 0x0000000f03007c0c */ /* 0x000fc4000bf26270 */
[C---:B------:R-:W-:Y:S01]  /*c0950*/  PRMT R6, R47.reuse, 0x7770, RZ ;  /* 0x000077702f067816 */ /* 0x040fe200000000ff */
[----:B------:R-:W1:Y:S01]  /*c0960*/  LDCU UR15, c[0x0][0x398] ;  /* 0x00007300ff0f77ac */ /* 0x000e620008000800 */
[C---:B------:R-:W-:Y:S02]  /*c0970*/  PRMT R5, R47.reuse, 0x7771, RZ ;  /* 0x000077712f057816 */ /* 0x040fe400000000ff */
[C---:B------:R-:W-:Y:S02]  /*c0980*/  PRMT R4, R47.reuse, 0x7772, RZ ;  /* 0x000077722f047816 */ /* 0x040fe400000000ff */
[----:B------:R-:W-:Y:S02]  /*c0990*/  PRMT R3, R47, 0x7773, RZ ;  /* 0x000077732f037816 */ /* 0x000fe400000000ff */
[----:B------:R-:W-:Y:S01]  /*c09a0*/  PRMT R2, R55, 0x7770, RZ ;  /* 0x0000777037027816 */ /* 0x000fe200000000ff */
[----:B------:R-:W3:Y:S01]  /*c09b0*/  LDL.LU R47, [R1+0x23c] ;  /* 0x00023c00012f7983 */ /* 0x000ee20000300800 */
[----:B------:R-:W-:Y:S01]  /*c09c0*/  ISETP.LT.AND P5, PT, R41, UR19, !P2 ;  /* 0x0000001329007c0c */ /* 0x000fe2000d7a1270 */
[----:B------:R-:W0:Y:S02]  /*c09d0*/  LDCU UR19, c[0x0][0x398] ;  /* 0x00007300ff1377ac */ /* 0x000e240008000800 */
[----:B------:R-:W3:Y:S01]  /*c09e0*/  LDL.LU.64 R8, [R1+0x1010] ;  /* 0x0010100001087983 */ /* 0x000ee20000300a00 */
[----:B------:R-:W-:-:S02]  /*c09f0*/  PRMT R0, R55, 0x7771, RZ ;  /* 0x0000777137007816 */ /* 0x000fc400000000ff */
[----:B------:R-:W-:Y:S01]  /*c0a00*/  ISETP.LT.AND P3, PT, R46, UR17, !P2 ;  /* 0x000000112e007c0c */ /* 0x000fe2000d761270 */
[----:B------:R-:W0:Y:S01]  /*c0a10*/  LDCU UR17, c[0x0][0x398] ;  /* 0x00007300ff1177ac */ /* 0x000e220008000800 */
[----:B------:R-:W-:Y:S01]  /*c0a20*/  ISETP.LT.AND P2, PT, R43, UR4, !P2 ;  /* 0x000000042b007c0c */ /* 0x000fe2000d741270 */
[----:B------:R-:W0:Y:S01]  /*c0a30*/  LDCU UR4, c[0x0][0x398] ;  /* 0x00007300ff0477ac */ /* 0x000e220008000800 */
[----:B--2---:R2:W-:Y:S04]  /*c0a40*/  @P6 STG.E.U8 desc[UR38][R58.64], R2 ;  /* 0x000000023a006986 */ /* 0x0045e8000c101126 */
[----:B--2---:R-:W2:Y:S01]  /*c0a50*/  LDL.LU.64 R58, [R1+0x1008] ;  /* 0x00100800013a7983 */ /* 0x004ea20000300a00 */
[----:B------:R-:W-:Y:S02]  /*c0a60*/  PRMT R2, R55, 0x7772, RZ ;  /* 0x0000777237027816 */ /* 0x000fe400000000ff */
[----:B-1----:R-:W-:Y:S01]  /*c0a70*/  ISETP.LT.AND P6, PT, R61, UR15, !P4 ;  /* 0x0000000f3d007c0c */ /* 0x002fe2000e7c1270 */
[----:B------:R-:W1:Y:S01]  /*c0a80*/  LDCU UR15, c[0x0][0x398] ;  /* 0x00007300ff0f77ac */ /* 0x000e620008000800 */
[----:B----4-:R4:W-:Y:S01]  /*c0a90*/  @P5 STG.E.U8 desc[UR38][R44.64], R0 ;  /* 0x000000002c005986 */ /* 0x0109e2000c101126 */
[----:B---3--:R-:W-:Y:S01]  /*c0aa0*/  ISETP.LT.AND P5, PT, R60, UR11, !P4 ;  /* 0x0000000b3c007c0c */ /* 0x008fe2000e7a1270 */
[----:B------:R-:W3:Y:S02]  /*c0ab0*/  LDCU UR11, c[0x0][0x398] ;  /* 0x00007300ff0b77ac */ /* 0x000ee40008000800 */
[----:B----4-:R-:W4:Y:S01]  /*c0ac0*/  LDL.LU.64 R44, [R1+0xff0] ;  /* 0x000ff000012c7983 */ /* 0x010f220000300a00 */
[----:B------:R-:W-:-:S03]  /*c0ad0*/  PRMT R0, R55, 0x7773, RZ ;  /* 0x0000777337007816 */ /* 0x000fc600000000ff */
[----:B------:R-:W-:Y:S01]  /*c0ae0*/  @P3 STG.E.U8 desc[UR38][R10.64], R2 ;  /* 0x000000020a003986 */ /* 0x000fe2000c101126 */
[----:B------:R-:W-:Y:S01]  /*c0af0*/  ISETP.LT.AND P3, PT, R54, UR13, !P4 ;  /* 0x0000000d36007c0c */ /* 0x000fe2000e761270 */
[----:B------:R-:W0:Y:S02]  /*c0b00*/  LDCU UR13, c[0x0][0x398] ;  /* 0x00007300ff0d77ac */ /* 0x000e240008000800 */
        /* <DEDUP_REMOVED lines=8> */
[----:B------:R-:W-:-:S02]  /*c0b90*/  ISETP.LT.AND P2, PT, R40, UR7, !P4 ;  /* 0x0000000728007c0c */ /* 0x000fc4000e741270 */
[----:B------:R-:W-:Y:S01]  /*c0ba0*/  PRMT R2, R47, 0x7770, RZ ;  /* 0x000077702f027816 */ /* 0x000fe200000000ff */
[----:B------:R-:W-:Y:S01]  /*c0bb0*/  VIADD R0, R57, 0x61 ;  /* 0x0000006139007836 */ /* 0x000fe20000000000 */
[----:B------:R-:W-:Y:S01]  /*c0bc0*/  ISETP.LT.AND P5, PT, R56, UR17, !P4 ;  /* 0x0000001138007c0c */ /* 0x000fe2000e7a1270 */
[----:B------:R-:W0:Y:S01]  /*c0bd0*/  LDCU UR7, c[0x0][0x398] ;  /* 0x00007300ff0777ac */ /* 0x000e220008000800 */
[----:B------:R-:W-:-:S07]  /*c0be0*/  ISETP.LT.AND P6, PT, R41, UR4, !P4 ;  /* 0x0000000429007c0c */ /* 0x000fce000e7c1270 */
[----:B------:R1:W-:Y:S01]  /*c0bf0*/  @P2 STG.E.U8 desc[UR38][R8.64], R3 ;  /* 0x0000000308002986 */ /* 0x0003e2000c101126 */
[----:B------:R-:W-:Y:S01]  /*c0c00*/  ISETP.GE.AND P3, PT, R0, UR9, PT ;  /* 0x0000000900007c0c */ /* 0x000fe2000bf66270 */
[----:B------:R-:W0:Y:S01]  /*c0c10*/  LDCU UR17, c[0x0][0x398] ;  /* 0x00007300ff1177ac */ /* 0x000e220008000800 */
[----:B------:R-:W-:Y:S01]  /*c0c20*/  PRMT R0, R47, 0x7771, RZ ;  /* 0x000077712f007816 */ /* 0x000fe200000000ff */
[----:B------:R-:W0:Y:S01]  /*c0c30*/  LDCU UR4, c[0x0][0x398] ;  /* 0x00007300ff0477ac */ /* 0x000e220008000800 */
[----:B-1----:R-:W4:Y:S01]  /*c0c40*/  LDL.LU.64 R8, [R1+0xfe8] ;  /* 0x000fe80001087983 */ /* 0x002f220000300a00 */
[----:B---3--:R-:W-:Y:S01]  /*c0c50*/  ISETP.LT.AND P2, PT, R46, UR11, !P4 ;  /* 0x0000000b2e007c0c */ /* 0x008fe2000e741270 */
[----:B------:R-:W1:Y:S01]  /*c0c60*/  LDCU UR9, c[0x0][0x398] ;  /* 0x00007300ff0977ac */ /* 0x000e620008000800 */
[----:B------:R-:W-:Y:S02]  /*c0c70*/  ISETP.LT.AND P4, PT, R43, UR15, !P4 ;  /* 0x0000000f2b007c0c */ /* 0x000fe4000e781270 */
[C---:B------:R-:W-:Y:S01]  /*c0c80*/  PRMT R3, R47.reuse, 0x7772, RZ ;  /* 0x000077722f037816 */ /* 0x040fe200000000ff */
[----:B------:R-:W3:Y:S01]  /*c0c90*/  LDCU UR11, c[0x0][0x398] ;  /* 0x00007300ff0b77ac */ /* 0x000ee20008000800 */
[----:B------:R-:W0:Y:S01]  /*c0ca0*/  LDCU UR15, c[0x0][0x398] ;  /* 0x00007300ff0f77ac */ /* 0x000e220008000800 */
[----:B--2---:R2:W-:Y:S04]  /*c0cb0*/  @P5 STG.E.U8 desc[UR38][R58.64], R2 ;  /* 0x000000023a005986 */ /* 0x0045e8000c101126 */
[----:B--2---:R-:W2:Y:S01]  /*c0cc0*/  LDL.LU.64 R58, [R1+0xfd8] ;  /* 0x000fd800013a7983 */ /* 0x004ea20000300a00 */
[----:B------:R-:W-:-:S03]  /*c0cd0*/  PRMT R2, R47, 0x7773, RZ ;  /* 0x000077732f027816 */ /* 0x000fc600000000ff */
[----:B----4-:R4:W-:Y:S04]  /*c0ce0*/  @P6 STG.E.U8 desc[UR38][R44.64], R0 ;  /* 0x000000002c006986 */ /* 0x0109e8000c101126 */
[----:B----4-:R-:W4:Y:S01]  /*c0cf0*/  LDL.LU.64 R44, [R1+0xfa8] ;  /* 0x000fa800012c7983 */ /* 0x010f220000300a00 */
[----:B------:R-:W-:Y:S01]  /*c0d00*/  ISETP.LT.AND P6, PT, R60, UR13, !P0 ;  /* 0x0000000d3c007c0c */ /* 0x000fe2000c7c1270 */
[----:B------:R-:W-:Y:S01]  /*c0d10*/  VIADD R0, R57, 0x75 ;  /* 0x0000007539007836 */ /* 0x000fe20000000000 */
[----:B------:R-:W0:Y:S01]  /*c0d20*/  LDCU UR13, c[0x0][0x398] ;  /* 0x00007300ff0d77ac */ /* 0x000e220008000800 */
[----:B------:R-:W4:Y:S03]  /*c0d30*/  LDL.LU R47, [R1+0x33c] ;  /* 0x00033c00012f7983 */ /* 0x000f260000300800 */
[----:B------:R-:W-:Y:S01]  /*c0d40*/  ISETP.GE.AND P5, PT, R0, UR23, PT ;  /* 0x0000001700007c0c */ /* 0x000fe2000bfa6270 */
[----:B------:R-:W4:Y:S04]  /*c0d50*/  LDL.LU.64 R14, [R1+0xfd0] ;  /* 0x000fd000010e7983 */ /* 0x000f280000300a00 */
[----:B------:R-:W4:Y:S01]  /*c0d60*/  LDL.LU.64 R10, [R1+0xfa0] ;  /* 0x000fa000010a7983 */ /* 0x000f220000300a00 */
[----:B------:R-:W-:-:S03]  /*c0d70*/  PRMT R0, R52, 0x7770, RZ ;  /* 0x0000777034007816 */ /* 0x000fc600000000ff */
[----:B------:R0:W-:Y:S04]  /*c0d80*/  @P2 STG.E.U8 desc[UR38][R50.64], R3 ;  /* 0x0000000332002986 */ /* 0x0001e8000c101126 */
[----:B------:R-:W-:Y:S04]  /*c0d90*/  @P4 STG.E.U8 desc[UR38][R12.64], R2 ;  /* 0x000000020c004986 */ /* 0x000fe8000c101126 */
[----:B0-----:R-:W4:Y:S04]  /*c0da0*/  LDL.LU.64 R50, [R1+0xf98] ;  /* 0x000f980001327983 */ /* 0x001f280000300a00 */
[----:B------:R0:W-:Y:S04]  /*c0db0*/  @P6 STG.E.U8 desc[UR38][R48.64], R0 ;  /* 0x0000000030006986 */ /* 0x0001e8000c101126 */
[----:B0-----:R-:W4:Y:S01]  /*c0dc0*/  LDL.LU.64 R48, [R1+0xf90] ;  /* 0x000f900001307983 */ /* 0x001f220000300a00 */
[----:B------:R-:W-:Y:S01]  /*c0dd0*/  ISETP.LT.AND P2, PT, R61, UR7, !P0 ;  /* 0x000000073d007c0c */ /* 0x000fe2000c741270 */
[----:B------:R-:W0:Y:S01]  /*c0de0*/  LDCU UR7, c[0x0][0x398] ;  /* 0x00007300ff0777ac */ /* 0x000e220008000800 */
[----:B------:R-:W-:Y:S01]  /*c0df0*/  ISETP.LT.AND P4, PT, R54, UR17, !P0 ;  /* 0x0000001136007c0c */ /* 0x000fe2000c781270 */
[----:B------:R-:W4:Y:S01]  /*c0e00*/  LDL.LU R53, [R1+0x320] ;  /* 0x0003200001357983 */ /* 0x000f220000300800 */
[C---:B------:R-:W-:Y:S01]  /*c0e10*/  PRMT R3, R52.reuse, 0x7771, RZ ;  /* 0x0000777134037816 */ /* 0x040fe200000000ff */
[----:B------:R-:W0:Y:S01]  /*c0e20*/  LDCU UR17, c[0x0][0x398] ;  /* 0x00007300ff1177ac */ /* 0x000e220008000800 */
[----:B------:R-:W-:Y:S01]  /*c0e30*/  PRMT R2, R52, 0x7772, RZ ;  /* 0x0000777234027816 */ /* 0x000fe200000000ff */
[----:B------:R-:W4:Y:S01]  /*c0e40*/  LDL.LU.64 R12, [R1+0xf88] ;  /* 0x000f8800010c7983 */ /* 0x000f220000300a00 */
[----:B------:R-:W-:Y:S01]  /*c0e50*/  ISETP.LT.AND P6, PT, R40, UR4, !P0 ;  /* 0x0000000428007c0c */ /* 0x000fe2000c7c1270 */
[----:B------:R-:W0:Y:S04]  /*c0e60*/  LDCU UR4, c[0x0][0x398] ;  /* 0x00007300ff0477ac */ /* 0x000e280008000800 */
[----:B------:R1:W-:Y:S01]  /*c0e70*/  @P2 STG.E.U8 desc[UR38][R8.64], R3 ;  /* 0x0000000308002986 */ /* 0x0003e2000c101126 */
[----:B------:R-:W-:-:S03]  /*c0e80*/  PRMT R0, R52, 0x7773, RZ ;  /* 0x0000777334007816 */ /* 0x000fc600000000ff */
[----:B-1----:R-:W4:Y:S01]  /*c0e90*/  LDL.LU.64 R8, [R1+0xf80] ;  /* 0x000f800001087983 */ /* 0x002f220000300a00 */
[----:B------:R-:W-:Y:S01]  /*c0ea0*/  ISETP.LT.AND P2, PT, R56, UR9, !P0 ;  /* 0x0000000938007c0c */ /* 0x000fe2000c741270 */
[----:B------:R-:W1:Y:S02]  /*c0eb0*/  LDCU UR9, c[0x0][0x398] ;  /* 0x00007300ff0977ac */ /* 0x000e640008000800 */
[----:B--2---:R2:W-:Y:S04]  /*c0ec0*/  @P4 STG.E.U8 desc[UR38][R58.64], R2 ;  /* 0x000000023a004986 */ /* 0x0045e8000c101126 */
[----:B--2---:R-:W2:Y:S01]  /*c0ed0*/  LDL.LU.64 R58, [R1+0xf78] ;  /* 0x000f7800013a7983 */ /* 0x004ea20000300a00 */
[----:B---3--:R-:W-:Y:S01]  /*c0ee0*/  ISETP.LT.AND P4, PT, R41, UR11, !P0 ;  /* 0x0000000b29007c0c */ /* 0x008fe2000c781270 */
[----:B------:R-:W3:Y:S02]  /*c0ef0*/  LDCU UR11, c[0x0][0x398] ;  /* 0x00007300ff0b77ac */ /* 0x000ee40008000800 */
[----:B----4-:R4:W-:Y:S04]  /*c0f00*/  @P6 STG.E.U8 desc[UR38][R44.64], R0 ;  /* 0x000000002c006986 */ /* 0x0109e8000c101126 */
[----:B----4-:R-:W4:Y:S01]  /*c0f10*/  LDL.LU.64 R44, [R1+0xf70] ;  /* 0x000f7000012c7983 */ /* 0x010f220000300a00 */
[----:B------:R-:W-:Y:S01]  /*c0f20*/  ISETP.LT.AND P6, PT, R46, UR15, !P0 ;  /* 0x0000000f2e007c0c */ /* 0x000fe2000c7c1270 */
[----:B------:R-:W0:Y:S01]  /*c0f30*/  LDCU UR15, c[0x0][0x398] ;  /* 0x00007300ff0f77ac */ /* 0x000e220008000800 */
[----:B------:R-:W-:Y:S01]  /*c0f40*/  ISETP.LT.AND P0, PT, R43, UR13, !P0 ;  /* 0x0000000d2b007c0c */ /* 0x000fe2000c701270 */
[----:B------:R-:W4:Y:S01]  /*c0f50*/  LDL.LU R52, [R1+0x220] ;  /* 0x0002200001347983 */ /* 0x000f220000300800 */
[C---:B------:R-:W-:Y:S01]  /*c0f60*/  PRMT R4, R47.reuse, 0x7770, RZ ;  /* 0x000077702f047816 */ /* 0x040fe200000000ff */
[----:B------:R-:W0:Y:S01]  /*c0f70*/  LDCU UR13, c[0x0][0x398] ;  /* 0x00007300ff0d77ac */ /* 0x000e220008000800 */
[----:B------:R-:W-:-:S02]  /*c0f80*/  PRMT R3, R47, 0x7771, RZ ;  /* 0x000077712f037816 */ /* 0x000fc400000000ff */
[C---:B------:R-:W-:Y:S01]  /*c0f90*/  PRMT R2, R47.reuse, 0x7772, RZ ;  /* 0x000077722f027816 */ /* 0x040fe200000000ff */
[----:B------:R-:W-:Y:S01]  /*c0fa0*/  @P2 STG.E.U8 desc[UR38][R14.64], R4 ;  /* 0x000000040e002986 */ /* 0x000fe2000c101126 */
        /* <DEDUP_REMOVED lines=9> */
[----:B------:R-:W4:Y:S01]  /*c1040*/  LDL.LU.64 R50, [R1+0xf50] ;  /* 0x000f500001327983 */ /* 0x000f220000300a00 */
[----:B------:R-:W-:Y:S01]  /*c1050*/  ISETP.LT.AND P6, PT, R54, UR4, !P1 ;  /* 0x0000000436007c0c */ /* 0x000fe2000cfc1270 */
[----:B------:R-:W0:Y:S01]  /*c1060*/  LDCU UR7, c[0x0][0x398] ;  /* 0x00007300ff0777ac */ /* 0x000e220008000800 */
[C---:B------:R-:W-:Y:S01]  /*c1070*/  PRMT R2, R53.reuse, 0x7770, RZ ;  /* 0x0000777035027816 */ /* 0x040fe200000000ff */
[----:B------:R-:W4:Y:S01]  /*c1080*/  LDL.LU R47, [R1+0x280] ;  /* 0x00028000012f7983 */ /* 0x000f220000300800 */
[C---:B------:R-:W-:Y:S01]  /*c1090*/  PRMT R0, R53.reuse, 0x7771, RZ ;  /* 0x0000777135007816 */ /* 0x040fe200000000ff */
[----:B------:R-:W0:Y:S04]  /*c10a0*/  LDCU UR4, c[0x0][0x398] ;  /* 0x00007300ff0477ac */ /* 0x000e280008000800 */
[----:B------:R1:W-:Y:S01]  /*c10b0*/  @P4 STG.E.U8 desc[UR38][R12.64], R2 ;  /* 0x000000020c004986 */ /* 0x0003e2000c101126 */
[----:B------:R-:W-:Y:S01]  /*c10c0*/  ISETP.LT.AND P0, PT, R40, UR17, !P1 ;  /* 0x0000001128007c0c */ /* 0x000fe2000cf01270 */
[----:B------:R-:W0:Y:S02]  /*c10d0*/  LDCU UR17, c[0x0][0x398] ;  /* 0x00007300ff1177ac */ /* 0x000e240008000800 */
[----:B------:R3:W-:Y:S01]  /*c10e0*/  @P2 STG.E.U8 desc[UR38][R8.64], R0 ;  /* 0x0000000008002986 */ /* 0x0007e2000c101126 */
[----:B-1----:R-:W-:-:S03]  /*c10f0*/  PRMT R2, R53, 0x7772, RZ ;  /* 0x0000777235027816 */ /* 0x002fc600000000ff */
[----:B---3--:R-:W3:Y:S01]  /*c1100*/  LDL.LU.64 R8, [R1+0xf58] ;  /* 0x000f580001087983 */ /* 0x008ee20000300a00 */
[----:B------:R-:W-:Y:S02]  /*c1110*/  PRMT R0, R53, 0x7773, RZ ;  /* 0x0000777335007816 */ /* 0x000fe400000000ff */
[----:B------:R-:W-:Y:S01]  /*c1120*/  ISETP.LT.AND P2, PT, R56, UR9, !P1 ;  /* 0x0000000938007c0c */ /* 0x000fe2000cf41270 */
[----:B------:R-:W1:Y:S01]  /*c1130*/  LDCU UR9, c[0x0][0x398] ;  /* 0x00007300ff0977ac */ /* 0x000e620008000800 */
[----:B------:R-:W-:Y:S01]  /*c1140*/  ISETP.LT.AND P4, PT, R41, UR11, !P1 ;  /* 0x0000000b29007c0c */ /* 0x000fe2000cf81270 */
[----:B------:R-:W0:Y:S01]  /*c1150*/  LDCU UR11, c[0x0][0x398] ;  /* 0x00007300ff0b77ac */ /* 0x000e220008000800 */
[----:B--2---:R2:W-:Y:S04]  /*c1160*/  @P6 STG.E.U8 desc[UR38][R58.64], R2 ;  /* 0x000000023a006986 */ /* 0x0045e8000c101126 */
[----:B--2---:R-:W2:Y:S04]  /*c1170*/  LDL.LU.64 R58, [R1+0xf48] ;  /* 0x000f4800013a7983 */ /* 0x004ea80000300a00 */
[----:B------:R-:W2:Y:S04]  /*c1180*/  LDL.LU.64 R12, [R1+0xf40] ;  /* 0x000f4000010c7983 */ /* 0x000ea80000300a00 */
[----:B----4-:R4:W-:Y:S04]  /*c1190*/  @P0 STG.E.U8 desc[UR38][R44.64], R0 ;  /* 0x000000002c000986 */ /* 0x0109e8000c101126 */
[----:B----4-:R-:W4:Y:S01]  /*c11a0*/  LDL.LU.64 R44, [R1+0xf20] ;  /* 0x000f2000012c7983 */ /* 0x010f220000300a00 */
[----:B------:R-:W-:-:S03]  /*c11b0*/  PRMT R2, R52, 0x7770, RZ ;  /* 0x0000777034027816 */ /* 0x000fc600000000ff */
[----:B------:R-:W4:Y:S04]  /*c11c0*/  LDL.LU R53, [R1+0x310] ;  /* 0x0003100001357983 */ /* 0x000f280000300800 */
[----:B------:R0:W-:Y:S02]  /*c11d0*/  @P2 STG.E.U8 desc[UR38][R10.64], R2 ;  /* 0x000000020a002986 */ /* 0x0001e4000c101126 */
[----:B0-----:R-:W-:-:S05]  /*c11e0*/  PRMT R2, R52, 0x7771, RZ ;  /* 0x0000777134027816 */ /* 0x001fca00000000ff */
[----:B------:R0:W-:Y:S04]  /*c11f0*/  @P4 STG.E.U8 desc[UR38][R48.64], R2 ;  /* 0x0000000230004986 */ /* 0x0001e8000c101126 */
[----:B0-----:R-:W4:Y:S01]  /*c1200*/  LDL.LU.64 R48, [R1+0xf28] ;  /* 0x000f280001307983 */ /* 0x001f220000300a00 */
[----:B------:R-:W-:Y:S01]  /*c1210*/  ISETP.LT.AND P6, PT, R46, UR13, !P1 ;  /* 0x0000000d2e007c0c */ /* 0x000fe2000cfc1270 */
[----:B------:R-:W-:Y:S01]  /*c1220*/  VIADD R0, R57, 0x76 ;  /* 0x0000007639007836 */ /* 0x000fe20000000000 */
[----:B------:R-:W-:Y:S01]  /*c1230*/  ISETP.LT.AND P1, PT, R43, UR15, !P1 ;  /* 0x0000000f2b007c0c */ /* 0x000fe2000cf21270 */
[----:B------:R-:W4:Y:S01]  /*c1240*/  LDL.LU.64 R10, [R1+0xf18] ;  /* 0x000f1800010a7983 */ /* 0x000f220000300a00 */
[----:B------:R-:W-:Y:S01]  /*c1250*/  ISETP.LT.AND P2, PT, R60, UR7, !P3 ;  /* 0x000000073c007c0c */ /* 0x000fe2000df41270 */
[----:B------:R-:W0:Y:S01]  /*c1260*/  LDCU UR13, c[0x0][0x398] ;  /* 0x00007300ff0d77ac */ /* 0x000e220008000800 */
[----:B------:R-:W-:-:S02]  /*c1270*/  ISETP.GE.AND P0, PT, R0, UR25, PT ;  /* 0x0000001900007c0c */ /* 0x000fc4000bf06270 */
[----:B------:R-:W-:Y:S01]  /*c1280*/  PRMT R0, R52, 0x7772, RZ ;  /* 0x0000777234007816 */ /* 0x000fe200000000ff */
[----:B------:R-:W0:Y:S01]  /*c1290*/  LDCU UR7, c[0x0][0x398] ;  /* 0x00007300ff0777ac */ /* 0x000e220008000800 */
[----:B------:R-:W-:-:S03]  /*c12a0*/  PRMT R2, R47, 0x7770, RZ ;  /* 0x000077702f027816 */ /* 0x000fc600000000ff */
[----:B------:R1:W-:Y:S01]  /*c12b0*/  @P6 STG.E.U8 desc[UR38][R50.64], R0 ;  /* 0x0000000032006986 */ /* 0x0003e2000c101126 */
[----:B------:R-:W-:Y:S01]  /*c12c0*/  ISETP.LT.AND P6, PT, R61, UR4, !P3 ;  /* 0x000000043d007c0c */ /* 0x000fe2000dfc1270 */
[----:B------:R-:W0:Y:S01]  /*c12d0*/  LDCU UR4, c[0x0][0x398] ;  /* 0x00007300ff0477ac */ /* 0x000e220008000800 */
[----:B------:R-:W-:Y:S01]  /*c12e0*/  ISETP.LT.AND P4, PT, R54, UR17, !P3 ;  /* 0x0000001136007c0c */ /* 0x000fe2000df81270 */
[----:B------:R-:W0:Y:S01]  /*c12f0*/  LDCU UR15, c[0x0][0x398] ;  /* 0x00007300ff0f77ac */ /* 0x000e220008000800 */
[----:B------:R-:W0:Y:S01]  /*c1300*/  LDCU UR17, c[0x0][0x398] ;  /* 0x00007300ff1177ac */ /* 0x000e220008000800 */
[----:B-1----:R-:W-:-:S05]  /*c1310*/  PRMT R0, R52, 0x7773, RZ ;  /* 0x0000777334007816 */ /* 0x002fca00000000ff */
[----:B---3--:R1:W-:Y:S04]  /*c1320*/  @P1 STG.E.U8 desc[UR38][R8.64], R0 ;  /* 0x0000000008001986 */ /* 0x0083e8000c101126 */
[----:B-1----:R-:W3:Y:S01]  /*c1330*/  LDL.LU.64 R8, [R1+0xf10] ;  /* 0x000f100001087983 */ /* 0x002ee20000300a00 */
[C---:B------:R-:W-:Y:S02]  /*c1340*/  PRMT R0, R47.reuse, 0x7771, RZ ;  /* 0x000077712f007816 */ /* 0x040fe400000000ff */
[----:B------:R-:W-:Y:S01]  /*c1350*/  ISETP.LT.AND P1, PT, R40, UR9, !P3 ;  /* 0x0000000928007c0c */ /* 0x000fe2000df21270 */
[----:B------:R-:W1:Y:S01]  /*c1360*/  LDCU UR9, c[0x0][0x398] ;  /* 0x00007300ff0977ac */ /* 0x000e620008000800 */
[----:B--2---:R2:W-:Y:S04]  /*c1370*/  @P2 STG.E.U8 desc[UR38][R58.64], R2 ;  /* 0x000000023a002986 */ /* 0x0045e8000c101126 */
[----:B--2---:R-:W2:Y:S01]  /*c1380*/  LDL.LU.64 R58, [R1+0xf00] ;  /* 0x000f0000013a7983 */ /* 0x004ea20000300a00 */
[----:B------:R-:W-:-:S03]  /*c1390*/  PRMT R2, R47, 0x7772, RZ ;  /* 0x000077722f027816 */ /* 0x000fc600000000ff */
[----:B------:R-:W2:Y:S04]  /*c13a0*/  LDL.LU R52, [R1+0x324] ;  /* 0x0003240001347983 */ /* 0x000ea80000300800 */
[----:B------:R-:W2:Y:S04]  /*c13b0*/  LDL.LU.64 R50, [R1+0xf08] ;  /* 0x000f080001327983 */ /* 0x000ea80000300a00 */
[----:B------:R0:W-:Y:S04]  /*c13c0*/  @P6 STG.E.U8 desc[UR38][R12.64], R0 ;  /* 0x000000000c006986 */ /* 0x0001e8000c101126 */
[----:B----4-:R4:W-:Y:S04]  /*c13d0*/  @P4 STG.E.U8 desc[UR38][R44.64], R2 ;  /* 0x000000022c004986 */ /* 0x0109e8000c101126 */
[----:B0-----:R-:W2:Y:S04]  /*c13e0*/  LDL.LU.64 R12, [R1+0xef8] ;  /* 0x000ef800010c7983 */ /* 0x001ea80000300a00 */
[----:B----4-:R-:W4:Y:S01]  /*c13f0*/  LDL.LU.64 R44, [R1+0xef0] ;  /* 0x000ef000012c7983 */ /* 0x010f220000300a00 */
[----:B------:R-:W-:-:S05]  /*c1400*/  PRMT R2, R47, 0x7773, RZ ;  /* 0x000077732f027816 */ /* 0x000fca00000000ff */
[----:B------:R0:W-:Y:S04]  /*c1410*/  @P1 STG.E.U8 desc[UR38][R48.64], R2 ;  /* 0x0000000230001986 */ /* 0x0001e8000c101126 */
[----:B0-----:R-:W4:Y:S01]  /*c1420*/  LDL.LU.64 R48, [R1+0xee8] ;  /* 0x000ee80001307983 */ /* 0x001f220000300a00 */
[----:B------:R-:W-:Y:S01]  /*c1430*/  ISETP.LT.AND P2, PT, R56, UR19, !P3 ;  /* 0x0000001338007c0c */ /* 0x000fe2000df41270 */
[----:B------:R-:W-:Y:S01]  /*c1440*/  VIADD R0, R57, 0x62 ;  /* 0x0000006239007836 */ /* 0x000fe20000000000 */
[----:B------:R-:W-:Y:S01]  /*c1450*/  ISETP.LT.AND P4, PT, R41, UR11, !P3 ;  /* 0x0000000b29007c0c */ /* 0x000fe2000df81270 */
[----:B------:R-:W0:Y:S01]  /*c1460*/  LDCU UR19, c[0x0][0x398] ;  /* 0x00007300ff1377ac */ /* 0x000e220008000800 */
[----:B------:R-:W-:Y:S02]  /*c1470*/  ISETP.LT.AND P6, PT, R46, UR13, !P3 ;  /* 0x0000000d2e007c0c */ /* 0x000fe4000dfc1270 */
[----:B------:R-:W-:Y:S01]  /*c1480*/  PRMT R3, R53, 0x7770, RZ ;  /* 0x0000777035037816 */ /* 0x000fe200000000ff */
[----:B------:R-:W0:Y:S01]  /*c1490*/  LDCU UR11, c[0x0][0x398] ;  /* 0x00007300ff0b77ac */ /* 0x000e220008000800 */
[----:B------:R-:W-:-:S02]  /*c14a0*/  ISETP.GE.AND P1, PT, R0, UR52, PT ;  /* 0x0000003400007c0c */ /* 0x000fc4000bf26270 */
[----:B------:R-:W-:Y:S01]  /*c14b0*/  PRMT R0, R53, 0x7771, RZ ;  /* 0x0000777135007816 */ /* 0x000fe200000000ff */
[----:B------:R-:W0:Y:S02]  /*c14c0*/  LDCU UR13, c[0x0][0x398] ;  /* 0x00007300ff0d77ac */ /* 0x000e240008000800 */
[----:B------:R1:W-:Y:S01]  /*c14d0*/  @P2 STG.E.U8 desc[UR38][R10.64], R3 ;  /* 0x000000030a002986 */ /* 0x0003e2000c101126 */
[----:B------:R-:W-:Y:S01]  /*c14e0*/  ISETP.LT.AND P3, PT, R43, UR7, !P3 ;  /* 0x000000072b007c0c */ /* 0x000fe2000df61270 */
[----:B------:R-:W0:Y:S01]  /*c14f0*/  LDCU UR7, c[0x0][0x398] ;  /* 0x00007300ff0777ac */ /* 0x000e220008000800 */
[C---:B------:R-:W-:Y:S02]  /*c1500*/  PRMT R2, R53.reuse, 0x7772, RZ ;  /* 0x0000777235027816 */ /* 0x040fe400000000ff */
[----:B------:R-:W-:Y:S01]  /*c1510*/  ISETP.LT.AND P2, PT, R60, UR4, !P1 ;  /* 0x000000043c007c0c */ /* 0x000fe2000cf41270 */
[----:B------:R-:W0:Y:S01]  /*c1520*/  LDCU UR4, c[0x0][0x398] ;  /* 0x00007300ff0477ac */ /* 0x000e220008000800 */
[----:B-1----:R-:W4:Y:S04]  /*c1530*/  LDL.LU.64 R10, [R1+0xee0] ;  /* 0x000ee000010a7983 */ /* 0x002f280000300a00 */
[----:B------:R-:W4:Y:S04]  /*c1540*/  LDL.LU R47, [R1+0x224] ;  /* 0x00022400012f7983 */ /* 0x000f280000300800 */
[----:B---3--:R1:W-:Y:S04]  /*c1550*/  @P4 STG.E.U8 desc[UR38][R8.64], R0 ;  /* 0x0000000008004986 */ /* 0x0083e8000c101126 */
[----:B-1----:R-:W3:Y:S01]  /*c1560*/  LDL.LU.64 R8, [R1+0xed8] ;  /* 0x000ed80001087983 */ /* 0x002ee20000300a00 */
[----:B------:R-:W-:-:S02]  /*c1570*/  PRMT R0, R53, 0x7773, RZ ;  /* 0x0000777335007816 */ /* 0x000fc400000000ff */
[----:B------:R-:W-:Y:S01]  /*c1580*/  ISETP.LT.AND P4, PT, R54, UR17, !P1 ;  /* 0x0000001136007c0c */ /* 0x000fe2000cf81270 */
[----:B------:R-:W1:Y:S01]  /*c1590*/  LDCU UR17, c[0x0][0x398] ;  /* 0x00007300ff1177ac */ /* 0x000e620008000800 */
[----:B--2---:R2:W-:Y:S01]  /*c15a0*/  @P6 STG.E.U8 desc[UR38][R58.64], R2 ;  /* 0x000000023a006986 */ /* 0x0045e2000c101126 */
[----:B------:R-:W-:Y:S01]  /*c15b0*/  ISETP.LT.AND P6, PT, R61, UR15, !P1 ;  /* 0x0000000f3d007c0c */ /* 0x000fe2000cfc1270 */
[----:B------:R-:W0:Y:S02]  /*c15c0*/  LDCU UR15, c[0x0][0x398] ;  /* 0x00007300ff0f77ac */ /* 0x000e240008000800 */
[----:B--2---:R-:W2:Y:S01]  /*c15d0*/  LDL.LU.64 R58, [R1+0xed0] ;  /* 0x000ed000013a7983 */ /* 0x004ea20000300a00 */
[----:B------:R-:W-:-:S03]  /*c15e0*/  PRMT R2, R52, 0x7770, RZ ;  /* 0x0000777034027816 */ /* 0x000fc600000000ff */
[----:B------:R0:W-:Y:S02]  /*c15f0*/  @P3 STG.E.U8 desc[UR38][R50.64], R0 ;  /* 0x0000000032003986 */ /* 0x0001e4000c101126 */
[C---:B0-----:R-:W-:Y:S02]  /*c1600*/  PRMT R0, R52.reuse, 0x7771, RZ ;  /* 0x0000777134007816 */ /* 0x041fe400000000ff */
[----:B------:R-:W-:Y:S04]  /*c1610*/  @P2 STG.E.U8 desc[UR38][R12.64], R2 ;  /* 0x000000020c002986 */ /* 0x000fe8000c101126 */
[----:B------:R-:W2:Y:S04]  /*c1620*/  LDL.LU.64 R50, [R1+0xec8] ;  /* 0x000ec80001327983 */ /* 0x000ea80000300a00 */
[----:B----4-:R0:W-:Y:S04]  /*c1630*/  @P6 STG.E.U8 desc[UR38][R44.64], R0 ;  /* 0x000000002c006986 */ /* 0x0101e8000c101126 */
[----:B0-----:R-:W4:Y:S04]  /*c1640*/  LDL.LU.64 R44, [R1+0xec0] ;  /* 0x000ec000012c7983 */ /* 0x001f280000300a00 */
[----:B------:R-:W4:Y:S01]  /*c1650*/  LDL.LU R53, [R1+0x284] ;  /* 0x0002840001357983 */ /* 0x000f220000300800 */
[----:B------:R-:W-:-:S03]  /*c1660*/  PRMT R2, R52, 0x7772, RZ ;  /* 0x0000777234027816 */ /* 0x000fc600000000ff */
[----:B------:R-:W4:Y:S04]  /*c1670*/  LDL.LU.64 R12, [R1+0xeb8] ;  /* 0x000eb800010c7983 */ /* 0x000f280000300a00 */
[----:B------:R0:W-:Y:S04]  /*c1680*/  @P4 STG.E.U8 desc[UR38][R48.64], R2 ;  /* 0x0000000230004986 */ /* 0x0001e8000c101126 */
[----:B0-----:R-:W4:Y:S01]  /*c1690*/  LDL.LU.64 R48, [R1+0xea8] ;  /* 0x000ea80001307983 */ /* 0x001f220000300a00 */
[----:B------:R-:W-:Y:S01]  /*c16a0*/  ISETP.LT.AND P3, PT, R40, UR9, !P1 ;  /* 0x0000000928007c0c */ /* 0x000fe2000cf61270 */
[----:B------:R-:W-:Y:S01]  /*c16b0*/  VIADD R0, R57, 0x63 ;  /* 0x0000006339007836 */ /* 0x000fe20000000000 */
[----:B------:R-:W-:Y:S01]  /*c16c0*/  ISETP.LT.AND P4, PT, R56, UR19, !P1 ;  /* 0x0000001338007c0c */ /* 0x000fe2000cf81270 */
[----:B------:R-:W0:Y:S01]  /*c16d0*/  LDCU UR9, c[0x0][0x398] ;  /* 0x00007300ff0977ac */ /* 0x000e220008000800 */
[----:B------:R-:W-:-:S02]  /*c16e0*/  ISETP.LT.AND P6, PT, R41, UR11, !P1 ;  /* 0x0000000b29007c0c */ /* 0x000fc4000cfc1270 */
[----:B------:R-:W-:Y:S01]  /*c16f0*/  PRMT R2, R52, 0x7773, RZ ;  /* 0x0000777334027816 */ /* 0x000fe200000000ff */
[----:B------:R-:W0:Y:S01]  /*c1700*/  LDCU UR11, c[0x0][0x398] ;  /* 0x00007300ff0b77ac */ /* 0x000e220008000800 */
[----:B------:R-:W-:Y:S01]  /*c1710*/  ISETP.GE.AND P2, PT, R0, UR49, PT ;  /* 0x0000003100007c0c */ /* 0x000fe2000bf46270 */
[----:B------:R-:W0:Y:S04]  /*c1720*/  LDCU UR19, c[0x0][0x398] ;  /* 0x00007300ff1377ac */ /* 0x000e280008000800 */
[----:B------:R1:W-:Y:S01]  /*c1730*/  @P3 STG.E.U8 desc[UR38][R10.64], R2 ;  /* 0x000000020a003986 */ /* 0x0003e2000c101126 */
[C---:B------:R-:W-:Y:S02]  /*c1740*/  PRMT R0, R47.reuse, 0x7770, RZ ;  /* 0x000077702f007816 */ /* 0x040fe400000000ff */
[----:B------:R-:W-:Y:S01]  /*c1750*/  ISETP.LT.AND P3, PT, R46, UR13, !P1 ;  /* 0x0000000d2e007c0c */ /* 0x000fe2000cf61270 */
[----:B------:R-:W0:Y:S01]  /*c1760*/  LDCU UR13, c[0x0][0x398] ;  /* 0x00007300ff0d77ac */ /* 0x000e220008000800 */
[----:B-1----:R-:W-:-:S02]  /*c1770*/  PRMT R2, R47, 0x7771, RZ ;  /* 0x000077712f027816 */ /* 0x002fc400000000ff */
[----:B------:R-:W-:Y:S01]  /*c1780*/  ISETP.LT.AND P1, PT, R43, UR4, !P1 ;  /* 0x000000042b007c0c */ /* 0x000fe2000cf21270 */
[----:B------:R-:W1:Y:S01]  /*c1790*/  LDCU UR4, c[0x0][0x398] ;  /* 0x00007300ff0477ac */ /* 0x000e620008000800 */
[----:B---3--:R3:W-:Y:S04]  /*c17a0*/  @P4 STG.E.U8 desc[UR38][R8.64], R0 ;  /* 0x0000000008004986 */ /* 0x0087e8000c101126 */
[----:B---3--:R-:W3:Y:S01]  /*c17b0*/  LDL.LU.64 R8, [R1+0xeb0] ;  /* 0x000eb00001087983 */ /* 0x008ee20000300a00 */
[----:B------:R-:W-:Y:S02]  /*c17c0*/  PRMT R0, R47, 0x7772, RZ ;  /* 0x000077722f007816 */ /* 0x000fe400000000ff */
[----:B------:R-:W-:Y:S01]  /*c17d0*/  ISETP.LT.AND P4, PT, R61, UR15, !P2 ;  /* 0x0000000f3d007c0c */ /* 0x000fe2000d781270 */
[----:B------:R-:W0:Y:S01]  /*c17e0*/  LDCU UR15, c[0x0][0x398] ;  /* 0x00007300ff0f77ac */ /* 0x000e220008000800 */
[----:B--2---:R2:W-:Y:S04]  /*c17f0*/  @P6 STG.E.U8 desc[UR38][R58.64], R2 ;  /* 0x000000023a006986 */ /* 0x0045e8000c101126 */
[----:B--2---:R-:W2:Y:S01]  /*c1800*/  LDL.LU.64 R58, [R1+0xea0] ;  /* 0x000ea000013a7983 */ /* 0x004ea20000300a00 */
[----:B------:R-:W-:-:S03]  /*c1810*/  PRMT R2, R47, 0x7773, RZ ;  /* 0x000077732f027816 */ /* 0x000fc600000000ff */
[----:B------:R-:W2:Y:S04]  /*c1820*/  LDL.LU R52, [R1+0x314] ;  /* 0x0003140001347983 */ /* 0x000ea80000300800 */
[----:B------:R-:W-:Y:S01]  /*c1830*/  @P3 STG.E.U8 desc[UR38][R50.64], R0 ;  /* 0x0000000032003986 */ /* 0x000fe2000c101126 */
[----:B------:R-:W-:Y:S01]  /*c1840*/  ISETP.LT.AND P6, PT, R60, UR7, !P2 ;  /* 0x000000073c007c0c */ /* 0x000fe2000d7c1270 */
[----:B------:R-:W0:Y:S02]  /*c1850*/  LDCU UR7, c[0x0][0x398] ;  /* 0x00007300ff0777ac */ /* 0x000e240008000800 */
[----:B----4-:R4:W-:Y:S04]  /*c1860*/  @P1 STG.E.U8 desc[UR38][R44.64], R2 ;  /* 0x000000022c001986 */ /* 0x0109e8000c101126 */
[----:B----4-:R-:W4:Y:S01]  /*c1870*/  LDL.LU.64 R44, [R1+0xe88] ;  /* 0x000e8800012c7983 */ /* 0x010f220000300a00 */
[----:B------:R-:W-:-:S03]  /*c1880*/  PRMT R0, R53, 0x7770, RZ ;  /* 0x0000777035007816 */ /* 0x000fc600000000ff */
[----:B------:R-:W4:Y:S01]  /*c1890*/  LDL.LU.64 R10, [R1+0xe80] ;  /* 0x000e8000010a7983 */ /* 0x000f220000300a00 */
[----:B------:R-:W-:-:S03]  /*c18a0*/  PRMT R2, R53, 0x7771, RZ ;  /* 0x0000777135027816 */ /* 0x000fc600000000ff */
[----:B------:R0:W-:Y:S04]  /*c18b0*/  @P6 STG.E.U8 desc[UR38][R12.64], R0 ;  /* 0x000000000c006986 */ /* 0x0001e8000c101126 */
[----:B------:R-:W4:Y:S04]  /*c18c0*/  LDL.LU.64 R50, [R1+0xdc8] ;  /* 0x000dc80001327983 */ /* 0x000f280000300a00 */
[----:B0-----:R-:W4:Y:S04]  /*c18d0*/  LDL.LU.64 R12, [R1+0xdc0] ;  /* 0x000dc000010c7983 */ /* 0x001f280000300a00 */
[----:B------:R-:W4:Y:S04]  /*c18e0*/  LDL.LU R47, [R1+0x328] ;  /* 0x00032800012f7983 */ /* 0x000f280000300800 */
[----:B------:R0:W-:Y:S04]  /*c18f0*/  @P4 STG.E.U8 desc[UR38][R48.64], R2 ;  /* 0x0000000230004986 */ /* 0x0001e8000c101126 */
[----:B0-----:R-:W4:Y:S01]  /*c1900*/  LDL.LU.64 R48, [R1+0xdb8] ;  /* 0x000db80001307983 */ /* 0x001f220000300a00 */
        /* <DEDUP_REMOVED lines=8> */
[----:B------:R-:W0:Y:S01]  /*c1990*/  LDCU UR17, c[0x0][0x398] ;  /* 0x00007300ff1177ac */ /* 0x000e220008000800 */
[----:B------:R-:W0:Y:S01]  /*c19a0*/  LDCU UR11, c[0x0][0x398] ;  /* 0x00007300ff0b77ac */ /* 0x000e220008000800 */
[----:B---3--:R3:W-:Y:S01]  /*c19b0*/  @P1 STG.E.U8 desc[UR38][R8.64], R2 ;  /* 0x0000000208001986 */ /* 0x0087e2000c101126 */
[----:B------:R-:W-:-:S03]  /*c19c0*/  ISETP.GE.AND P1, PT, R0, UR53, PT ;  /* 0x0000003500007c0c */ /* 0x000fc6000bf26270 */
[----:B---3--:R-:W3:Y:S04]  /*c19d0*/  LDL.LU.64 R8, [R1+0xdb0] ;  /* 0x000db00001087983 */ /* 0x008ee80000300a00 */
[----:B--2---:R2:W-:Y:S01]  /*c19e0*/  @P3 STG.E.U8 desc[UR38][R58.64], R3 ;  /* 0x000000033a003986 */ /* 0x0045e2000c101126 */
[----:B------:R-:W-:-:S03]  /*c19f0*/  PRMT R0, R52, 0x7770, RZ ;  /* 0x0000777034007816 */ /* 0x000fc600000000ff */
[----:B--2---:R-:W2:Y:S01]  /*c1a00*/  LDL.LU.64 R58, [R1+0xda8] ;  /* 0x000da800013a7983 */ /* 0x004ea20000300a00 */
[----:B-1----:R-:W-:Y:S01]  /*c1a10*/  ISETP.LT.AND P3, PT, R46, UR4, !P2 ;  /* 0x000000042e007c0c */ /* 0x002fe2000d761270 */
[----:B------:R-:W1:Y:S01]  /*c1a20*/  LDCU UR4, c[0x0][0x398] ;  /* 0x00007300ff0477ac */ /* 0x000e620008000800 */
[C---:B------:R-:W-:Y:S02]  /*c1a30*/  PRMT R2, R52.reuse, 0x7771, RZ ;  /* 0x0000777134027816 */ /* 0x040fe400000000ff */
[----:B------:R-:W-:Y:S01]  /*c1a40*/  ISETP.LT.AND P2, PT, R43, UR7, !P2 ;  /* 0x000000072b007c0c */ /* 0x000fe2000d741270 */
[----:B------:R-:W0:Y:S01]  /*c1a50*/  LDCU UR7, c[0x0][0x398] ;  /* 0x00007300ff0777ac */ /* 0x000e220008000800 */
[----:B----4-:R4:W-:Y:S04]  /*c1a60*/  @P4 STG.E.U8 desc[UR38][R44.64], R0 ;  /* 0x000000002c004986 */ /* 0x0109e8000c101126 */
[----:B----4-:R-:W4:Y:S01]  /*c1a70*/  LDL.LU.64 R44, [R1+0xda0] ;  /* 0x000da000012c7983 */ /* 0x010f220000300a00 */
[----:B------:R-:W-:-:S03]  /*c1a80*/  PRMT R0, R52, 0x7772, RZ ;  /* 0x0000777234007816 */ /* 0x000fc600000000ff */
[----:B------:R0:W-:Y:S01]  /*c1a90*/  @P6 STG.E.U8 desc[UR38][R10.64], R2 ;  /* 0x000000020a006986 */ /* 0x0001e2000c101126 */
[----:B------:R-:W-:Y:S01]  /*c1aa0*/  ISETP.LT.AND P6, PT, R60, UR13, !P1 ;  /* 0x0000000d3c007c0c */ /* 0x000fe2000cfc1270 */
[----:B------:R-:W1:Y:S02]  /*c1ab0*/  LDCU UR13, c[0x0][0x398] ;  /* 0x00007300ff0d77ac */ /* 0x000e640008000800 */
[----:B------:R-:W4:Y:S04]  /*c1ac0*/  LDL.LU R53, [R1+0x228] ;  /* 0x0002280001357983 */ /* 0x000f280000300800 */
[----:B------:R1:W-:Y:S01]  /*c1ad0*/  @P3 STG.E.U8 desc[UR38][R50.64], R0 ;  /* 0x0000000032003986 */ /* 0x0003e2000c101126 */
[----:B0-----:R-:W-:-:S03]  /*c1ae0*/  PRMT R2, R52, 0x7773, RZ ;  /* 0x0000777334027816 */ /* 0x001fc600000000ff */
[----:B------:R-:W4:Y:S01]  /*c1af0*/  LDL.LU.64 R10, [R1+0xd90] ;  /* 0x000d9000010a7983 */ /* 0x000f220000300a00 */
[----:B-1----:R-:W-:-:S03]  /*c1b00*/  PRMT R0, R47, 0x7770, RZ ;  /* 0x000077702f007816 */ /* 0x002fc600000000ff */
[----:B------:R-:W-:Y:S04]  /*c1b10*/  @P2 STG.E.U8 desc[UR38][R12.64], R2 ;  /* 0x000000020c002986 */ /* 0x000fe8000c101126 */
[----:B------:R-:W4:Y:S04]  /*c1b20*/  LDL.LU.64 R50, [R1+0xd88] ;  /* 0x000d880001327983 */ /* 0x000f280000300a00 */
[----:B------:R0:W-:Y:S04]  /*c1b30*/  @P6 STG.E.U8 desc[UR38][R48.64], R0 ;  /* 0x0000000030006986 */ /* 0x0001e8000c101126 */
[----:B0-----:R-:W4:Y:S01]  /*c1b40*/  LDL.LU.64 R48, [R1+0xd78] ;  /* 0x000d780001307983 */ /* 0x001f220000300a00 */
[----:B------:R-:W-:Y:S01]  /*c1b50*/  ISETP.LT.AND P4, PT, R61, UR15, !P1 ;  /* 0x0000000f3d007c0c */ /* 0x000fe2000cf81270 */
[----:B------:R-:W0:Y:S01]  /*c1b60*/  LDCU UR15, c[0x0][0x398] ;  /* 0x00007300ff0f77ac */ /* 0x000e220008000800 */
[----:B------:R-:W-:Y:S01]  /*c1b70*/  ISETP.LT.AND P3, PT, R54, UR9, !P1 ;  /* 0x0000000936007c0c */ /* 0x000fe2000cf61270 */
[----:B------:R-:W4:Y:S01]  /*c1b80*/  LDL.LU R52, [R1+0x288] ;  /* 0x0002880001347983 */ /* 0x000f220000300800 */
[C---:B------:R-:W-:Y:S01]  /*c1b90*/  PRMT R2, R47.reuse, 0x7771, RZ ;  /* 0x000077712f027816 */ /* 0x040fe200000000ff */
[----:B------:R-:W1:Y:S01]  /*c1ba0*/  LDCU UR9, c[0x0][0x398] ;  /* 0x00007300ff0977ac */ /* 0x000e620008000800 */
[----:B------:R-:W-:-:S02]  /*c1bb0*/  PRMT R0, R47, 0x7772, RZ ;  /* 0x000077722f007816 */ /* 0x000fc400000000ff */
[----:B------:R-:W-:Y:S01]  /*c1bc0*/  ISETP.LT.AND P2, PT, R40, UR17, !P1 ;  /* 0x0000001128007c0c */ /* 0x000fe2000cf41270 */
[----:B------:R-:W0:Y:S04]  /*c1bd0*/  LDCU UR17, c[0x0][0x398] ;  /* 0x00007300ff1177ac */ /* 0x000e280008000800 */
[----:B---3--:R3:W-:Y:S02]  /*c1be0*/  @P4 STG.E.U8 desc[UR38][R8.64], R2 ;  /* 0x0000000208004986 */ /* 0x0087e4000c101126 */
[----:B---3--:R-:W-:Y:S02]  /*c1bf0*/  PRMT R2, R47, 0x7773, RZ ;  /* 0x000077732f027816 */ /* 0x008fe400000000ff */
[----:B------:R-:W-:Y:S01]  /*c1c00*/  ISETP.LT.AND P4, PT, R56, UR11, !P1 ;  /* 0x0000000b38007c0c */ /* 0x000fe2000cf81270 */
[----:B------:R-:W3:Y:S01]  /*c1c10*/  LDCU UR11, c[0x0][0x398] ;  /* 0x00007300ff0b77ac */ /* 0x000ee20008000800 */
[----:B------:R-:W-:Y:S01]  /*c1c20*/  ISETP.LT.AND P6, PT, R46, UR7, !P1 ;  /* 0x000000072e007c0c */ /* 0x000fe2000cfc1270 */
[----:B------:R-:W0:Y:S01]  /*c1c30*/  LDCU UR7, c[0x0][0x398] ;  /* 0x00007300ff0777ac */ /* 0x000e220008000800 */
[----:B--2---:R2:W-:Y:S04]  /*c1c40*/  @P3 STG.E.U8 desc[UR38][R58.64], R0 ;  /* 0x000000003a003986 */ /* 0x0045e8000c101126 */
[----:B--2---:R-:W2:Y:S01]  /*c1c50*/  LDL.LU.64 R58, [R1+0xd80] ;  /* 0x000d8000013a7983 */ /* 0x004ea20000300a00 */
[----:B------:R-:W-:Y:S01]  /*c1c60*/  ISETP.LT.AND P3, PT, R41, UR4, !P1 ;  /* 0x0000000429007c0c */ /* 0x000fe2000cf61270 */
[----:B------:R-:W-:-:S02]  /*c1c70*/  VIADD R0, R57, 0x65 ;  /* 0x0000006539007836 */ /* 0x000fc40000000000 */
[----:B----4-:R4:W-:Y:S01]  /*c1c80*/  @P2 STG.E.U8 desc[UR38][R44.64], R2 ;  /* 0x000000022c002986 */ /* 0x0109e2000c101126 */
[----:B------:R-:W0:Y:S03]  /*c1c90*/  LDCU UR4, c[0x0][0x398] ;  /* 0x00007300ff0477ac */ /* 0x000e260008000800 */
[----:B----4-:R-:W4:Y:S01]  /*c1ca0*/  LDL.LU.64 R44, [R1+0xd60] ;  /* 0x000d6000012c7983 */ /* 0x010f220000300a00 */
[C---:B------:R-:W-:Y:S02]  /*c1cb0*/  PRMT R2, R53.reuse, 0x7770, RZ ;  /* 0x0000777035027816 */ /* 0x040fe400000000ff */
[----:B------:R-:W-:Y:S01]  /*c1cc0*/  ISETP.GE.AND P2, PT, R0, UR14, PT ;  /* 0x0000000e00007c0c */ /* 0x000fe2000bf46270 */
[----:B------:R-:W3:Y:S01]  /*c1cd0*/  LDL.LU.64 R12, [R1+0xd58] ;  /* 0x000d5800010c7983 */ /* 0x000ee20000300a00 */
[C---:B------:R-:W-:Y:S01]  /*c1ce0*/  PRMT R0, R53.reuse, 0x7771, RZ ;  /* 0x0000777135007816 */ /* 0x040fe200000000ff */
[----:B------:R-:W0:Y:S02]  /*c1cf0*/  LDCU UR14, c[0x0][0x398] ;  /* 0x00007300ff0e77ac */ /* 0x000e240008000800 */
[----:B------:R1:W-:Y:S04]  /*c1d00*/  @P4 STG.E.U8 desc[UR38][R10.64], R2 ;  /* 0x000000020a004986 */ /* 0x0003e8000c101126 */
[----:B------:R-:W3:Y:S04]  /*c1d10*/  LDL.LU.64 R8, [R1+0xd40] ;  /* 0x000d400001087983 */ /* 0x000ee80000300a00 */
[----:B------:R-:W3:Y:S01]  /*c1d20*/  LDL.LU R47, [R1+0x32c] ;  /* 0x00032c00012f7983 */ /* 0x000ee20000300800 */
[----:B-1----:R-:W-:-:S03]  /*c1d30*/  PRMT R2, R53, 0x7772, RZ ;  /* 0x0000777235027816 */ /* 0x002fc600000000ff */
[----:B------:R-:W-:Y:S04]  /*c1d40*/  @P3 STG.E.U8 desc[UR38][R50.64], R0 ;  /* 0x0000000032003986 */ /* 0x000fe8000c101126 */
[----:B------:R1:W-:Y:S04]  /*c1d50*/  @P6 STG.E.U8 desc[UR38][R48.64], R2 ;  /* 0x0000000230006986 */ /* 0x0003e8000c101126 */
[----:B-1----:R-:W3:Y:S01]  /*c1d60*/  LDL.LU.64 R48, [R1+0xd70] ;  /* 0x000d700001307983 */ /* 0x002ee20000300a00 */
[----:B------:R-:W-:Y:S02]  /*c1d70*/  ISETP.LT.AND P1, PT, R43, UR13, !P1 ;  /* 0x0000000d2b007c0c */ /* 0x000fe4000cf21270 */
[----:B------:R-:W-:Y:S01]  /*c1d80*/  PRMT R3, R52, 0x7770, RZ ;  /* 0x0000777034037816 */ /* 0x000fe200000000ff */
[----:B------:R-:W3:Y:S01]  /*c1d90*/  LDL.LU R55, [R1+0x318] ;  /* 0x0003180001377983 */ /* 0x000ee20000300800 */
[----:B------:R-:W-:-:S02]  /*c1da0*/  PRMT R2, R53, 0x7773, RZ ;  /* 0x0000777335027816 */ /* 0x000fc400000000ff */
[----:B0-----:R-:W-:Y:S01]  /*c1db0*/  ISETP.LT.AND P4, PT, R61, UR15, !P2 ;  /* 0x0000000f3d007c0c */ /* 0x001fe2000d781270 */
[----:B------:R-:W-:Y:S01]  /*c1dc0*/  VIADD R0, R57, 0x66 ;  /* 0x0000006639007836 */ /* 0x000fe20000000000 */
[----:B------:R-:W-:Y:S01]  /*c1dd0*/  ISETP.LT.AND P3, PT, R60, UR9, !P2 ;  /* 0x000000093c007c0c */ /* 0x000fe2000d761270 */
[----:B------:R-:W0:Y:S01]  /*c1de0*/  LDCU UR13, c[0x0][0x398] ;  /* 0x00007300ff0d77ac */ /* 0x000e220008000800 */
[----:B------:R-:W-:Y:S02]  /*c1df0*/  ISETP.LT.AND P6, PT, R54, UR17, !P2 ;  /* 0x0000001136007c0c */ /* 0x000fe4000d7c1270 */
[----:B------:R-:W-:Y:S01]  /*c1e00*/  PRMT R4, R52, 0x7773, RZ ;  /* 0x0000777334047816 */ /* 0x000fe200000000ff */
[----:B------:R-:W1:Y:S01]  /*c1e10*/  LDCU UR9, c[0x0][0x398] ;  /* 0x00007300ff0977ac */ /* 0x000e620008000800 */
[----:B------:R-:W0:Y:S01]  /*c1e20*/  LDCU UR15, c[0x0][0x398] ;  /* 0x00007300ff0f77ac */ /* 0x000e220008000800 */
[----:B------:R-:W0:Y:S01]  /*c1e30*/  LDCU UR17, c[0x0][0x398] ;  /* 0x00007300ff1177ac */ /* 0x000e220008000800 */
[----:B--2---:R2:W-:Y:S04]  /*c1e40*/  @P1 STG.E.U8 desc[UR38][R58.64], R2 ;  /* 0x000000023a001986 */ /* 0x0045e8000c101126 */
[----:B--2---:R-:W2:Y:S01]  /*c1e50*/  LDL.LU.64 R58, [R1+0xd68] ;  /* 0x000d6800013a7983 */ /* 0x004ea20000300a00 */
[----:B------:R-:W-:-:S02]  /*c1e60*/  ISETP.GE.AND P1, PT, R0, UR51, PT ;  /* 0x0000003300007c0c */ /* 0x000fc4000bf26270 */
[----:B------:R-:W-:Y:S01]  /*c1e70*/  PRMT R0, R52, 0x7771, RZ ;  /* 0x0000777134007816 */ /* 0x000fe200000000ff */
[----:B----4-:R4:W-:Y:S04]  /*c1e80*/  @P3 STG.E.U8 desc[UR38][R44.64], R3 ;  /* 0x000000032c003986 */ /* 0x0109e8000c101126 */
[----:B----4-:R-:W4:Y:S01]  /*c1e90*/  LDL.LU.64 R44, [R1+0xd50] ;  /* 0x000d5000012c7983 */ /* 0x010f220000300a00 */
[----:B---3--:R-:W-:Y:S01]  /*c1ea0*/  ISETP.LT.AND P3, PT, R40, UR11, !P2 ;  /* 0x0000000b28007c0c */ /* 0x008fe2000d761270 */
[----:B------:R-:W3:Y:S02]  /*c1eb0*/  LDCU UR11, c[0x0][0x398] ;  /* 0x00007300ff0b77ac */ /* 0x000ee40008000800 */
[----:B------:R-:W3:Y:S01]  /*c1ec0*/  LDL.LU.64 R10, [R1+0xd48] ;  /* 0x000d4800010a7983 */ /* 0x000ee20000300a00 */
[----:B------:R-:W-:-:S03]  /*c1ed0*/  PRMT R2, R52, 0x7772, RZ ;  /* 0x0000777234027816 */ /* 0x000fc600000000ff */
[----:B------:R0:W-:Y:S04]  /*c1ee0*/  @P4 STG.E.U8 desc[UR38][R12.64], R0 ;  /* 0x000000000c004986 */ /* 0x0001e8000c101126 */
[----:B------:R-:W3:Y:S04]  /*c1ef0*/  LDL.LU.64 R50, [R1+0xd38] ;  /* 0x000d380001327983 */ /* 0x000ee80000300a00 */
[----:B------:R-:W-:Y:S04]  /*c1f00*/  @P6 STG.E.U8 desc[UR38][R8.64], R2 ;  /* 0x0000000208006986 */ /* 0x000fe8000c101126 */
[----:B0-----:R-:W3:Y:S04]  /*c1f10*/  LDL.LU.64 R12, [R1+0xd30] ;  /* 0x000d3000010c7983 */ /* 0x001ee80000300a00 */
[----:B------:R-:W3:Y:S04]  /*c1f20*/  LDL.LU.64 R52, [R1+0xd28] ;  /* 0x000d280001347983 */ /* 0x000ee80000300a00 */
[----:B------:R0:W-:Y:S04]  /*c1f30*/  @P3 STG.E.U8 desc[UR38][R48.64], R4 ;  /* 0x0000000430003986 */ /* 0x0001e8000c101126 */
[----:B0-----:R-:W3:Y:S01]  /*c1f40*/  LDL.LU.64 R48, [R1+0xd20] ;  /* 0x000d200001307983 */ /* 0x001ee20000300a00 */
[----:B------:R-:W-:Y:S01]  /*c1f50*/  ISETP.LT.AND P6, PT, R56, UR4, !P2 ;  /* 0x0000000438007c0c */ /* 0x000fe2000d7c1270 */
[----:B------:R-:W0:Y:S01]  /*c1f60*/  LDCU UR4, c[0x0][0x398] ;  /* 0x00007300ff0477ac */ /* 0x000e220008000800 */
[----:B------:R-:W-:-:S02]  /*c1f70*/  PRMT R2, R47, 0x7770, RZ ;  /* 0x000077702f027816 */ /* 0x000fc400000000ff */
        /* <DEDUP_REMOVED lines=16> */
[----:B------:R-:W-:Y:S01]  /*c2080*/  ISETP.LT.AND P6, PT, R61, UR15, !P1 ;  /* 0x0000000f3d007c0c */ /* 0x000fe2000cfc1270 */
[----:B------:R-:W0:Y:S01]  /*c2090*/  LDCU UR15, c[0x0][0x398] ;  /* 0x00007300ff0f77ac */ /* 0x000e220008000800 */
[----:B----4-:R4:W-:Y:S01]  /*c20a0*/  @P4 STG.E.U8 desc[UR38][R44.64], R6 ;  /* 0x000000062c004986 */ /* 0x0109e2000c101126 */
[----:B-1----:R-:W-:Y:S01]  /*c20b0*/  ISETP.LT.AND P4, PT, R60, UR9, !P1 ;  /* 0x000000093c007c0c */ /* 0x002fe2000cf81270 */
[----:B------:R-:W1:Y:S02]  /*c20c0*/  LDCU UR9, c[0x0][0x398] ;  /* 0x00007300ff0977ac */ /* 0x000e640008000800 */
[----:B----4-:R-:W4:Y:S01]  /*c20d0*/  LDL.LU.64 R44, [R1+0xcf8] ;  /* 0x000cf800012c7983 */ /* 0x010f220000300a00 */
[----:B------:R-:W-:-:S03]  /*c20e0*/  PRMT R6, R55, 0x7773, RZ ;  /* 0x0000777337067816 */ /* 0x000fc600000000ff */
[----:B---3--:R-:W-:Y:S01]  /*c20f0*/  @P3 STG.E.U8 desc[UR38][R10.64], R4 ;  /* 0x000000040a003986 */ /* 0x008fe2000c101126 */
[----:B------:R-:W-:Y:S01]  /*c2100*/  ISETP.LT.AND P3, PT, R54, UR17, !P1 ;  /* 0x0000001136007c0c */ /* 0x000fe2000cf61270 */
[----:B------:R-:W3:Y:S02]  /*c2110*/  LDCU UR17, c[0x0][0x398] ;  /* 0x00007300ff1177ac */ /* 0x000ee40008000800 */
[----:B------:R0:W-:Y:S04]  /*c2120*/  @P2 STG.E.U8 desc[UR38][R50.64], R6 ;  /* 0x0000000632002986 */ /* 0x0001e8000c101126 */
[----:B------:R1:W-:Y:S04]  /*c2130*/  @P4 STG.E.U8 desc[UR38][R12.64], R2 ;  /* 0x000000020c004986 */ /* 0x0003e8000c101126 */
[----:B------:R1:W-:Y:S04]  /*c2140*/  @P6 STG.E.U8 desc[UR38][R52.64], R0 ;  /* 0x0000000034006986 */ /* 0x0003e8000c101126 */
[----:B0-----:R-:W3:Y:S04]  /*c2150*/  LDL.LU.64 R50, [R1+0xd08] ;  /* 0x000d080001327983 */ /* 0x001ee80000300a00 */
[----:B-1----:R-:W3:Y:S04]  /*c2160*/  LDL.LU.64 R12, [R1+0xd00] ;  /* 0x000d0000010c7983 */ /* 0x002ee80000300a00 */
[----:B------:R-:W3:Y:S04]  /*c2170*/  LDL.LU R52, [R1+0x28c] ;  /* 0x00028c0001347983 */ /* 0x000ee80000300800 */
[----:B------:R0:W-:Y:S04]  /*c2180*/  @P3 STG.E.U8 desc[UR38][R48.64], R3 ;  /* 0x0000000330003986 */ /* 0x0001e8000c101126 */
[----:B0-----:R-:W3:Y:S01]  /*c2190*/  LDL.LU.64 R48, [R1+0xce8] ;  /* 0x000ce80001307983 */ /* 0x001ee20000300a00 */
[----:B------:R-:W-:-:S02]  /*c21a0*/  ISETP.LT.AND P2, PT, R40, UR11, !P1 ;  /* 0x0000000b28007c0c */ /* 0x000fc4000cf41270 */
[----:B------:R-:W-:Y:S01]  /*c21b0*/  ISETP.LT.AND P4, PT, R56, UR4, !P1 ;  /* 0x0000000438007c0c */ /* 0x000fe2000cf81270 */
[----:B------:R-:W-:Y:S01]  /*c21c0*/  VIADD R0, R57, 0x67 ;  /* 0x0000006739007836 */ /* 0x000fe20000000000 */
[----:B------:R-:W-:Y:S01]  /*c21d0*/  ISETP.LT.AND P6, PT, R41, UR7, !P1 ;  /* 0x0000000729007c0c */ /* 0x000fe2000cfc1270 */
[----:B------:R-:W0:Y:S03]  /*c21e0*/  LDCU UR11, c[0x0][0x398] ;  /* 0x00007300ff0b77ac */ /* 0x000e260008000800 */
[----:B------:R-:W-:Y:S01]  /*c21f0*/  ISETP.GE.AND P3, PT, R0, UR50, PT ;  /* 0x0000003200007c0c */ /* 0x000fe2000bf66270 */
[----:B------:R-:W1:Y:S01]  /*c2200*/  LDCU UR4, c[0x0][0x398] ;  /* 0x00007300ff0477ac */ /* 0x000e620008000800 */
[----:B------:R-:W-:-:S03]  /*c2210*/  PRMT R0, R47, 0x7770, RZ ;  /* 0x000077702f007816 */ /* 0x000fc600000000ff */
[----:B------:R0:W-:Y:S01]  /*c2220*/  @P2 STG.E.U8 desc[UR38][R8.64], R5 ;  /* 0x0000000508002986 */ /* 0x0001e2000c101126 */
[----:B------:R-:W-:Y:S01]  /*c2230*/  PRMT R2, R47, 0x7771, RZ ;  /* 0x000077712f027816 */ /* 0x000fe200000000ff */
[----:B------:R-:W1:Y:S02]  /*c2240*/  LDCU UR7, c[0x0][0x398] ;  /* 0x00007300ff0777ac */ /* 0x000e640008000800 */
[----:B0-----:R-:W3:Y:S01]  /*c2250*/  LDL.LU.64 R8, [R1+0xcf0] ;  /* 0x000cf00001087983 */ /* 0x001ee20000300a00 */
[----:B------:R-:W-:Y:S01]  /*c2260*/  ISETP.LT.AND P2, PT, R46, UR13, !P1 ;  /* 0x0000000d2e007c0c */ /* 0x000fe2000cf41270 */
[----:B------:R-:W0:Y:S01]  /*c2270*/  LDCU UR13, c[0x0][0x398] ;  /* 0x00007300ff0d77ac */ /* 0x000e220008000800 */
[----:B------:R-:W-:Y:S01]  /*c2280*/  ISETP.LT.AND P1, PT, R43, UR9, !P1 ;  /* 0x000000092b007c0c */ /* 0x000fe2000cf21270 */
[----:B------:R-:W0:Y:S01]  /*c2290*/  LDCU UR9, c[0x0][0x398] ;  /* 0x00007300ff0977ac */ /* 0x000e220008000800 */
[----:B--2---:R2:W-:Y:S04]  /*c22a0*/  @P4 STG.E.U8 desc[UR38][R58.64], R0 ;  /* 0x000000003a004986 */ /* 0x0045e8000c101126 */
[----:B--2---:R-:W2:Y:S01]  /*c22b0*/  LDL.LU.64 R58, [R1+0xce0] ;  /* 0x000ce000013a7983 */ /* 0x004ea20000300a00 */
[----:B------:R-:W-:-:S05]  /*c22c0*/  VIADD R0, R57, 0x68 ;  /* 0x0000006839007836 */ /* 0x000fca0000000000 */
[----:B------:R-:W-:Y:S01]  /*c22d0*/  ISETP.GE.AND P4, PT, R0, UR10, PT ;  /* 0x0000000a00007c0c */ /* 0x000fe2000bf86270 */
[----:B------:R-:W0:Y:S01]  /*c22e0*/  LDCU UR10, c[0x0][0x398] ;  /* 0x00007300ff0a77ac */ /* 0x000e220008000800 */
[----:B----4-:R4:W-:Y:S04]  /*c22f0*/  @P6 STG.E.U8 desc[UR38][R44.64], R2 ;  /* 0x000000022c006986 */ /* 0x0109e8000c101126 */
[----:B----4-:R-:W4:Y:S01]  /*c2300*/  LDL.LU.64 R44, [R1+0xcd0] ;  /* 0x000cd000012c7983 */ /* 0x010f220000300a00 */
[----:B------:R-:W-:Y:S01]  /*c2310*/  ISETP.LT.AND P6, PT, R60, UR14, !P3 ;  /* 0x0000000e3c007c0c */ /* 0x000fe2000dfc1270 */
[----:B------:R-:W0:Y:S01]  /*c2320*/  LDCU UR14, c[0x0][0x398] ;  /* 0x00007300ff0e77ac */ /* 0x000e220008000800 */
[C---:B------:R-:W-:Y:S02]  /*c2330*/  PRMT R2, R47.reuse, 0x7772, RZ ;  /* 0x000077722f027816 */ /* 0x040fe400000000ff */
[----:B------:R-:W-:-:S02]  /*c2340*/  PRMT R0, R47, 0x7773, RZ ;  /* 0x000077732f007816 */ /* 0x000fc400000000ff */
[----:B------:R-:W4:Y:S04]  /*c2350*/  LDL.LU R47, [R1+0x31c] ;  /* 0x00031c00012f7983 */ /* 0x000f280000300800 */
[----:B---3--:R3:W-:Y:S04]  /*c2360*/  @P2 STG.E.U8 desc[UR38][R50.64], R2 ;  /* 0x0000000232002986 */ /* 0x0087e8000c101126 */
[----:B------:R-:W4:Y:S04]  /*c2370*/  LDL.LU.64 R14, [R1+0xcd8] ;  /* 0x000cd800010e7983 */ /* 0x000f280000300a00 */
[----:B------:R-:W-:Y:S01]  /*c2380*/  @P1 STG.E.U8 desc[UR38][R12.64], R0 ;  /* 0x000000000c001986 */ /* 0x000fe2000c101126 */
[----:B---3--:R-:W-:-:S03]  /*c2390*/  PRMT R2, R52, 0x7770, RZ ;  /* 0x0000777034027816 */ /* 0x008fc600000000ff */
[----:B------:R-:W3:Y:S04]  /*c23a0*/  LDL.LU.64 R10, [R1+0xcb8] ;  /* 0x000cb800010a7983 */ /* 0x000ee80000300a00 */
[----:B------:R-:W3:Y:S04]  /*c23b0*/  LDL.LU.64 R50, [R1+0xcb0] ;  /* 0x000cb00001327983 */ /* 0x000ee80000300a00 */
[----:B------:R0:W-:Y:S04]  /*c23c0*/  @P6 STG.E.U8 desc[UR38][R48.64], R2 ;  /* 0x0000000230006986 */ /* 0x0001e8000c101126 */
[----:B0-----:R-:W3:Y:S01]  /*c23d0*/  LDL.LU.64 R48, [R1+0xca8] ;  /* 0x000ca80001307983 */ /* 0x001ee20000300a00 */
[----:B------:R-:W-:Y:S01]  /*c23e0*/  ISETP.LT.AND P2, PT, R61, UR15, !P3 ;  /* 0x0000000f3d007c0c */ /* 0x000fe2000df41270 */
[----:B------:R-:W0:Y:S01]  /*c23f0*/  LDCU UR15, c[0x0][0x398] ;  /* 0x00007300ff0f77ac */ /* 0x000e220008000800 */
[----:B------:R-:W-:Y:S01]  /*c2400*/  ISETP.LT.AND P1, PT, R54, UR11, !P3 ;  /* 0x0000000b36007c0c */ /* 0x000fe2000df21270 */
[----:B------:R-:W3:Y:S01]  /*c2410*/  LDL.LU R53, [R1+0x300] ;  /* 0x0003000001357983 */ /* 0x000ee20000300800 */
[C---:B------:R-:W-:Y:S01]  /*c2420*/  PRMT R2, R52.reuse, 0x7771, RZ ;  /* 0x0000777134027816 */ /* 0x040fe200000000ff */
[----:B------:R-:W0:Y:S01]  /*c2430*/  LDCU UR11, c[0x0][0x398] ;  /* 0x00007300ff0b77ac */ /* 0x000e220008000800 */
[----:B------:R-:W-:Y:S01]  /*c2440*/  PRMT R0, R52, 0x7772, RZ ;  /* 0x0000777234007816 */ /* 0x000fe200000000ff */
[----:B------:R-:W3:Y:S01]  /*c2450*/  LDL.LU.64 R12, [R1+0xca0] ;  /* 0x000ca000010c7983 */ /* 0x000ee20000300a00 */
[----:B-1----:R-:W-:Y:S01]  /*c2460*/  ISETP.LT.AND P6, PT, R40, UR4, !P3 ;  /* 0x0000000428007c0c */ /* 0x002fe2000dfc1270 */
[----:B------:R-:W1:Y:S04]  /*c2470*/  LDCU UR4, c[0x0][0x398] ;  /* 0x00007300ff0477ac */ /* 0x000e680008000800 */
[----:B------:R0:W-:Y:S01]  /*c2480*/  @P2 STG.E.U8 desc[UR38][R8.64], R2 ;  /* 0x0000000208002986 */ /* 0x0001e2000c101126 */
[----:B------:R-:W-:-:S03]  /*c2490*/  PRMT R3, R52, 0x7773, RZ ;  /* 0x0000777334037816 */ /* 0x000fc600000000ff */
[----:B0-----:R-:W3:Y:S01]  /*c24a0*/  LDL.LU.64 R8, [R1+0xc98] ;  /* 0x000c980001087983 */ /* 0x001ee20000300a00 */
[----:B------:R-:W-:Y:S01]  /*c24b0*/  ISETP.LT.AND P2, PT, R56, UR7, !P3 ;  /* 0x0000000738007c0c */ /* 0x000fe2000df41270 */
[----:B------:R-:W0:Y:S02]  /*c24c0*/  LDCU UR7, c[0x0][0x398] ;  /* 0x00007300ff0777ac */ /* 0x000e240008000800 */
[----:B--2---:R2:W-:Y:S04]  /*c24d0*/  @P1 STG.E.U8 desc[UR38][R58.64], R0 ;  /* 0x000000003a001986 */ /* 0x0045e8000c101126 */
[----:B--2---:R-:W2:Y:S01]  /*c24e0*/  LDL.LU.64 R58, [R1+0xc90] ;  /* 0x000c9000013a7983 */ /* 0x004ea20000300a00 */
[----:B------:R-:W-:Y:S01]  /*c24f0*/  ISETP.LT.AND P1, PT, R41, UR17, !P3 ;  /* 0x0000001129007c0c */ /* 0x000fe2000df21270 */
[----:B------:R-:W0:Y:S02]  /*c2500*/  LDCU UR17, c[0x0][0x398] ;  /* 0x00007300ff1177ac */ /* 0x000e240008000800 */
        /* <DEDUP_REMOVED lines=9> */
[C---:B------:R-:W-:Y:S02]  /*c25a0*/  PRMT R0, R47.reuse, 0x7772, RZ ;  /* 0x000077722f007816 */ /* 0x040fe400000000ff */
[----:B------:R-:W-:Y:S01]  /*c25b0*/  PRMT R4, R47, 0x7773, RZ ;  /* 0x000077732f047816 */ /* 0x000fe200000000ff */
[----:B------:R-:W-:Y:S04]  /*c25c0*/  @P2 STG.E.U8 desc[UR38][R14.64], R3 ;  /* 0x000000030e002986 */ /* 0x000fe8000c101126 */
[----:B---3--:R3:W-:Y:S04]  /*c25d0*/  @P1 STG.E.U8 desc[UR38][R10.64], R2 ;  /* 0x000000020a001986 */ /* 0x0087e8000c101126 */
[----:B------:R-:W-:Y:S04]  /*c25e0*/  @P6 STG.E.U8 desc[UR38][R50.64], R0 ;  /* 0x0000000032006986 */ /* 0x000fe8000c101126 */
[----:B---3--:R-:W3:Y:S04]  /*c25f0*/  LDL.LU.64 R10, [R1+0xc80] ;  /* 0x000c8000010a7983 */ /* 0x008ee80000300a00 */
[----:B------:R0:W-:Y:S04]  /*c2600*/  @P3 STG.E.U8 desc[UR38][R48.64], R4 ;  /* 0x0000000430003986 */ /* 0x0001e8000c101126 */
[----:B0-----:R-:W3:Y:S01]  /*c2610*/  LDL.LU.64 R48, [R1+0xc78] ;  /* 0x000c780001307983 */ /* 0x001ee20000300a00 */
[----:B------:R-:W-:Y:S01]  /*c2620*/  ISETP.LT.AND P2, PT, R60, UR10, !P4 ;  /* 0x0000000a3c007c0c */ /* 0x000fe2000e741270 */
[----:B------:R-:W0:Y:S01]  /*c2630*/  LDCU UR10, c[0x0][0x398] ;  /* 0x00007300ff0a77ac */ /* 0x000e220008000800 */
[----:B------:R-:W-:Y:S01]  /*c2640*/  ISETP.LT.AND P1, PT, R61, UR14, !P4 ;  /* 0x0000000e3d007c0c */ /* 0x000fe2000e721270 */
[----:B------:R-:W3:Y:S01]  /*c2650*/  LDL.LU.64 R50, [R1+0xc68] ;  /* 0x000c680001327983 */ /* 0x000ee20000300a00 */
[----:B------:R-:W-:Y:S01]  /*c2660*/  ISETP.LT.AND P6, PT, R54, UR11, !P4 ;  /* 0x0000000b36007c0c */ /* 0x000fe2000e7c1270 */
[----:B------:R-:W0:Y:S01]  /*c2670*/  LDCU UR11, c[0x0][0x398] ;  /* 0x00007300ff0b77ac */ /* 0x000e220008000800 */
[C---:B------:R-:W-:Y:S01]  /*c2680*/  PRMT R0, R53.reuse, 0x7770, RZ ;  /* 0x0000777035007816 */ /* 0x040fe200000000ff */
[----:B------:R-:W3:Y:S01]  /*c2690*/  LDL.LU R47, [R1+0x270] ;  /* 0x00027000012f7983 */ /* 0x000ee20000300800 */
[C---:B------:R-:W-:Y:S01]  /*c26a0*/  PRMT R2, R53.reuse, 0x7771, RZ ;  /* 0x0000777135027816 */ /* 0x040fe200000000ff */
[----:B------:R-:W0:Y:S04]  /*c26b0*/  LDCU UR14, c[0x0][0x398] ;  /* 0x00007300ff0e77ac */ /* 0x000e280008000800 */
[----:B------:R0:W-:Y:S01]  /*c26c0*/  @P2 STG.E.U8 desc[UR38][R12.64], R0 ;  /* 0x000000000c002986 */ /* 0x0001e2000c101126 */
[----:B-1----:R-:W-:Y:S01]  /*c26d0*/  ISETP.LT.AND P3, PT, R40, UR4, !P4 ;  /* 0x0000000428007c0c */ /* 0x002fe2000e761270 */
[----:B------:R-:W1:Y:S02]  /*c26e0*/  LDCU UR4, c[0x0][0x398] ;  /* 0x00007300ff0477ac */ /* 0x000e640008000800 */
[----:B------:R0:W-:Y:S02]  /*c26f0*/  @P1 STG.E.U8 desc[UR38][R8.64], R2 ;  /* 0x0000000208001986 */ /* 0x0001e4000c101126 */
[----:B0-----:R-:W-:-:S02]  /*c2700*/  PRMT R0, R53, 0x7772, RZ ;  /* 0x0000777235007816 */ /* 0x001fc400000000ff */
[----:B------:R-:W3:Y:S01]  /*c2710*/  LDL.LU.64 R8, [R1+0xc70] ;  /* 0x000c700001087983 */ /* 0x000ee20000300a00 */
[----:B------:R-:W-:Y:S02]  /*c2720*/  PRMT R2, R53, 0x7773, RZ ;  /* 0x0000777335027816 */ /* 0x000fe400000000ff */
[----:B------:R-:W-:Y:S01]  /*c2730*/  ISETP.LT.AND P2, PT, R56, UR15, !P4 ;  /* 0x0000000f38007c0c */ /* 0x000fe2000e741270 */
[----:B------:R-:W0:Y:S01]  /*c2740*/  LDCU UR15, c[0x0][0x398] ;  /* 0x00007300ff0f77ac */ /* 0x000e220008000800 */
[----:B--2---:R2:W-:Y:S04]  /*c2750*/  @P6 STG.E.U8 desc[UR38][R58.64], R0 ;  /* 0x000000003a006986 */ /* 0x0045e8000c101126 */
[----:B--2---:R-:W2:Y:S04]  /*c2760*/  LDL.LU.64 R58, [R1+0xc60] ;  /* 0x000c6000013a7983 */ /* 0x004ea80000300a00 */
[----:B------:R-:W2:Y:S01]  /*c2770*/  LDL.LU.64 R12, [R1+0xc58] ;  /* 0x000c5800010c7983 */ /* 0x000ea20000300a00 */
[----:B------:R-:W-:-:S03]  /*c2780*/  VIADD R0, R57, 0x69 ;  /* 0x0000006939007836 */ /* 0x000fc60000000000 */
[----:B----4-:R4:W-:Y:S04]  /*c2790*/  @P3 STG.E.U8 desc[UR38][R44.64], R2 ;  /* 0x000000022c003986 */ /* 0x0109e8000c101126 */
[----:B----4-:R-:W4:Y:S01]  /*c27a0*/  LDL.LU.64 R44, [R1+0xc48] ;  /* 0x000c4800012c7983 */ /* 0x010f220000300a00 */
[----:B------:R-:W-:Y:S01]  /*c27b0*/  ISETP.LT.AND P3, PT, R41, UR7, !P4 ;  /* 0x0000000729007c0c */ /* 0x000fe2000e761270 */
[----:B------:R-:W0:Y:S01]  /*c27c0*/  LDCU UR7, c[0x0][0x398] ;  /* 0x00007300ff0777ac */ /* 0x000e220008000800 */
[----:B------:R-:W-:Y:S01]  /*c27d0*/  PRMT R2, R52, 0x7770, RZ ;  /* 0x0000777034027816 */ /* 0x000fe200000000ff */
[----:B------:R-:W4:Y:S01]  /*c27e0*/  LDL.LU R53, [R1+0x2f0] ;  /* 0x0002f00001357983 */ /* 0x000f220000300800 */
[----:B------:R-:W-:Y:S02]  /*c27f0*/  ISETP.GE.AND P1, PT, R0, UR48, PT ;  /* 0x0000003000007c0c */ /* 0x000fe4000bf26270 */
[----:B------:R-:W-:Y:S01]  /*c2800*/  PRMT R0, R52, 0x7771, RZ ;  /* 0x0000777134007816 */ /* 0x000fe200000000ff */
[----:B---3--:R-:W-:Y:S06]  /*c2810*/  @P2 STG.E.U8 desc[UR38][R10.64], R2 ;  /* 0x000000020a002986 */ /* 0x008fec000c101126 */
[----:B------:R3:W-:Y:S04]  /*c2820*/  @P3 STG.E.U8 desc[UR38][R48.64], R0 ;  /* 0x0000000030003986 */ /* 0x0007e8000c101126 */
[----:B---3--:R-:W3:Y:S01]  /*c2830*/  LDL.LU.64 R48, [R1+0xc50] ;  /* 0x000c500001307983 */ /* 0x008ee20000300a00 */
[----:B------:R-:W-:Y:S01]  /*c2840*/  ISETP.LT.AND P6, PT, R46, UR17, !P4 ;  /* 0x000000112e007c0c */ /* 0x000fe2000e7c1270 */
[----:B------:R-:W0:Y:S01]  /*c2850*/  LDCU UR17, c[0x0][0x398] ;  /* 0x00007300ff1177ac */ /* 0x000e220008000800 */
[----:B------:R-:W-:Y:S01]  /*c2860*/  ISETP.LT.AND P4, PT, R43, UR9, !P4 ;  /* 0x000000092b007c0c */ /* 0x000fe2000e781270 */
[----:B------:R-:W3:Y:S01]  /*c2870*/  LDL.LU.64 R10, [R1+0xc40] ;  /* 0x000c4000010a7983 */ /* 0x000ee20000300a00 */
[----:B------:R-:W-:Y:S01]  /*c2880*/  ISETP.LT.AND P2, PT, R60, UR10, !P1 ;  /* 0x0000000a3c007c0c */ /* 0x000fe2000cf41270 */
[----:B------:R-:W0:Y:S01]  /*c2890*/  LDCU UR9, c[0x0][0x398] ;  /* 0x00007300ff0977ac */ /* 0x000e220008000800 */
[----:B------:R-:W-:-:S02]  /*c28a0*/  PRMT R2, R52, 0x7772, RZ ;  /* 0x0000777234027816 */ /* 0x000fc400000000ff */
[----:B------:R-:W-:Y:S01]  /*c28b0*/  PRMT R0, R52, 0x7773, RZ ;  /* 0x0000777334007816 */ /* 0x000fe200000000ff */
[----:B------:R-:W0:Y:S04]  /*c28c0*/  LDCU UR10, c[0x0][0x398] ;  /* 0x00007300ff0a77ac */ /* 0x000e280008000800 */
[----:B------:R0:W-:Y:S01]  /*c28d0*/  @P6 STG.E.U8 desc[UR38][R50.64], R2 ;  /* 0x0000000232006986 */ /* 0x0001e2000c101126 */
[----:B------:R-:W-:Y:S01]  /*c28e0*/  ISETP.LT.AND P6, PT, R61, UR13, !P1 ;  /* 0x0000000d3d007c0c */ /* 0x000fe2000cfc1270 */
[----:B------:R-:W2:Y:S02]  /*c28f0*/  LDCU UR13, c[0x0][0x398] ;  /* 0x00007300ff0d77ac */ /* 0x000ea40008000800 */
[----:B------:R0:W-:Y:S01]  /*c2900*/  @P4 STG.E.U8 desc[UR38][R8.64], R0 ;  /* 0x0000000008004986 */ /* 0x0001e2000c101126 */
[----:B-1----:R-:W-:Y:S01]  /*c2910*/  ISETP.LT.AND P3, PT, R54, UR4, !P1 ;  /* 0x0000000436007c0c */ /* 0x002fe2000cf61270 */
[----:B------:R-:W1:Y:S01]  /*c2920*/  LDCU UR4, c[0x0][0x398] ;  /* 0x00007300ff0477ac */ /* 0x000e620008000800 */
[C---:B0-----:R-:W-:Y:S01]  /*c2930*/  PRMT R2, R47.reuse, 0x7770, RZ ;  /* 0x000077702f027816 */ /* 0x041fe200000000ff */
[----:B------:R-:W3:Y:S01]  /*c2940*/  LDL.LU.64 R8, [R1+0xc38] ;  /* 0x000c380001087983 */ /* 0x000ee20000300a00 */
[----:B------:R-:W-:-:S03]  /*c2950*/  PRMT R0, R47, 0x7771, RZ ;  /* 0x000077712f007816 */ /* 0x000fc600000000ff */
[----:B--2---:R0:W-:Y:S04]  /*c2960*/  @P2 STG.E.U8 desc[UR38][R58.64], R2 ;  /* 0x000000023a002986 */ /* 0x0041e8000c101126 */
[----:B0-----:R-:W2:Y:S01]  /*c2970*/  LDL.LU.64 R58, [R1+0x670] ;  /* 0x00067000013a7983 */ /* 0x001ea20000300a00 */
[----:B------:R-:W-:-:S03]  /*c2980*/  PRMT R2, R47, 0x7772, RZ ;  /* 0x000077722f027816 */ /* 0x000fc600000000ff */
[----:B------:R-:W2:Y:S04]  /*c2990*/  LDL.LU R52, [R1+0x304] ;  /* 0x0003040001347983 */ /* 0x000ea80000300800 */
[----:B------:R-:W2:Y:S04]  /*c29a0*/  LDL.LU.64 R50, [R1+0xbe8] ;  /* 0x000be80001327983 */ /* 0x000ea80000300a00 */
[----:B------:R0:W-:Y:S04]  /*c29b0*/  @P6 STG.E.U8 desc[UR38][R12.64], R0 ;  /* 0x000000000c006986 */ /* 0x0001e8000c101126 */
[----:B0-----:R-:W2:Y:S04]  /*c29c0*/  LDL.LU.64 R12, [R1+0x3f0] ;  /* 0x0003f000010c7983 */ /* 0x001ea80000300a00 */
[----:B----4-:R0:W-:Y:S04]  /*c29d0*/  @P3 STG.E.U8 desc[UR38][R44.64], R2 ;  /* 0x000000022c003986 */ /* 0x0101e8000c101126 */
[----:B0-----:R-:W4:Y:S01]  /*c29e0*/  LDL.LU.64 R44, [R1+0x3e8] ;  /* 0x0003e800012c7983 */ /* 0x001f220000300a00 */
[----:B------:R-:W-:-:S02]  /*c29f0*/  ISETP.LT.AND P2, PT, R40, UR11, !P1 ;  /* 0x0000000b28007c0c */ /* 0x000fc4000cf41270 */
[----:B------:R-:W-:Y:S01]  /*c2a00*/  ISETP.LT.AND P4, PT, R56, UR14, !P1 ;  /* 0x0000000e38007c0c */ /* 0x000fe2000cf81270 */
[----:B------:R-:W-:Y:S01]  /*c2a10*/  VIADD R0, R57, 0x6a ;  /* 0x0000006a39007836 */ /* 0x000fe20000000000 */
[----:B------:R-:W-:Y:S01]  /*c2a20*/  PRMT R2, R47, 0x7773, RZ ;  /* 0x000077732f027816 */ /* 0x000fe200000000ff */
[----:B------:R-:W0:Y:S01]  /*c2a30*/  LDCU UR11, c[0x0][0x398] ;  /* 0x00007300ff0b77ac */ /* 0x000e220008000800 */
[----:B------:R-:W-:Y:S02]  /*c2a40*/  ISETP.LT.AND P3, PT, R41, UR15, !P1 ;  /* 0x0000000f29007c0c */ /* 0x000fe4000cf61270 */
[----:B------:R-:W-:Y:S01]  /*c2a50*/  ISETP.LT.AND P6, PT, R46, UR7, !P1 ;  /* 0x000000072e007c0c */ /* 0x000fe2000cfc1270 */
[----:B------:R-:W0:Y:S04]  /*c2a60*/  LDCU UR14, c[0x0][0x398] ;  /* 0x00007300ff0e77ac */ /* 0x000e280008000800 */
[----:B---3--:R3:W-:Y:S01]  /*c2a70*/  @P2 STG.E.U8 desc[UR38][R48.64], R2 ;  /* 0x0000000230002986 */ /* 0x0087e2000c101126 */
[----:B------:R-:W-:Y:S01]  /*c2a80*/  PRMT R3, R53, 0x7770, RZ ;  /* 0x0000777035037816 */ /* 0x000fe200000000ff */
[----:B------:R-:W0:Y:S01]  /*c2a90*/  LDCU UR7, c[0x0][0x398] ;  /* 0x00007300ff0777ac */ /* 0x000e220008000800 */
[----:B------:R-:W0:Y:S01]  /*c2aa0*/  LDCU UR15, c[0x0][0x398] ;  /* 0x00007300ff0f77ac */ /* 0x000e220008000800 */
[----:B---3--:R-:W3:Y:S01]  /*c2ab0*/  LDL.LU.64 R48, [R1+0x3c8] ;  /* 0x0003c80001307983 */ /* 0x008ee20000300a00 */
[----:B------:R-:W-:-:S02]  /*c2ac0*/  ISETP.GE.AND P2, PT, R0, UR18, PT ;  /* 0x0000001200007c0c */ /* 0x000fc4000bf46270 */
[----:B------:R-:W-:Y:S02]  /*c2ad0*/  PRMT R0, R53, 0x7771, RZ ;  /* 0x0000777135007816 */ /* 0x000fe400000000ff */
[----:B------:R-:W-:Y:S02]  /*c2ae0*/  ISETP.LT.AND P1, PT, R43, UR17, !P1 ;  /* 0x000000112b007c0c */ /* 0x000fe4000cf21270 */
[C---:B------:R-:W-:Y:S01]  /*c2af0*/  PRMT R2, R53.reuse, 0x7772, RZ ;  /* 0x0000777235027816 */ /* 0x040fe200000000ff */
[----:B------:R0:W-:Y:S01]  /*c2b00*/  @P4 STG.E.U8 desc[UR38][R10.64], R3 ;  /* 0x000000030a004986 */ /* 0x0001e2000c101126 */
[----:B------:R-:W-:Y:S01]  /*c2b10*/  ISETP.LT.AND P4, PT, R60, UR9, !P2 ;  /* 0x000000093c007c0c */ /* 0x000fe2000d781270 */
[----:B------:R-:W1:Y:S01]  /*c2b20*/  LDCU UR9, c[0x0][0x398] ;  /* 0x00007300ff0977ac */ /* 0x000e620008000800 */
[----:B------:R-:W1:Y:S01]  /*c2b30*/  LDCU UR17, c[0x0][0x398] ;  /* 0x00007300ff1177ac */ /* 0x000e620008000800 */
[----:B------:R1:W-:Y:S04]  /*c2b40*/  @P3 STG.E.U8 desc[UR38][R8.64], R0 ;  /* 0x0000000008003986 */ /* 0x0003e8000c101126 */
[----:B0-----:R-:W3:Y:S04]  /*c2b50*/  LDL.LU.64 R10, [R1+0x3c0] ;  /* 0x0003c000010a7983 */ /* 0x001ee80000300a00 */
[----:B------:R-:W3:Y:S01]  /*c2b60*/  LDL.LU R47, [R1+0x214] ;  /* 0x00021400012f7983 */ /* 0x000ee20000300800 */
[----:B-1----:R-:W-:-:S03]  /*c2b70*/  PRMT R0, R53, 0x7773, RZ ;  /* 0x0000777335007816 */ /* 0x002fc600000000ff */
[----:B------:R-:W3:Y:S01]  /*c2b80*/  LDL.LU.64 R8, [R1+0x3b8] ;  /* 0x0003b80001087983 */ /* 0x000ee20000300a00 */
[----:B------:R-:W-:Y:S01]  /*c2b90*/  ISETP.LT.AND P3, PT, R54, UR4, !P2 ;  /* 0x0000000436007c0c */ /* 0x000fe2000d761270 */
[----:B------:R-:W0:Y:S02]  /*c2ba0*/  LDCU UR4, c[0x0][0x398] ;  /* 0x00007300ff0477ac */ /* 0x000e240008000800 */
[----:B--2---:R1:W-:Y:S01]  /*c2bb0*/  @P6 STG.E.U8 desc[UR38][R58.64], R2 ;  /* 0x000000023a006986 */ /* 0x0043e2000c101126 */
[----:B------:R-:W-:Y:S01]  /*c2bc0*/  ISETP.LT.AND P6, PT, R61, UR10, !P2 ;  /* 0x0000000a3d007c0c */ /* 0x000fe2000d7c1270 */
[----:B------:R-:W2:Y:S02]  /*c2bd0*/  LDCU UR10, c[0x0][0x398] ;  /* 0x00007300ff0a77ac */ /* 0x000ea40008000800 */
[----:B------:R0:W-:Y:S04]  /*c2be0*/  @P1 STG.E.U8 desc[UR38][R50.64], R0 ;  /* 0x0000000032001986 */ /* 0x0001e8000c101126 */
[----:B-1----:R-:W2:Y:S01]  /*c2bf0*/  LDL.LU.64 R58, [R1+0x3a8] ;  /* 0x0003a800013a7983 */ /* 0x002ea20000300a00 */
[----:B------:R-:W-:-:S02]  /*c2c00*/  PRMT R2, R52, 0x7770, RZ ;  /* 0x0000777034027816 */ /* 0x000fc400000000ff */
[C---:B0-----:R-:W-:Y:S01]  /*c2c10*/  PRMT R0, R52.reuse, 0x7771, RZ ;  /* 0x0000777134007816 */ /* 0x041fe200000000ff */
[----:B------:R-:W2:Y:S04]  /*c2c20*/  LDL.LU.64 R50, [R1+0x3e0] ;  /* 0x0003e00001327983 */ /* 0x000ea80000300a00 */
[----:B------:R-:W-:Y:S04]  /*c2c30*/  @P4 STG.E.U8 desc[UR38][R12.64], R2 ;  /* 0x000000020c004986 */ /* 0x000fe8000c101126 */
[----:B----4-:R0:W-:Y:S04]  /*c2c40*/  @P6 STG.E.U8 desc[UR38][R44.64], R0 ;  /* 0x000000002c006986 */ /* 0x0101e8000c101126 */
[----:B0-----:R-:W4:Y:S04]  /*c2c50*/  LDL.LU.64 R44, [R1+0x3b0] ;  /* 0x0003b000012c7983 */ /* 0x001f280000300a00 */
[----:B------:R-:W4:Y:S01]  /*c2c60*/  LDL.LU R53, [R1+0x274] ;  /* 0x0002740001357983 */ /* 0x000f220000300800 */
[----:B------:R-:W-:-:S03]  /*c2c70*/  PRMT R2, R52, 0x7772, RZ ;  /* 0x0000777234027816 */ /* 0x000fc600000000ff */
[----:B------:R-:W4:Y:S04]  /*c2c80*/  LDL.LU.64 R12, [R1+0x3d8] ;  /* 0x0003d800010c7983 */ /* 0x000f280000300a00 */
[----:B---3--:R0:W-:Y:S04]  /*c2c90*/  @P3 STG.E.U8 desc[UR38][R48.64], R2 ;  /* 0x0000000230003986 */ /* 0x0081e8000c101126 */
[----:B0-----:R-:W3:Y:S01]  /*c2ca0*/  LDL.LU.64 R48, [R1+0x3d0] ;  /* 0x0003d00001307983 */ /* 0x001ee20000300a00 */
[----:B------:R-:W-:Y:S01]  /*c2cb0*/  ISETP.LT.AND P4, PT, R40, UR13, !P2 ;  /* 0x0000000d28007c0c */ /* 0x000fe2000d781270 */
[----:B------:R-:W-:Y:S01]  /*c2cc0*/  VIADD R0, R57, 0x6b ;  /* 0x0000006b39007836 */ /* 0x000fe20000000000 */
[----:B------:R-:W-:Y:S01]  /*c2cd0*/  ISETP.LT.AND P3, PT, R56, UR11, !P2 ;  /* 0x0000000b38007c0c */ /* 0x000fe2000d761270 */
[----:B------:R-:W0:Y:S01]  /*c2ce0*/  LDCU UR13, c[0x0][0x398] ;  /* 0x00007300ff0d77ac */ /* 0x000e220008000800 */
[----:B------:R-:W-:-:S02]  /*c2cf0*/  PRMT R2, R52, 0x7773, RZ ;  /* 0x0000777334027816 */ /* 0x000fc400000000ff */
[----:B------:R-:W-:Y:S01]  /*c2d00*/  ISETP.LT.AND P6, PT, R41, UR14, !P2 ;  /* 0x0000000e29007c0c */ /* 0x000fe2000d7c1270 */
[----:B------:R-:W1:Y:S01]  /*c2d10*/  LDCU UR11, c[0x0][0x398] ;  /* 0x00007300ff0b77ac */ /* 0x000e620008000800 */
[----:B------:R-:W-:Y:S01]  /*c2d20*/  ISETP.GE.AND P1, PT, R0, UR46, PT ;  /* 0x0000002e00007c0c */ /* 0x000fe2000bf26270 */
[----:B------:R-:W0:Y:S04]  /*c2d30*/  LDCU UR14, c[0x0][0x398] ;  /* 0x00007300ff0e77ac */ /* 0x000e280008000800 */
[----:B------:R1:W-:Y:S01]  /*c2d40*/  @P4 STG.E.U8 desc[UR38][R10.64], R2 ;  /* 0x000000020a004986 */ /* 0x0003e2000c101126 */
[----:B------:R-:W-:Y:S01]  /*c2d50*/  ISETP.LT.AND P4, PT, R46, UR7, !P2 ;  /* 0x000000072e007c0c */ /* 0x000fe2000d781270 */
[----:B------:R-:W0:Y:S01]  /*c2d60*/  LDCU UR7, c[0x0][0x398] ;  /* 0x00007300ff0777ac */ /* 0x000e220008000800 */
[----:B------:R-:W-:-:S02]  /*c2d70*/  PRMT R0, R47, 0x7770, RZ ;  /* 0x000077702f007816 */ /* 0x000fc400000000ff */
[----:B------:R-:W-:Y:S01]  /*c2d80*/  ISETP.LT.AND P2, PT, R43, UR15, !P2 ;  /* 0x0000000f2b007c0c */ /* 0x000fe2000d741270 */
[----:B------:R-:W0:Y:S02]  /*c2d90*/  LDCU UR15, c[0x0][0x398] ;  /* 0x00007300ff0f77ac */ /* 0x000e240008000800 */
[----:B------:R0:W-:Y:S01]  /*c2da0*/  @P3 STG.E.U8 desc[UR38][R8.64], R0 ;  /* 0x0000000008003986 */ /* 0x0001e2000c101126 */
[----:B-1----:R-:W-:-:S03]  /*c2db0*/  PRMT R2, R47, 0x7771, RZ ;  /* 0x000077712f027816 */ /* 0x002fc600000000ff */
[----:B0-----:R-:W3:Y:S01]  /*c2dc0*/  LDL.LU.64 R8, [R1+0x428] ;  /* 0x0004280001087983 */ /* 0x001ee20000300a00 */
[----:B------:R-:W-:Y:S02]  /*c2dd0*/  PRMT R0, R47, 0x7772, RZ ;  /* 0x000077722f007816 */ /* 0x000fe400000000ff */
[----:B------:R-:W-:Y:S01]  /*c2de0*/  ISETP.LT.AND P3, PT, R61, UR4, !P1 ;  /* 0x000000043d007c0c */ /* 0x000fe2000cf61270 */
[----:B------:R-:W0:Y:S01]  /*c2df0*/  LDCU UR4, c[0x0][0x398] ;  /* 0x00007300ff0477ac */ /* 0x000e220008000800 */
[----:B--2---:R1:W-:Y:S04]  /*c2e00*/  @P6 STG.E.U8 desc[UR38][R58.64], R2 ;  /* 0x000000023a006986 */ /* 0x0043e8000c101126 */
[----:B-1----:R-:W2:Y:S01]  /*c2e10*/  LDL.LU.64 R58, [R1+0x408] ;  /* 0x00040800013a7983 */ /* 0x002ea20000300a00 */
[----:B------:R-:W-:-:S03]  /*c2e20*/  PRMT R2, R47, 0x7773, RZ ;  /* 0x000077732f027816 */ /* 0x000fc600000000ff */
[----:B------:R-:W2:Y:S04]  /*c2e30*/  LDL.LU R52, [R1+0x2f4] ;  /* 0x0002f40001347983 */ /* 0x000ea80000300800 */
[----:B------:R-:W-:Y:S01]  /*c2e40*/  @P4 STG.E.U8 desc[UR38][R50.64], R0 ;  /* 0x0000000032004986 */ /* 0x000fe2000c101126 */
[----:B------:R-:W-:Y:S01]  /*c2e50*/  ISETP.LT.AND P6, PT, R60, UR9, !P1 ;  /* 0x000000093c007c0c */ /* 0x000fe2000cfc1270 */
[----:B------:R-:W1:Y:S02]  /*c2e60*/  LDCU UR9, c[0x0][0x398] ;  /* 0x00007300ff0977ac */ /* 0x000e640008000800 */
        /* <DEDUP_REMOVED lines=9> */
[----:B---3--:R0:W-:Y:S04]  /*c2f00*/  @P3 STG.E.U8 desc[UR38][R48.64], R2 ;  /* 0x0000000230003986 */ /* 0x0081e8000c101126 */
[----:B0-----:R-:W3:Y:S01]  /*c2f10*/  LDL.LU.64 R48, [R1+0xb90] ;  /* 0x000b900001307983 */ /* 0x001ee20000300a00 */
[----:B------:R-:W-:-:S02]  /*c2f20*/  ISETP.LT.AND P2, PT, R54, UR10, !P1 ;  /* 0x0000000a36007c0c */ /* 0x000fc4000cf41270 */
[----:B------:R-:W-:Y:S02]  /*c2f30*/  ISETP.LT.AND P4, PT, R40, UR13, !P1 ;  /* 0x0000000d28007c0c */ /* 0x000fe4000cf81270 */
[C---:B------:R-:W-:Y:S02]  /*c2f40*/  PRMT R2, R53.reuse, 0x7772, RZ ;  /* 0x0000777235027816 */ /* 0x040fe400000000ff */
[----:B------:R-:W-:Y:S02]  /*c2f50*/  ISETP.LT.AND P3, PT, R56, UR17, !P1 ;  /* 0x0000001138007c0c */ /* 0x000fe4000cf61270 */
[----:B------:R-:W-:Y:S01]  /*c2f60*/  PRMT R3, R53, 0x7773, RZ ;  /* 0x0000777335037816 */ /* 0x000fe200000000ff */
[----:B------:R-:W-:Y:S01]  /*c2f70*/  VIADD R0, R57, 0x6c ;  /* 0x0000006c39007836 */ /* 0x000fe20000000000 */
[----:B------:R-:W-:Y:S01]  /*c2f80*/  ISETP.LT.AND P6, PT, R41, UR11, !P1 ;  /* 0x0000000b29007c0c */ /* 0x000fe2000cfc1270 */
[----:B------:R-:W0:Y:S01]  /*c2f90*/  LDCU UR10, c[0x0][0x398] ;  /* 0x00007300ff0a77ac */ /* 0x000e220008000800 */
[----:B------:R-:W0:Y:S01]  /*c2fa0*/  LDCU UR13, c[0x0][0x398] ;  /* 0x00007300ff0d77ac */ /* 0x000e220008000800 */
[----:B------:R-:W0:Y:S01]  /*c2fb0*/  LDCU UR11, c[0x0][0x398] ;  /* 0x00007300ff0b77ac */ /* 0x000e220008000800 */
[----:B------:R0:W-:Y:S01]  /*c2fc0*/  @P2 STG.E.U8 desc[UR38][R8.64], R2 ;  /* 0x0000000208002986 */ /* 0x0001e2000c101126 */
[----:B------:R-:W-:-:S03]  /*c2fd0*/  ISETP.GE.AND P2, PT, R0, UR47, PT ;  /* 0x0000002f00007c0c */ /* 0x000fc6000bf46270 */
[----:B0-----:R-:W3:Y:S04]  /*c2fe0*/  LDL.LU.64 R8, [R1+0xb68] ;  /* 0x000b680001087983 */ /* 0x001ee80000300a00 */
[----:B--2---:R0:W-:Y:S01]  /*c2ff0*/  @P4 STG.E.U8 desc[UR38][R58.64], R3 ;  /* 0x000000033a004986 */ /* 0x0041e2000c101126 */
[----:B------:R-:W-:-:S03]  /*c3000*/  PRMT R0, R52, 0x7770, RZ ;  /* 0x0000777034007816 */ /* 0x000fc600000000ff */
[----:B0-----:R-:W2:Y:S01]  /*c3010*/  LDL.LU.64 R58, [R1+0xb80] ;  /* 0x000b8000013a7983 */ /* 0x001ea20000300a00 */
[----:B------:R-:W-:Y:S02]  /*c3020*/  ISETP.LT.AND P4, PT, R46, UR14, !P1 ;  /* 0x0000000e2e007c0c */ /* 0x000fe4000cf81270 */
[----:B------:R-:W-:Y:S02]  /*c3030*/  PRMT R2, R52, 0x7771, RZ ;  /* 0x0000777134027816 */ /* 0x000fe400000000ff */
[----:B------:R-:W-:Y:S01]  /*c3040*/  ISETP.LT.AND P1, PT, R43, UR7, !P1 ;  /* 0x000000072b007c0c */ /* 0x000fe2000cf21270 */
[----:B------:R-:W0:Y:S01]  /*c3050*/  LDCU UR14, c[0x0][0x398] ;  /* 0x00007300ff0e77ac */ /* 0x000e220008000800 */
[----:B------:R-:W0:Y:S01]  /*c3060*/  LDCU UR7, c[0x0][0x398] ;  /* 0x00007300ff0777ac */ /* 0x000e220008000800 */
[----:B----4-:R4:W-:Y:S04]  /*c3070*/  @P3 STG.E.U8 desc[UR38][R44.64], R0 ;  /* 0x000000002c003986 */ /* 0x0109e8000c101126 */
[----:B----4-:R-:W4:Y:S04]  /*c3080*/  LDL.LU.64 R44, [R1+0xb38] ;  /* 0x000b3800012c7983 */ /* 0x010f280000300a00 */
[----:B------:R0:W-:Y:S01]  /*c3090*/  @P6 STG.E.U8 desc[UR38][R10.64], R2 ;  /* 0x000000020a006986 */ /* 0x0001e2000c101126 */
[----:B-1----:R-:W-:-:S02]  /*c30a0*/  ISETP.LT.AND P6, PT, R60, UR9, !P2 ;  /* 0x000000093c007c0c */ /* 0x002fc4000d7c1270 */
[C---:B------:R-:W-:Y:S01]  /*c30b0*/  PRMT R0, R52.reuse, 0x7772, RZ ;  /* 0x0000777234007816 */ /* 0x040fe200000000ff */
[----:B------:R-:W4:Y:S01]  /*c30c0*/  LDL.LU R53, [R1+0x218] ;  /* 0x0002180001357983 */ /* 0x000f220000300800 */
[----:B------:R-:W-:Y:S01]  /*c30d0*/  ISETP.LT.AND P3, PT, R61, UR4, !P2 ;  /* 0x000000043d007c0c */ /* 0x000fe2000d761270 */
[----:B------:R-:W1:Y:S01]  /*c30e0*/  LDCU UR4, c[0x0][0x398] ;  /* 0x00007300ff0477ac */ /* 0x000e620008000800 */
[----:B------:R-:W1:Y:S01]  /*c30f0*/  LDCU UR9, c[0x0][0x398] ;  /* 0x00007300ff0977ac */ /* 0x000e620008000800 */
[----:B------:R1:W-:Y:S01]  /*c3100*/  @P4 STG.E.U8 desc[UR38][R50.64], R0 ;  /* 0x0000000032004986 */ /* 0x0003e2000c101126 */
[----:B0-----:R-:W-:-:S03]  /*c3110*/  PRMT R2, R52, 0x7773, RZ ;  /* 0x0000777334027816 */ /* 0x001fc600000000ff */
[----:B------:R-:W4:Y:S01]  /*c3120*/  LDL.LU.64 R10, [R1+0xb60] ;  /* 0x000b6000010a7983 */ /* 0x000f220000300a00 */
[----:B-1----:R-:W-:-:S03]  /*c3130*/  PRMT R0, R47, 0x7770, RZ ;  /* 0x000077702f007816 */ /* 0x002fc600000000ff */
[----:B------:R-:W-:Y:S04]  /*c3140*/  @P1 STG.E.U8 desc[UR38][R12.64], R2 ;  /* 0x000000020c001986 */ /* 0x000fe8000c101126 */
[----:B------:R-:W4:Y:S04]  /*c3150*/  LDL.LU.64 R50, [R1+0xb48] ;  /* 0x000b480001327983 */ /* 0x000f280000300a00 */
[----:B---3--:R0:W-:Y:S04]  /*c3160*/  @P6 STG.E.U8 desc[UR38][R48.64], R0 ;  /* 0x0000000030006986 */ /* 0x0081e8000c101126 */
[----:B0-----:R-:W3:Y:S01]  /*c3170*/  LDL.LU.64 R48, [R1+0xb28] ;  /* 0x000b280001307983 */ /* 0x001ee20000300a00 */
[----:B------:R-:W-:-:S02]  /*c3180*/  ISETP.LT.AND P4, PT, R54, UR15, !P2 ;  /* 0x0000000f36007c0c */ /* 0x000fc4000d781270 */
[----:B------:R-:W-:Y:S02]  /*c3190*/  ISETP.LT.AND P1, PT, R40, UR10, !P2 ;  /* 0x0000000a28007c0c */ /* 0x000fe4000d721270 */
[C---:B------:R-:W-:Y:S02]  /*c31a0*/  PRMT R2, R47.reuse, 0x7771, RZ ;  /* 0x000077712f027816 */ /* 0x040fe400000000ff */
[C---:B------:R-:W-:Y:S01]  /*c31b0*/  PRMT R0, R47.reuse, 0x7772, RZ ;  /* 0x000077722f007816 */ /* 0x040fe200000000ff */
[----:B------:R-:W3:Y:S01]  /*c31c0*/  LDL.LU R52, [R1+0x278] ;  /* 0x0002780001347983 */ /* 0x000ee20000300800 */
[----:B------:R-:W-:Y:S01]  /*c31d0*/  ISETP.LT.AND P6, PT, R46, UR14, !P2 ;  /* 0x0000000e2e007c0c */ /* 0x000fe2000d7c1270 */
[----:B------:R-:W0:Y:S01]  /*c31e0*/  LDCU UR10, c[0x0][0x398] ;  /* 0x00007300ff0a77ac */ /* 0x000e220008000800 */
[----:B------:R-:W1:Y:S01]  /*c31f0*/  LDCU UR15, c[0x0][0x398] ;  /* 0x00007300ff0f77ac */ /* 0x000e620008000800 */
[----:B------:R-:W0:Y:S01]  /*c3200*/  LDCU UR14, c[0x0][0x398] ;  /* 0x00007300ff0e77ac */ /* 0x000e220008000800 */
[----:B------:R0:W-:Y:S02]  /*c3210*/  @P3 STG.E.U8 desc[UR38][R8.64], R2 ;  /* 0x0000000208003986 */ /* 0x0001e4000c101126 */
[----:B0-----:R-:W-:-:S02]  /*c3220*/  PRMT R2, R47, 0x7773, RZ ;  /* 0x000077732f027816 */ /* 0x001fc400000000ff */
[----:B------:R-:W-:Y:S01]  /*c3230*/  ISETP.LT.AND P3, PT, R56, UR13, !P2 ;  /* 0x0000000d38007c0c */ /* 0x000fe2000d761270 */
[----:B------:R-:W0:Y:S01]  /*c3240*/  LDCU UR13, c[0x0][0x398] ;  /* 0x00007300ff0d77ac */ /* 0x000e220008000800 */
[----:B--2---:R2:W-:Y:S04]  /*c3250*/  @P4 STG.E.U8 desc[UR38][R58.64], R0 ;  /* 0x000000003a004986 */ /* 0x0045e8000c101126 */
[----:B--2---:R-:W2:Y:S01]  /*c3260*/  LDL.LU.64 R58, [R1+0xb40] ;  /* 0x000b4000013a7983 */ /* 0x004ea20000300a00 */
[----:B------:R-:W-:Y:S01]  /*c3270*/  ISETP.LT.AND P4, PT, R41, UR11, !P2 ;  /* 0x0000000b29007c0c */ /* 0x000fe2000d781270 */
[----:B------:R-:W-:Y:S02]  /*c3280*/  VIADD R0, R57, 0x6d ;  /* 0x0000006d39007836 */ /* 0x000fe40000000000 */
[----:B----4-:R4:W-:Y:S01]  /*c3290*/  @P1 STG.E.U8 desc[UR38][R44.64], R2 ;  /* 0x000000022c001986 */ /* 0x0109e2000c101126 */
[----:B------:R-:W0:Y:S03]  /*c32a0*/  LDCU UR11, c[0x0][0x398] ;  /* 0x00007300ff0b77ac */ /* 0x000e260008000800 */
[----:B----4-:R-:W4:Y:S01]  /*c32b0*/  LDL.LU.64 R44, [R1+0xaf0] ;  /* 0x000af000012c7983 */ /* 0x010f220000300a00 */
[----:B------:R-:W-:-:S02]  /*c32c0*/  PRMT R2, R53, 0x7770, RZ ;  /* 0x0000777035027816 */ /* 0x000fc400000000ff */
[----:B------:R-:W-:Y:S02]  /*c32d0*/  ISETP.GE.AND P1, PT, R0, UR5, PT ;  /* 0x0000000500007c0c */ /* 0x000fe4000bf26270 */
[----:B------:R-:W-:Y:S01]  /*c32e0*/  PRMT R0, R53, 0x7771, RZ ;  /* 0x0000777135007816 */ /* 0x000fe200000000ff */
[----:B------:R-:W4:Y:S04]  /*c32f0*/  LDL.LU.64 R12, [R1+0xad8] ;  /* 0x000ad800010c7983 */ /* 0x000f280000300a00 */
[----:B------:R0:W-:Y:S04]  /*c3300*/  @P3 STG.E.U8 desc[UR38][R10.64], R2 ;  /* 0x000000020a003986 */ /* 0x0001e8000c101126 */
[----:B------:R-:W4:Y:S04]  /*c3310*/  LDL.LU.64 R8, [R1+0xad0] ;  /* 0x000ad00001087983 */ /* 0x000f280000300a00 */
[----:B------:R-:W4:Y:S01]  /*c3320*/  LDL.LU R47, [R1+0x30c] ;  /* 0x00030c00012f7983 */ /* 0x000f220000300800 */
[----:B------:R-:W-:Y:S01]  /*c3330*/  ISETP.LT.AND P2, PT, R43, UR7, !P2 ;  /* 0x000000072b007c0c */ /* 0x000fe2000d741270 */
[----:B------:R-:W1:Y:S02]  /*c3340*/  LDCU UR5, c[0x0][0x398] ;  /* 0x00007300ff0577ac */ /* 0x000e640008000800 */
[----:B------:R1:W-:Y:S01]  /*c3350*/  @P4 STG.E.U8 desc[UR38][R50.64], R0 ;  /* 0x0000000032004986 */ /* 0x0003e2000c101126 */
[----:B0-----:R-:W-:-:S02]  /*c3360*/  PRMT R2, R53, 0x7772, RZ ;  /* 0x0000777235027816 */ /* 0x001fc400000000ff */
[----:B------:R-:W-:Y:S02]  /*c3370*/  ISETP.LT.AND P3, PT, R60, UR4, !P1 ;  /* 0x000000043c007c0c */ /* 0x000fe4000cf61270 */
[----:B------:R-:W-:Y:S01]  /*c3380*/  ISETP.LT.AND P4, PT, R61, UR9, !P1 ;  /* 0x000000093d007c0c */ /* 0x000fe2000cf81270 */
[----:B------:R-:W0:Y:S01]  /*c3390*/  LDCU UR7, c[0x0][0x398] ;  /* 0x00007300ff0777ac */ /* 0x000e220008000800 */
[----:B------:R-:W0:Y:S01]  /*c33a0*/  LDCU UR4, c[0x0][0x398] ;  /* 0x00007300ff0477ac */ /* 0x000e220008000800 */
[C---:B---3--:R-:W-:Y:S01]  /*c33b0*/  PRMT R3, R52.reuse, 0x7770, RZ ;  /* 0x0000777034037816 */ /* 0x048fe200000000ff */
[----:B------:R3:W-:Y:S01]  /*c33c0*/  @P6 STG.E.U8 desc[UR38][R48.64], R2 ;  /* 0x0000000230006986 */ /* 0x0007e2000c101126 */
[----:B-1----:R-:W-:Y:S01]  /*c33d0*/  VIADD R0, R57, 0x6e ;  /* 0x0000006e39007836 */ /* 0x002fe20000000000 */
[----:B------:R-:W-:Y:S01]  /*c33e0*/  PRMT R4, R52, 0x7773, RZ ;  /* 0x0000777334047816 */ /* 0x000fe200000000ff */
[----:B------:R-:W1:Y:S01]  /*c33f0*/  LDCU UR9, c[0x0][0x398] ;  /* 0x00007300ff0977ac */ /* 0x000e620008000800 */
[----:B---3--:R-:W3:Y:S01]  /*c3400*/  LDL.LU.64 R48, [R1+0xb08] ;  /* 0x000b080001307983 */ /* 0x008ee20000300a00 */
[----:B------:R-:W-:-:S03]  /*c3410*/  PRMT R2, R53, 0x7773, RZ ;  /* 0x0000777335027816 */ /* 0x000fc600000000ff */
[----:B------:R-:W3:Y:S01]  /*c3420*/  LDL.LU R55, [R1+0x2f8] ;  /* 0x0002f80001377983 */ /* 0x000ee20000300800 */
[----:B------:R-:W-:Y:S01]  /*c3430*/  ISETP.LT.AND P6, PT, R54, UR10, !P1 ;  /* 0x0000000a36007c0c */ /* 0x000fe2000cfc1270 */
[----:B------:R-:W0:Y:S02]  /*c3440*/  LDCU UR10, c[0x0][0x398] ;  /* 0x00007300ff0a77ac */ /* 0x000e240008000800 */
[----:B--2---:R2:W-:Y:S04]  /*c3450*/  @P2 STG.E.U8 desc[UR38][R58.64], R2 ;  /* 0x000000023a002986 */ /* 0x0045e8000c101126 */
[----:B--2---:R-:W2:Y:S01]  /*c3460*/  LDL.LU.64 R58, [R1+0xb00] ;  /* 0x000b0000013a7983 */ /* 0x004ea20000300a00 */
[----:B------:R-:W-:Y:S02]  /*c3470*/  ISETP.GE.AND P2, PT, R0, UR45, PT ;  /* 0x0000002d00007c0c */ /* 0x000fe4000bf46270 */
[----:B------:R-:W-:-:S02]  /*c3480*/  PRMT R0, R52, 0x7771, RZ ;  /* 0x0000777134007816 */ /* 0x000fc400000000ff */
[----:B------:R-:W-:Y:S01]  /*c3490*/  PRMT R2, R52, 0x7772, RZ ;  /* 0x0000777234027816 */ /* 0x000fe200000000ff */
[----:B----4-:R4:W-:Y:S04]  /*c34a0*/  @P3 STG.E.U8 desc[UR38][R44.64], R3 ;  /* 0x000000032c003986 */ /* 0x0109e8000c101126 */
[----:B----4-:R-:W4:Y:S01]  /*c34b0*/  LDL.LU.64 R44, [R1+0xac0] ;  /* 0x000ac000012c7983 */ /* 0x010f220000300a00 */
[----:B------:R-:W-:-:S03]  /*c34c0*/  ISETP.LT.AND P3, PT, R40, UR15, !P1 ;  /* 0x0000000f28007c0c */ /* 0x000fc6000cf61270 */
[----:B------:R-:W4:Y:S04]  /*c34d0*/  LDL.LU.64 R10, [R1+0xac8] ;  /* 0x000ac800010a7983 */ /* 0x000f280000300a00 */
[----:B------:R0:W-:Y:S04]  /*c34e0*/  @P4 STG.E.U8 desc[UR38][R12.64], R0 ;  /* 0x000000000c004986 */ /* 0x0001e8000c101126 */
[----:B------:R-:W4:Y:S04]  /*c34f0*/  LDL.LU.64 R50, [R1+0xab8] ;  /* 0x000ab80001327983 */ /* 0x000f280000300a00 */
[----:B------:R-:W-:Y:S01]  /*c3500*/  @P6 STG.E.U8 desc[UR38][R8.64], R2 ;  /* 0x0000000208006986 */ /* 0x000fe2000c101126 */
[----:B------:R-:W-:-:S02]  /*c3510*/  PRMT R3, R47, 0x7772, RZ ;  /* 0x000077722f037816 */ /* 0x000fc400000000ff */
[----:B------:R-:W-:Y:S01]  /*c3520*/  PRMT R5, R47, 0x7773, RZ ;  /* 0x000077732f057816 */ /* 0x000fe200000000ff */
[----:B------:R-:W1:Y:S01]  /*c3530*/  LDCU UR15, c[0x0][0x398] ;  /* 0x00007300ff0f77ac */ /* 0x000e620008000800 */
[----:B0-----:R-:W4:Y:S04]  /*c3540*/  LDL.LU.64 R12, [R1+0xa70] ;  /* 0x000a7000010c7983 */ /* 0x001f280000300a00 */
[----:B------:R-:W4:Y:S04]  /*c3550*/  LDL.LU.64 R52, [R1+0xa68] ;  /* 0x000a680001347983 */ /* 0x000f280000300a00 */
[----:B---3--:R0:W-:Y:S04]  /*c3560*/  @P3 STG.E.U8 desc[UR38][R48.64], R4 ;  /* 0x0000000430003986 */ /* 0x0081e8000c101126 */
[----:B0-----:R-:W3:Y:S01]  /*c3570*/  LDL.LU.64 R48, [R1+0xa48] ;  /* 0x000a480001307983 */ /* 0x001ee20000300a00 */
[----:B------:R-:W-:-:S02]  /*c3580*/  ISETP.LT.AND P6, PT, R56, UR13, !P1 ;  /* 0x0000000d38007c0c */ /* 0x000fc4000cfc1270 */
[C---:B------:R-:W-:Y:S02]  /*c3590*/  PRMT R2, R47.reuse, 0x7770, RZ ;  /* 0x000077702f027816 */ /* 0x040fe400000000ff */
[----:B------:R-:W-:Y:S02]  /*c35a0*/  PRMT R0, R47, 0x7771, RZ ;  /* 0x000077712f007816 */ /* 0x000fe400000000ff */
[----:B------:R-:W-:Y:S01]  /*c35b0*/  ISETP.LT.AND P4, PT, R41, UR11, !P1 ;  /* 0x0000000b29007c0c */ /* 0x000fe2000cf81270 */
[----:B------:R-:W3:Y:S04]  /*c35c0*/  LDL.LU R47, [R1+0x21c] ;  /* 0x00021c00012f7983 */ /* 0x000ee80000300800 */
[----:B------:R-:W3:Y:S01]  /*c35d0*/  LDL.LU.64 R8, [R1+0xa40] ;  /* 0x000a400001087983 */ /* 0x000ee20000300a00 */
[----:B------:R-:W-:-:S02]  /*c35e0*/  PRMT R4, R55, 0x7770, RZ ;  /* 0x0000777037047816 */ /* 0x000fc400000000ff */
[----:B------:R-:W-:Y:S02]  /*c35f0*/  PRMT R6, R55, 0x7771, RZ ;  /* 0x0000777137067816 */ /* 0x000fe400000000ff */
[----:B------:R-:W-:Y:S02]  /*c3600*/  ISETP.LT.AND P3, PT, R46, UR5, !P1 ;  /* 0x000000052e007c0c */ /* 0x000fe4000cf61270 */
[----:B------:R-:W-:Y:S01]  /*c3610*/  ISETP.LT.AND P1, PT, R43, UR14, !P1 ;  /* 0x0000000e2b007c0c */ /* 0x000fe2000cf21270 */
[----:B------:R-:W0:Y:S01]  /*c3620*/  LDCU UR11, c[0x0][0x398] ;  /* 0x00007300ff0b77ac */ /* 0x000e220008000800 */
[----:B------:R-:W0:Y:S01]  /*c3630*/  LDCU UR5, c[0x0][0x398] ;  /* 0x00007300ff0577ac */ /* 0x000e220008000800 */
[----:B------:R-:W0:Y:S01]  /*c3640*/  LDCU UR13, c[0x0][0x398] ;  /* 0x00007300ff0d77ac */ /* 0x000e220008000800 */
[----:B------:R-:W0:Y:S01]  /*c3650*/  LDCU UR14, c[0x0][0x398] ;  /* 0x00007300ff0e77ac */ /* 0x000e220008000800 */
[----:B--2---:R2:W-:Y:S04]  /*c3660*/  @P6 STG.E.U8 desc[UR38][R58.64], R4 ;  /* 0x000000043a006986 */ /* 0x0045e8000c101126 */
[----:B--2---:R-:W2:Y:S01]  /*c3670*/  LDL.LU.64 R58, [R1+0xa38] ;  /* 0x000a3800013a7983 */ /* 0x004ea20000300a00 */
[----:B------:R-:W-:-:S02]  /*c3680*/  PRMT R4, R55, 0x7772, RZ ;  /* 0x0000777237047816 */ /* 0x000fc400000000ff */
[----:B------:R-:W-:Y:S01]  /*c3690*/  ISETP.LT.AND P6, PT, R61, UR4, !P2 ;  /* 0x000000043d007c0c */ /* 0x000fe2000d7c1270 */
[----:B------:R-:W0:Y:S01]  /*c36a0*/  LDCU UR4, c[0x0][0x398] ;  /* 0x00007300ff0477ac */ /* 0x000e220008000800 */
[----:B----4-:R4:W-:Y:S01]  /*c36b0*/  @P4 STG.E.U8 desc[UR38][R44.64], R6 ;  /* 0x000000062c004986 */ /* 0x0109e2000c101126 */
[----:B------:R-:W-:-:S03]  /*c36c0*/  ISETP.LT.AND P4, PT, R60, UR7, !P2 ;  /* 0x000000073c007c0c */ /* 0x000fc6000d781270 */
[----:B----4-:R-:W4:Y:S04]  /*c36d0*/  LDL.LU.64 R44, [R1+0x9d0] ;  /* 0x0009d000012c7983 */ /* 0x010f280000300a00 */
[----:B------:R-:W-:Y:S01]  /*c36e0*/  @P3 STG.E.U8 desc[UR38][R10.64], R4 ;  /* 0x000000040a003986 */ /* 0x000fe2000c101126 */
[----:B-1----:R-:W-:Y:S02]  /*c36f0*/  ISETP.LT.AND P3, PT, R54, UR9, !P2 ;  /* 0x0000000936007c0c */ /* 0x002fe4000d761270 */
[----:B------:R-:W-:Y:S01]  /*c3700*/  PRMT R6, R55, 0x7773, RZ ;  /* 0x0000777337067816 */ /* 0x000fe200000000ff */
[----:B------:R-:W1:Y:S01]  /*c3710*/  LDCU UR7, c[0x0][0x398] ;  /* 0x00007300ff0777ac */ /* 0x000e620008000800 */
[----:B------:R-:W0:Y:S03]  /*c3720*/  LDCU UR9, c[0x0][0x398] ;  /* 0x00007300ff0977ac */ /* 0x000e260008000800 */
[----:B------:R1:W-:Y:S04]  /*c3730*/  @P1 STG.E.U8 desc[UR38][R50.64], R6 ;  /* 0x0000000632001986 */ /* 0x0003e8000c101126 */
[----:B------:R0:W-:Y:S04]  /*c3740*/  @P4 STG.E.U8 desc[UR38][R12.64], R2 ;  /* 0x000000020c004986 */ /* 0x0001e8000c101126 */
[----:B------:R0:W-:Y:S04]  /*c3750*/  @P6 STG.E.U8 desc[UR38][R52.64], R0 ;  /* 0x0000000034006986 */ /* 0x0001e8000c101126 */
[----:B-1----:R-:W4:Y:S04]  /*c3760*/  LDL.LU.64 R50, [R1+0xa30] ;  /* 0x000a300001327983 */ /* 0x002f280000300a00 */
[----:B0-----:R-:W4:Y:S04]  /*c3770*/  LDL.LU.64 R12, [R1+0xa28] ;  /* 0x000a2800010c7983 */ /* 0x001f280000300a00 */
[----:B------:R-:W4:Y:S04]  /*c3780*/  LDL.LU R53, [R1+0x27c] ;  /* 0x00027c0001357983 */ /* 0x000f280000300800 */
[----:B---3--:R0:W-:Y:S04]  /*c3790*/  @P3 STG.E.U8 desc[UR38][R48.64], R3 ;  /* 0x0000000330003986 */ /* 0x0081e8000c101126 */
[----:B0-----:R-:W3:Y:S01]  /*c37a0*/  LDL.LU.64 R48, [R1+0x9b0] ;  /* 0x0009b00001307983 */ /* 0x001ee20000300a00 */
[----:B------:R-:W-:-:S02]  /*c37b0*/  ISETP.LT.AND P1, PT, R40, UR10, !P2 ;  /* 0x0000000a28007c0c */ /* 0x000fc4000d721270 */
[----:B------:R-:W-:Y:S01]  /*c37c0*/  ISETP.LT.AND P4, PT, R56, UR15, !P2 ;  /* 0x0000000f38007c0c */ /* 0x000fe2000d781270 */
[----:B------:R-:W-:Y:S01]  /*c37d0*/  VIADD R0, R57, 0x6f ;  /* 0x0000006f39007836 */ /* 0x000fe20000000000 */
[----:B------:R-:W-:Y:S02]  /*c37e0*/  ISETP.LT.AND P6, PT, R41, UR11, !P2 ;  /* 0x0000000b29007c0c */ /* 0x000fe4000d7c1270 */
[C---:B------:R-:W-:Y:S01]  /*c37f0*/  PRMT R2, R47.reuse, 0x7771, RZ ;  /* 0x000077712f027816 */ /* 0x040fe200000000ff */
[----:B------:R-:W0:Y:S01]  /*c3800*/  LDCU UR10, c[0x0][0x398] ;  /* 0x00007300ff0a77ac */ /* 0x000e220008000800 */
[----:B------:R-:W1:Y:S01]  /*c3810*/  LDCU UR11, c[0x0][0x398] ;  /* 0x00007300ff0b77ac */ /* 0x000e620008000800 */
[----:B------:R-:W-:Y:S02]  /*c3820*/  ISETP.GE.AND P3, PT, R0, UR44, PT ;  /* 0x0000002c00007c0c */ /* 0x000fe4000bf66270 */
[----:B------:R-:W-:Y:S01]  /*c3830*/  PRMT R0, R47, 0x7770, RZ ;  /* 0x000077702f007816 */ /* 0x000fe200000000ff */
[----:B------:R-:W0:Y:S01]  /*c3840*/  LDCU UR15, c[0x0][0x398] ;  /* 0x00007300ff0f77ac */ /* 0x000e220008000800 */
[----:B------:R1:W-:Y:S04]  /*c3850*/  @P1 STG.E.U8 desc[UR38][R8.64], R5 ;  /* 0x0000000508001986 */ /* 0x0003e8000c101126 */
[----:B-1----:R-:W3:Y:S01]  /*c3860*/  LDL.LU.64 R8, [R1+0x9c0] ;  /* 0x0009c00001087983 */ /* 0x002ee20000300a00 */
[----:B------:R-:W-:-:S02]  /*c3870*/  ISETP.LT.AND P1, PT, R46, UR5, !P2 ;  /* 0x000000052e007c0c */ /* 0x000fc4000d721270 */
[----:B------:R-:W-:Y:S01]  /*c3880*/  ISETP.LT.AND P2, PT, R43, UR13, !P2 ;  /* 0x0000000d2b007c0c */ /* 0x000fe2000d741270 */
[----:B------:R-:W1:Y:S01]  /*c3890*/  LDCU UR5, c[0x0][0x398] ;  /* 0x00007300ff0577ac */ /* 0x000e620008000800 */
[----:B------:R-:W0:Y:S01]  /*c38a0*/  LDCU UR13, c[0x0][0x398] ;  /* 0x00007300ff0d77ac */ /* 0x000e220008000800 */
[----:B--2---:R2:W-:Y:S04]  /*c38b0*/  @P4 STG.E.U8 desc[UR38][R58.64], R0 ;  /* 0x000000003a004986 */ /* 0x0045e8000c101126 */
[----:B--2---:R-:W2:Y:S01]  /*c38c0*/  LDL.LU.64 R58, [R1+0x9a8] ;  /* 0x0009a800013a7983 */ /* 0x004ea20000300a00 */
[----:B------:R-:W-:-:S05]  /*c38d0*/  VIADD R0, R57, 0x70 ;  /* 0x0000007039007836 */ /* 0x000fca0000000000 */
[----:B------:R-:W-:Y:S02]  /*c38e0*/  ISETP.GE.AND P4, PT, R0, UR6, PT ;  /* 0x0000000600007c0c */ /* 0x000fe4000bf86270 */
[C---:B------:R-:W-:Y:S01]  /*c38f0*/  PRMT R0, R47.reuse, 0x7773, RZ ;  /* 0x000077732f007816 */ /* 0x040fe200000000ff */
[----:B------:R-:W0:Y:S01]  /*c3900*/  LDCU UR6, c[0x0][0x398] ;  /* 0x00007300ff0677ac */ /* 0x000e220008000800 */
[----:B----4-:R4:W-:Y:S04]  /*c3910*/  @P6 STG.E.U8 desc[UR38][R44.64], R2 ;  /* 0x000000022c006986 */ /* 0x0109e8000c101126 */
[----:B----4-:R-:W4:Y:S01]  /*c3920*/  LDL.LU.64 R44, [R1+0x990] ;  /* 0x00099000012c7983 */ /* 0x010f220000300a00 */
[----:B------:R-:W-:Y:S02]  /*c3930*/  ISETP.LT.AND P6, PT, R60, UR7, !P3 ;  /* 0x000000073c007c0c */ /* 0x000fe4000dfc1270 */
[----:B------:R-:W-:Y:S01]  /*c3940*/  PRMT R2, R47, 0x7772, RZ ;  /* 0x000077722f027816 */ /* 0x000fe200000000ff */
[----:B------:R-:W0:Y:S01]  /*c3950*/  LDCU UR7, c[0x0][0x398] ;  /* 0x00007300ff0777ac */ /* 0x000e220008000800 */
[----:B------:R-:W4:Y:S04]  /*c3960*/  LDL.LU R47, [R1+0x2fc] ;  /* 0x0002fc00012f7983 */ /* 0x000f280000300800 */
[----:B------:R-:W4:Y:S04]  /*c3970*/  LDL.LU.64 R14, [R1+0x9a0] ;  /* 0x0009a000010e7983 */ /* 0x000f280000300a00 */
[----:B------:R-:W4:Y:S04]  /*c3980*/  LDL.LU.64 R10, [R1+0x998] ;  /* 0x00099800010a7983 */ /* 0x000f280000300a00 */
[----:B------:R0:W-:Y:S04]  /*c3990*/  @P1 STG.E.U8 desc[UR38][R50.64], R2 ;  /* 0x0000000232001986 */ /* 0x0001e8000c101126 */
[----:B------:R-:W-:Y:S01]  /*c39a0*/  @P2 STG.E.U8 desc[UR38][R12.64], R0 ;  /* 0x000000000c002986 */ /* 0x000fe2000c101126 */
[----:B0-----:R-:W-:-:S03]  /*c39b0*/  PRMT R2, R53, 0x7770, RZ ;  /* 0x0000777035027816 */ /* 0x001fc600000000ff */
[----:B------:R-:W4:Y:S04]  /*c39c0*/  LDL.LU.64 R50, [R1+0x980] ;  /* 0x0009800001327983 */ /* 0x000f280000300a00 */
[----:B---3--:R0:W-:Y:S04]  /*c39d0*/  @P6 STG.E.U8 desc[UR38][R48.64], R2 ;  /* 0x0000000230006986 */ /* 0x0081e8000c101126 */
[----:B0-----:R-:W3:Y:S01]  /*c39e0*/  LDL.LU.64 R48, [R1+0x950] ;  /* 0x0009500001307983 */ /* 0x001ee20000300a00 */
[----:B------:R-:W-:Y:S02]  /*c39f0*/  ISETP.LT.AND P1, PT, R61, UR4, !P3 ;  /* 0x000000043d007c0c */ /* 0x000fe4000df21270 */
[----:B------:R-:W-:Y:S01]  /*c3a00*/  ISETP.LT.AND P2, PT, R54, UR9, !P3 ;  /* 0x0000000936007c0c */ /* 0x000fe2000df41270 */
[----:B------:R-:W3:Y:S01]  /*c3a10*/  LDL.LU R52, [R1+0x2e0] ;  /* 0x0002e00001347983 */ /* 0x000ee20000300800 */
[----:B------:R-:W-:-:S03]  /*c3a20*/  PRMT R2, R53, 0x7771, RZ ;  /* 0x0000777135027816 */ /* 0x000fc600000000ff */
[----:B------:R-:W3:Y:S01]  /*c3a30*/  LDL.LU.64 R12, [R1+0x938] ;  /* 0x00093800010c7983 */ /* 0x000ee20000300a00 */
[----:B------:R-:W-:Y:S02]  /*c3a40*/  ISETP.LT.AND P6, PT, R40, UR10, !P3 ;  /* 0x0000000a28007c0c */ /* 0x000fe4000dfc1270 */
[C---:B------:R-:W-:Y:S02]  /*c3a50*/  PRMT R0, R53.reuse, 0x7772, RZ ;  /* 0x0000777235007816 */ /* 0x040fe400000000ff */
[----:B------:R-:W-:Y:S01]  /*c3a60*/  PRMT R3, R53, 0x7773, RZ ;  /* 0x0000777335037816 */ /* 0x000fe200000000ff */
[----:B------:R-:W0:Y:S01]  /*c3a70*/  LDCU UR4, c[0x0][0x398] ;  /* 0x00007300ff0477ac */ /* 0x000e220008000800 */
[----:B------:R-:W0:Y:S01]  /*c3a80*/  LDCU UR9, c[0x0][0x398] ;  /* 0x00007300ff0977ac */ /* 0x000e220008000800 */
[----:B------:R-:W0:Y:S01]  /*c3a90*/  LDCU UR10, c[0x0][0x398] ;  /* 0x00007300ff0a77ac */ /* 0x000e220008000800 */
[----:B------:R1:W-:Y:S04]  /*c3aa0*/  @P1 STG.E.U8 desc[UR38][R8.64], R2 ;  /* 0x0000000208001986 */ /* 0x0003e8000c101126 */
[----:B-1----:R-:W3:Y:S01]  /*c3ab0*/  LDL.LU.64 R8, [R1+0x918] ;  /* 0x0009180001087983 */ /* 0x002ee20000300a00 */
[----:B------:R-:W-:Y:S01]  /*c3ac0*/  ISETP.LT.AND P1, PT, R56, UR14, !P3 ;  /* 0x0000000e38007c0c */ /* 0x000fe2000df21270 */
[----:B------:R-:W1:Y:S02]  /*c3ad0*/  LDCU UR14, c[0x0][0x398] ;  /* 0x00007300ff0e77ac */ /* 0x000e640008000800 */
[----:B--2---:R2:W-:Y:S04]  /*c3ae0*/  @P2 STG.E.U8 desc[UR38][R58.64], R0 ;  /* 0x000000003a002986 */ /* 0x0045e8000c101126 */
[----:B--2---:R-:W2:Y:S01]  /*c3af0*/  LDL.LU.64 R58, [R1+0x910] ;  /* 0x00091000013a7983 */ /* 0x004ea20000300a00 */
[----:B------:R-:W-:Y:S01]  /*c3b00*/  ISETP.LT.AND P2, PT, R41, UR11, !P3 ;  /* 0x0000000b29007c0c */ /* 0x000fe2000df41270 */
[----:B------:R-:W0:Y:S02]  /*c3b10*/  LDCU UR11, c[0x0][0x398] ;  /* 0x00007300ff0b77ac */ /* 0x000e240008000800 */
[----:B----4-:R4:W-:Y:S04]  /*c3b20*/  @P6 STG.E.U8 desc[UR38][R44.64], R3 ;  /* 0x000000032c006986 */ /* 0x0109e8000c101126 */
[----:B----4-:R-:W4:Y:S01]  /*c3b30*/  LDL.LU.64 R44, [R1+0x8e0] ;  /* 0x0008e000012c7983 */ /* 0x010f220000300a00 */
[----:B------:R-:W-:-:S02]  /*c3b40*/  ISETP.LT.AND P6, PT, R46, UR15, !P3 ;  /* 0x0000000f2e007c0c */ /* 0x000fc4000dfc1270 */
[----:B------:R-:W-:Y:S02]  /*c3b50*/  ISETP.LT.AND P3, PT, R43, UR5, !P3 ;  /* 0x000000052b007c0c */ /* 0x000fe4000df61270 */
[C---:B------:R-:W-:Y:S02]  /*c3b60*/  PRMT R3, R47.reuse, 0x7770, RZ ;  /* 0x000077702f037816 */ /* 0x040fe400000000ff */
[C---:B------:R-:W-:Y:S02]  /*c3b70*/  PRMT R2, R47.reuse, 0x7771, RZ ;  /* 0x000077712f027816 */ /* 0x040fe400000000ff */
[C---:B------:R-:W-:Y:S02]  /*c3b80*/  PRMT R0, R47.reuse, 0x7772, RZ ;  /* 0x000077722f007816 */ /* 0x040fe400000000ff */
[----:B------:R-:W-:Y:S01]  /*c3b90*/  PRMT R4, R47, 0x7773, RZ ;  /* 0x000077732f047816 */ /* 0x000fe200000000ff */
[----:B------:R-:W4:Y:S04]  /*c3ba0*/  LDL.LU R53, [R1+0x200] ;  /* 0x0002000001357983 */ /* 0x000f280000300800 */
[----:B------:R-:W-:Y:S04]  /*c3bb0*/  @P1 STG.E.U8 desc[UR38][R14.64], R3 ;  /* 0x000000030e001986 */ /* 0x000fe8000c101126 */
[----:B------:R0:W-:Y:S01]  /*c3bc0*/  @P2 STG.E.U8 desc[UR38][R10.64], R2 ;  /* 0x000000020a002986 */ /* 0x0001e2000c101126 */
[----:B------:R-:W1:Y:S01]  /*c3bd0*/  LDCU UR5, c[0x0][0x398] ;  /* 0x00007300ff0577ac */ /* 0x000e620008000800 */
[----:B------:R-:W1:Y:S02]  /*c3be0*/  LDCU UR15, c[0x0][0x398] ;  /* 0x00007300ff0f77ac */ /* 0x000e640008000800 */
[----:B------:R-:W-:Y:S04]  /*c3bf0*/  @P6 STG.E.U8 desc[UR38][R50.64], R0 ;  /* 0x0000000032006986 */ /* 0x000fe8000c101126 */
[----:B0-----:R-:W4:Y:S04]  /*c3c00*/  LDL.LU.64 R10, [R1+0x908] ;  /* 0x00090800010a7983 */ /* 0x001f280000300a00 */
[----:B---3--:R0:W-:Y:S04]  /*c3c10*/  @P3 STG.E.U8 desc[UR38][R48.64], R4 ;  /* 0x0000000430003986 */ /* 0x0081e8000c101126 */
[----:B0-----:R-:W3:Y:S01]  /*c3c20*/  LDL.LU.64 R48, [R1+0x8d8] ;  /* 0x0008d80001307983 */ /* 0x001ee20000300a00 */
[----:B------:R-:W-:-:S02]  /*c3c30*/  ISETP.LT.AND P2, PT, R60, UR13, !P4 ;  /* 0x0000000d3c007c0c */ /* 0x000fc4000e741270 */
[----:B------:R-:W-:Y:S02]  /*c3c40*/  ISETP.LT.AND P1, PT, R61, UR6, !P4 ;  /* 0x000000063d007c0c */ /* 0x000fe4000e721270 */
[----:B------:R-:W-:Y:S02]  /*c3c50*/  ISETP.LT.AND P6, PT, R54, UR7, !P4 ;  /* 0x0000000736007c0c */ /* 0x000fe4000e7c1270 */
[C---:B------:R-:W-:Y:S02]  /*c3c60*/  PRMT R0, R52.reuse, 0x7770, RZ ;  /* 0x0000777034007816 */ /* 0x040fe400000000ff */
[----:B------:R-:W-:Y:S01]  /*c3c70*/  PRMT R2, R52, 0x7771, RZ ;  /* 0x0000777134027816 */ /* 0x000fe200000000ff */
[----:B------:R-:W3:Y:S04]  /*c3c80*/  LDL.LU.64 R50, [R1+0x8d0] ;  /* 0x0008d00001327983 */ /* 0x000ee80000300a00 */
[----:B------:R-:W3:Y:S01]  /*c3c90*/  LDL.LU R47, [R1+0x260] ;  /* 0x00026000012f7983 */ /* 0x000ee20000300800 */
[----:B------:R-:W-:Y:S01]  /*c3ca0*/  ISETP.LT.AND P3, PT, R40, UR4, !P4 ;  /* 0x0000000428007c0c */ /* 0x000fe2000e761270 */
[----:B------:R-:W0:Y:S01]  /*c3cb0*/  LDCU UR13, c[0x0][0x398] ;  /* 0x00007300ff0d77ac */ /* 0x000e220008000800 */
[----:B------:R-:W0:Y:S01]  /*c3cc0*/  LDCU UR6, c[0x0][0x398] ;  /* 0x00007300ff0677ac */ /* 0x000e220008000800 */
[----:B------:R-:W0:Y:S01]  /*c3cd0*/  LDCU UR4, c[0x0][0x398] ;  /* 0x00007300ff0477ac */ /* 0x000e220008000800 */
[----:B------:R-:W0:Y:S01]  /*c3ce0*/  LDCU UR7, c[0x0][0x398] ;  /* 0x00007300ff0777ac */ /* 0x000e220008000800 */
[----:B------:R1:W-:Y:S04]  /*c3cf0*/  @P2 STG.E.U8 desc[UR38][R12.64], R0 ;  /* 0x000000000c002986 */ /* 0x0003e8000c101126 */
[----:B------:R0:W-:Y:S01]  /*c3d00*/  @P1 STG.E.U8 desc[UR38][R8.64], R2 ;  /* 0x0000000208001986 */ /* 0x0001e2000c101126 */
[----:B-1----:R-:W-:-:S03]  /*c3d10*/  PRMT R0, R52, 0x7772, RZ ;  /* 0x0000777234007816 */ /* 0x002fc600000000ff */
[----:B0-----:R-:W3:Y:S01]  /*c3d20*/  LDL.LU.64 R8, [R1+0x8f0] ;  /* 0x0008f00001087983 */ /* 0x001ee20000300a00 */
[----:B------:R-:W-:Y:S02]  /*c3d30*/  PRMT R2, R52, 0x7773, RZ ;  /* 0x0000777334027816 */ /* 0x000fe400000000ff */
[----:B------:R-:W-:Y:S01]  /*c3d40*/  ISETP.LT.AND P2, PT, R56, UR9, !P4 ;  /* 0x0000000938007c0c */ /* 0x000fe2000e741270 */
[----:B------:R-:W0:Y:S01]  /*c3d50*/  LDCU UR9, c[0x0][0x398] ;  /* 0x00007300ff0977ac */ /* 0x000e220008000800 */
[----:B--2---:R1:W-:Y:S04]  /*c3d60*/  @P6 STG.E.U8 desc[UR38][R58.64], R0 ;  /* 0x000000003a006986 */ /* 0x0043e8000c101126 */
[----:B-1----:R-:W2:Y:S04]  /*c3d70*/  LDL.LU.64 R58, [R1+0x858] ;  /* 0x00085800013a7983 */ /* 0x002ea80000300a00 */
[----:B------:R-:W2:Y:S01]  /*c3d80*/  LDL.LU.64 R12, [R1+0x808] ;  /* 0x00080800010c7983 */ /* 0x000ea20000300a00 */
[----:B------:R-:W-:-:S05]  /*c3d90*/  VIADD R0, R57, 0x71 ;  /* 0x0000007139007836 */ /* 0x000fca0000000000 */
[----:B------:R-:W-:Y:S02]  /*c3da0*/  ISETP.GE.AND P1, PT, R0, UR8, PT ;  /* 0x0000000800007c0c */ /* 0x000fe4000bf26270 */
[----:B------:R-:W-:Y:S01]  /*c3db0*/  ISETP.LT.AND P6, PT, R46, UR14, !P4 ;  /* 0x0000000e2e007c0c */ /* 0x000fe2000e7c1270 */
[----:B------:R-:W1:Y:S01]  /*c3dc0*/  LDCU UR8, c[0x0][0x398] ;  /* 0x00007300ff0877ac */ /* 0x000e620008000800 */
[----:B------:R-:W0:Y:S01]  /*c3dd0*/  LDCU UR14, c[0x0][0x398] ;  /* 0x00007300ff0e77ac */ /* 0x000e220008000800 */
[----:B----4-:R4:W-:Y:S04]  /*c3de0*/  @P3 STG.E.U8 desc[UR38][R44.64], R2 ;  /* 0x000000022c003986 */ /* 0x0109e8000c101126 */
[----:B----4-:R-:W4:Y:S01]  /*c3df0*/  LDL.LU.64 R44, [R1+0x750] ;  /* 0x00075000012c7983 */ /* 0x010f220000300a00 */
[----:B------:R-:W-:-:S02]  /*c3e00*/  ISETP.LT.AND P3, PT, R41, UR10, !P4 ;  /* 0x0000000a29007c0c */ /* 0x000fc4000e761270 */
[C---:B------:R-:W-:Y:S02]  /*c3e10*/  PRMT R2, R53.reuse, 0x7770, RZ ;  /* 0x0000777035027816 */ /* 0x040fe400000000ff */
[----:B------:R-:W-:Y:S01]  /*c3e20*/  PRMT R0, R53, 0x7771, RZ ;  /* 0x0000777135007816 */ /* 0x000fe200000000ff */
[----:B------:R-:W4:Y:S01]  /*c3e30*/  LDL.LU R52, [R1+0x2d0] ;  /* 0x0002d00001347983 */ /* 0x000f220000300800 */
[----:B------:R-:W0:Y:S03]  /*c3e40*/  LDCU UR10, c[0x0][0x398] ;  /* 0x00007300ff0a77ac */ /* 0x000e260008000800 */
[----:B------:R-:W-:Y:S04]  /*c3e50*/  @P2 STG.E.U8 desc[UR38][R10.64], R2 ;  /* 0x000000020a002986 */ /* 0x000fe8000c101126 */
[----:B---3--:R3:W-:Y:S04]  /*c3e60*/  @P3 STG.E.U8 desc[UR38][R48.64], R0 ;  /* 0x0000000030003986 */ /* 0x0087e8000c101126 */
[----:B---3--:R-:W3:Y:S01]  /*c3e70*/  LDL.LU.64 R48, [R1+0x7b0] ;  /* 0x0007b00001307983 */ /* 0x008ee20000300a00 */
[----:B------:R-:W-:-:S02]  /*c3e80*/  ISETP.LT.AND P4, PT, R43, UR11, !P4 ;  /* 0x0000000b2b007c0c */ /* 0x000fc4000e781270 */
[----:B------:R-:W-:Y:S02]  /*c3e90*/  ISETP.LT.AND P2, PT, R60, UR5, !P1 ;  /* 0x000000053c007c0c */ /* 0x000fe4000cf41270 */
[C---:B------:R-:W-:Y:S02]  /*c3ea0*/  PRMT R2, R53.reuse, 0x7772, RZ ;  /* 0x0000777235027816 */ /* 0x040fe400000000ff */
[----:B------:R-:W-:Y:S01]  /*c3eb0*/  PRMT R0, R53, 0x7773, RZ ;  /* 0x0000777335007816 */ /* 0x000fe200000000ff */
[----:B------:R-:W3:Y:S04]  /*c3ec0*/  LDL.LU.64 R14, [R1+0x748] ;  /* 0x00074800010e7983 */ /* 0x000ee80000300a00 */
[----:B------:R0:W-:Y:S01]  /*c3ed0*/  @P6 STG.E.U8 desc[UR38][R50.64], R2 ;  /* 0x0000000232006986 */ /* 0x0001e2000c101126 */
[----:B------:R-:W-:-:S03]  /*c3ee0*/  ISETP.LT.AND P6, PT, R61, UR13, !P1 ;  /* 0x0000000d3d007c0c */ /* 0x000fc6000cfc1270 */
[----:B------:R-:W3:Y:S01]  /*c3ef0*/  LDL.LU.64 R10, [R1+0x740] ;  /* 0x00074000010a7983 */ /* 0x000ee20000300a00 */
[----:B------:R-:W-:Y:S01]  /*c3f00*/  ISETP.LT.AND P3, PT, R54, UR6, !P1 ;  /* 0x0000000636007c0c */ /* 0x000fe2000cf61270 */
[----:B------:R-:W1:Y:S01]  /*c3f10*/  LDCU UR5, c[0x0][0x398] ;  /* 0x00007300ff0577ac */ /* 0x000e620008000800 */
[----:B------:R-:W1:Y:S01]  /*c3f20*/  LDCU UR11, c[0x0][0x398] ;  /* 0x00007300ff0b77ac */ /* 0x000e620008000800 */
[----:B------:R-:W1:Y:S01]  /*c3f30*/  LDCU UR6, c[0x0][0x398] ;  /* 0x00007300ff0677ac */ /* 0x000e620008000800 */
[----:B------:R-:W1:Y:S01]  /*c3f40*/  LDCU UR13, c[0x0][0x398] ;  /* 0x00007300ff0d77ac */ /* 0x000e620008000800 */
[----:B------:R1:W-:Y:S01]  /*c3f50*/  @P4 STG.E.U8 desc[UR38][R8.64], R0 ;  /* 0x0000000008004986 */ /* 0x0003e2000c101126 */
[----:B0-----:R-:W-:-:S03]  /*c3f60*/  PRMT R2, R47, 0x7770, RZ ;  /* 0x000077702f027816 */ /* 0x001fc600000000ff */
[----:B-1----:R-:W3:Y:S01]  /*c3f70*/  LDL.LU.64 R8, [R1+0x6d0] ;  /* 0x0006d00001087983 */ /* 0x002ee20000300a00 */
[----:B------:R-:W-:-:S03]  /*c3f80*/  PRMT R0, R47, 0x7771, RZ ;  /* 0x000077712f007816 */ /* 0x000fc600000000ff */
[----:B--2---:R0:W-:Y:S04]  /*c3f90*/  @P2 STG.E.U8 desc[UR38][R58.64], R2 ;  /* 0x000000023a002986 */ /* 0x0041e8000c101126 */
[----:B------:R1:W-:Y:S04]  /*c3fa0*/  @P6 STG.E.U8 desc[UR38][R12.64], R0 ;  /* 0x000000000c006986 */ /* 0x0003e8000c101126 */
[----:B0-----:R-:W2:Y:S01]  /*c3fb0*/  LDL.LU R58, [R1+0x2e4] ;  /* 0x0002e400013a7983 */ /* 0x001ea20000300800 */
[----:B------:R-:W-:-:S03]  /*c3fc0*/  PRMT R2, R47, 0x7772, RZ ;  /* 0x000077722f027816 */ /* 0x000fc600000000ff */
[----:B------:R-:W2:Y:S04]  /*c3fd0*/  LDL.LU.64 R50, [R1+0x6f8] ;  /* 0x0006f80001327983 */ /* 0x000ea80000300a00 */
[----:B-1----:R-:W2:Y:S01]  /*c3fe0*/  LDL.LU.64 R12, [R1+0x628] ;  /* 0x00062800010c7983 */ /* 0x002ea20000300a00 */
[----:B------:R-:W-:Y:S02]  /*c3ff0*/  ISETP.LT.AND P2, PT, R40, UR4, !P1 ;  /* 0x0000000428007c0c */ /* 0x000fe4000cf41270 */
[----:B------:R-:W-:Y:S02]  /*c4000*/  ISETP.LT.AND P4, PT, R56, UR7, !P1 ;  /* 0x0000000738007c0c */ /* 0x000fe4000cf81270 */
[----:B------:R-:W-:Y:S01]  /*c4010*/  ISETP.LT.AND P6, PT, R46, UR15, !P1 ;  /* 0x0000000f2e007c0c */ /* 0x000fe2000cfc1270 */
[----:B------:R-:W-:Y:S01]  /*c4020*/  VIADD R0, R57, 0x72 ;  /* 0x0000007239007836 */ /* 0x000fe20000000000 */
[----:B------:R-:W0:Y:S01]  /*c4030*/  LDCU UR4, c[0x0][0x398] ;  /* 0x00007300ff0477ac */ /* 0x000e220008000800 */
[----:B------:R-:W1:Y:S01]  /*c4040*/  LDCU UR7, c[0x0][0x398] ;  /* 0x00007300ff0777ac */ /* 0x000e620008000800 */
[----:B------:R-:W0:Y:S01]  /*c4050*/  LDCU UR15, c[0x0][0x398] ;  /* 0x00007300ff0f77ac */ /* 0x000e220008000800 */
[----:B----4-:R4:W-:Y:S04]  /*c4060*/  @P3 STG.E.U8 desc[UR38][R44.64], R2 ;  /* 0x000000022c003986 */ /* 0x0109e8000c101126 */
[----:B----4-:R-:W4:Y:S01]  /*c4070*/  LDL.LU.64 R44, [R1+0x620] ;  /* 0x00062000012c7983 */ /* 0x010f220000300a00 */
[----:B------:R-:W-:-:S05]  /*c4080*/  PRMT R2, R47, 0x7773, RZ ;  /* 0x000077732f027816 */ /* 0x000fca00000000ff */
[----:B---3--:R3:W-:Y:S04]  /*c4090*/  @P2 STG.E.U8 desc[UR38][R48.64], R2 ;  /* 0x0000000230002986 */ /* 0x0087e8000c101126 */
[----:B---3--:R-:W3:Y:S01]  /*c40a0*/  LDL.LU.64 R48, [R1+0x578] ;  /* 0x0005780001307983 */ /* 0x008ee20000300a00 */
[----:B------:R-:W-:Y:S02]  /*c40b0*/  ISETP.LT.AND P3, PT, R41, UR9, !P1 ;  /* 0x0000000929007c0c */ /* 0x000fe4000cf61270 */
[----:B------:R-:W-:Y:S02]  /*c40c0*/  PRMT R3, R52, 0x7770, RZ ;  /* 0x0000777034037816 */ /* 0x000fe400000000ff */
[----:B------:R-:W-:Y:S02]  /*c40d0*/  ISETP.GE.AND P2, PT, R0, UR16, PT ;  /* 0x0000001000007c0c */ /* 0x000fe4000bf46270 */
[----:B------:R-:W-:-:S02]  /*c40e0*/  PRMT R0, R52, 0x7771, RZ ;  /* 0x0000777134007816 */ /* 0x000fc400000000ff */
[----:B------:R-:W-:Y:S02]  /*c40f0*/  ISETP.LT.AND P1, PT, R43, UR10, !P1 ;  /* 0x0000000a2b007c0c */ /* 0x000fe4000cf21270 */
[----:B------:R-:W-:Y:S01]  /*c4100*/  PRMT R2, R52, 0x7772, RZ ;  /* 0x0000777234027816 */ /* 0x000fe200000000ff */
[----:B------:R-:W-:Y:S01]  /*c4110*/  @P4 STG.E.U8 desc[UR38][R14.64], R3 ;  /* 0x000000030e004986 */ /* 0x000fe2000c101126 */
[----:B------:R-:W-:Y:S01]  /*c4120*/  ISETP.LT.AND P4, PT, R60, UR8, !P2 ;  /* 0x000000083c007c0c */ /* 0x000fe2000d781270 */
[----:B------:R-:W0:Y:S01]  /*c4130*/  LDCU UR9, c[0x0][0x398] ;  /* 0x00007300ff0977ac */ /* 0x000e220008000800 */
[----:B------:R-:W0:Y:S01]  /*c4140*/  LDCU UR8, c[0x0][0x398] ;  /* 0x00007300ff0877ac */ /* 0x000e220008000800 */
[----:B------:R-:W0:Y:S01]  /*c4150*/  LDCU UR10, c[0x0][0x398] ;  /* 0x00007300ff0a77ac */ /* 0x000e220008000800 */
[----:B------:R1:W-:Y:S04]  /*c4160*/  @P3 STG.E.U8 desc[UR38][R10.64], R0 ;  /* 0x000000000a003986 */ /* 0x0003e8000c101126 */
[----:B------:R0:W-:Y:S01]  /*c4170*/  @P6 STG.E.U8 desc[UR38][R8.64], R2 ;  /* 0x0000000208006986 */ /* 0x0001e2000c101126 */
[----:B------:R-:W-:-:S03]  /*c4180*/  ISETP.LT.AND P6, PT, R61, UR5, !P2 ;  /* 0x000000053d007c0c */ /* 0x000fc6000d7c1270 */
[----:B-1----:R-:W3:Y:S04]  /*c4190*/  LDL.LU.64 R10, [R1+0x5f0] ;  /* 0x0005f000010a7983 */ /* 0x002ee80000300a00 */
[----:B------:R-:W3:Y:S01]  /*c41a0*/  LDL.LU R47, [R1+0x204] ;  /* 0x00020400012f7983 */ /* 0x000ee20000300800 */
[----:B------:R-:W-:-:S03]  /*c41b0*/  PRMT R0, R52, 0x7773, RZ ;  /* 0x0000777334007816 */ /* 0x000fc600000000ff */
[----:B0-----:R-:W3:Y:S04]  /*c41c0*/  LDL.LU.64 R8, [R1+0x570] ;  /* 0x0005700001087983 */ /* 0x001ee80000300a00 */
[----:B------:R-:W3:Y:S01]  /*c41d0*/  LDL.LU.64 R52, [R1+0x528] ;  /* 0x0005280001347983 */ /* 0x000ee20000300a00 */
[----:B------:R-:W-:Y:S01]  /*c41e0*/  ISETP.LT.AND P3, PT, R54, UR11, !P2 ;  /* 0x0000000b36007c0c */ /* 0x000fe2000d761270 */
[----:B------:R-:W0:Y:S01]  /*c41f0*/  LDCU UR5, c[0x0][0x398] ;  /* 0x00007300ff0577ac */ /* 0x000e220008000800 */
[----:B------:R-:W1:Y:S01]  /*c4200*/  LDCU UR11, c[0x0][0x398] ;  /* 0x00007300ff0b77ac */ /* 0x000e620008000800 */
[C---:B--2---:R-:W-:Y:S01]  /*c4210*/  PRMT R2, R58.reuse, 0x7770, RZ ;  /* 0x000077703a027816 */ /* 0x044fe200000000ff */
[----:B------:R2:W-:Y:S04]  /*c4220*/  @P1 STG.E.U8 desc[UR38][R50.64], R0 ;  /* 0x0000000032001986 */ /* 0x0005e8000c101126 */
[----:B------:R0:W-:Y:S01]  /*c4230*/  @P4 STG.E.U8 desc[UR38][R12.64], R2 ;  /* 0x000000020c004986 */ /* 0x0001e2000c101126 */
[----:B--2---:R-:W-:-:S03]  /*c4240*/  PRMT R0, R58, 0x7771, RZ ;  /* 0x000077713a007816 */ /* 0x004fc600000000ff */
[----:B------:R-:W2:Y:S01]  /*c4250*/  LDL.LU.64 R50, [R1+0x568] ;  /* 0x0005680001327983 */ /* 0x000ea20000300a00 */
[----:B0-----:R-:W-:-:S03]  /*c4260*/  PRMT R2, R58, 0x7772, RZ ;  /* 0x000077723a027816 */ /* 0x001fc600000000ff */
[----:B----4-:R0:W-:Y:S04]  /*c4270*/  @P6 STG.E.U8 desc[UR38][R44.64], R0 ;  /* 0x000000002c006986 */ /* 0x0101e8000c101126 */
[----:B0-----:R-:W4:Y:S04]  /*c4280*/  LDL.LU.64 R44, [R1+0x520] ;  /* 0x00052000012c7983 */ /* 0x001f280000300a00 */
[----:B------:R-:W4:Y:S04]  /*c4290*/  LDL.LU R59, [R1+0x264] ;  /* 0x00026400013b7983 */ /* 0x000f280000300800 */
[----:B------:R-:W4:Y:S04]  /*c42a0*/  LDL.LU.64 R12, [R1+0x4f0] ;  /* 0x0004f000010c7983 */ /* 0x000f280000300a00 */
[----:B---3--:R0:W-:Y:S04]  /*c42b0*/  @P3 STG.E.U8 desc[UR38][R48.64], R2 ;  /* 0x0000000230003986 */ /* 0x0081e8000c101126 */
[----:B0-----:R-:W3:Y:S01]  /*c42c0*/  LDL.LU.64 R48, [R1+0x450] ;  /* 0x0004500001307983 */ /* 0x001ee20000300a00 */
[----:B------:R-:W-:-:S02]  /*c42d0*/  ISETP.LT.AND P4, PT, R40, UR6, !P2 ;  /* 0x0000000628007c0c */ /* 0x000fc4000d781270 */
[----:B------:R-:W-:Y:S02]  /*c42e0*/  ISETP.LT.AND P3, PT, R56, UR13, !P2 ;  /* 0x0000000d38007c0c */ /* 0x000fe4000d761270 */
[----:B------:R-:W-:Y:S02]  /*c42f0*/  PRMT R2, R58, 0x7773, RZ ;  /* 0x000077733a027816 */ /* 0x000fe400000000ff */
[----:B------:R-:W-:Y:S01]  /*c4300*/  ISETP.LT.AND P6, PT, R41, UR4, !P2 ;  /* 0x0000000429007c0c */ /* 0x000fe2000d7c1270 */
[----:B------:R-:W-:Y:S01]  /*c4310*/  VIADD R0, R57, 0x73 ;  /* 0x0000007339007836 */ /* 0x000fe20000000000 */
[----:B------:R-:W0:Y:S01]  /*c4320*/  LDCU UR6, c[0x0][0x398] ;  /* 0x00007300ff0677ac */ /* 0x000e220008000800 */
[----:B------:R-:W0:Y:S01]  /*c4330*/  LDCU UR4, c[0x0][0x398] ;  /* 0x00007300ff0477ac */ /* 0x000e220008000800 */
[----:B------:R-:W0:Y:S02]  /*c4340*/  LDCU UR13, c[0x0][0x398] ;  /* 0x00007300ff0d77ac */ /* 0x000e240008000800 */
[----:B------:R-:W-:Y:S01]  /*c4350*/  ISETP.GE.AND P1, PT, R0, UR12, PT ;  /* 0x0000000c00007c0c */ /* 0x000fe2000bf26270 */
[----:B------:R-:W0:Y:S01]  /*c4360*/  LDCU UR12, c[0x0][0x398] ;  /* 0x00007300ff0c77ac */ /* 0x000e220008000800 */
[----:B------:R1:W-:Y:S01]  /*c4370*/  @P4 STG.E.U8 desc[UR38][R10.64], R2 ;  /* 0x000000020a004986 */ /* 0x0003e2000c101126 */
[----:B------:R-:W-:-:S02]  /*c4380*/  ISETP.LT.AND P4, PT, R46, UR7, !P2 ;  /* 0x000000072e007c0c */ /* 0x000fc4000d781270 */
[----:B------:R-:W-:Y:S02]  /*c4390*/  ISETP.LT.AND P2, PT, R43, UR9, !P2 ;  /* 0x000000092b007c0c */ /* 0x000fe4000d741270 */
[C---:B------:R-:W-:Y:S01]  /*c43a0*/  PRMT R0, R47.reuse, 0x7770, RZ ;  /* 0x000077702f007816 */ /* 0x040fe200000000ff */
[----:B------:R-:W0:Y:S01]  /*c43b0*/  LDCU UR7, c[0x0][0x398] ;  /* 0x00007300ff0777ac */ /* 0x000e220008000800 */
[----:B------:R-:W0:Y:S03]  /*c43c0*/  LDCU UR9, c[0x0][0x398] ;  /* 0x00007300ff0977ac */ /* 0x000e260008000800 */
[----:B------:R0:W-:Y:S01]  /*c43d0*/  @P3 STG.E.U8 desc[UR38][R8.64], R0 ;  /* 0x0000000008003986 */ /* 0x0001e2000c101126 */
[----:B-1----:R-:W-:-:S05]  /*c43e0*/  PRMT R2, R47, 0x7771, RZ ;  /* 0x000077712f027816 */ /* 0x002fca00000000ff */
[----:B------:R1:W-:Y:S04]  /*c43f0*/  @P6 STG.E.U8 desc[UR38][R52.64], R2 ;  /* 0x0000000234006986 */ /* 0x0003e8000c101126 */
[----:B0-----:R-:W3:Y:S01]  /*c4400*/  LDL.LU.64 R8, [R1+0x4e8] ;  /* 0x0004e80001087983 */ /* 0x001ee20000300a00 */
[----:B------:R-:W-:-:S03]  /*c4410*/  PRMT R0, R47, 0x7772, RZ ;  /* 0x000077722f007816 */ /* 0x000fc600000000ff */
[----:B-1----:R-:W3:Y:S01]  /*c4420*/  LDL.LU.64 R52, [R1+0x4a0] ;  /* 0x0004a00001347983 */ /* 0x002ee20000300a00 */
[----:B------:R-:W-:-:S03]  /*c4430*/  PRMT R2, R47, 0x7773, RZ ;  /* 0x000077732f027816 */ /* 0x000fc600000000ff */
[----:B------:R-:W3:Y:S01]  /*c4440*/  LDL.LU R58, [R1+0x2d4] ;  /* 0x0002d400013a7983 */ /* 0x000ee20000300800 */
[----:B------:R-:W-:Y:S02]  /*c4450*/  ISETP.LT.AND P6, PT, R60, UR14, !P1 ;  /* 0x0000000e3c007c0c */ /* 0x000fe4000cfc1270 */
[----:B------:R-:W-:Y:S01]  /*c4460*/  ISETP.LT.AND P3, PT, R61, UR8, !P1 ;  /* 0x000000083d007c0c */ /* 0x000fe2000cf61270 */
[----:B------:R-:W0:Y:S01]  /*c4470*/  LDCU UR8, c[0x0][0x398] ;  /* 0x00007300ff0877ac */ /* 0x000e220008000800 */
[----:B------:R-:W1:Y:S01]  /*c4480*/  LDCU UR14, c[0x0][0x398] ;  /* 0x00007300ff0e77ac */ /* 0x000e620008000800 */
[----:B--2---:R-:W-:Y:S04]  /*c4490*/  @P4 STG.E.U8 desc[UR38][R50.64], R0 ;  /* 0x0000000032004986 */ /* 0x004fe8000c101126 */
[----:B----4-:R2:W-:Y:S04]  /*c44a0*/  @P2 STG.E.U8 desc[UR38][R44.64], R2 ;  /* 0x000000022c002986 */ /* 0x0105e8000c101126 */
[----:B--2---:R-:W2:Y:S04]  /*c44b0*/  LDL.LU.64 R44, [R1+0x4e0] ;  /* 0x0004e000012c7983 */ /* 0x004ea80000300a00 */
[----:B------:R-:W4:Y:S01]  /*c44c0*/  LDL.LU.64 R10, [R1+0x468] ;  /* 0x00046800010a7983 */ /* 0x000f220000300a00 */
[----:B------:R-:W-:-:S03]  /*c44d0*/  PRMT R0, R59, 0x7770, RZ ;  /* 0x000077703b007816 */ /* 0x000fc600000000ff */
[----:B------:R-:W4:Y:S01]  /*c44e0*/  LDL.LU.64 R50, [R1+0x460] ;  /* 0x0004600001327983 */ /* 0x000f220000300a00 */
[----:B------:R-:W-:-:S03]  /*c44f0*/  PRMT R2, R59, 0x7771, RZ ;  /* 0x000077713b027816 */ /* 0x000fc600000000ff */
[----:B------:R0:W-:Y:S04]  /*c4500*/  @P6 STG.E.U8 desc[UR38][R12.64], R0 ;  /* 0x000000000c006986 */ /* 0x0001e8000c101126 */
[----:B0-----:R-:W4:Y:S04]  /*c4510*/  LDL.LU.64 R12, [R1+0x448] ;  /* 0x00044800010c7983 */ /* 0x001f280000300a00 */
[----:B------:R-:W4:Y:S04]  /*c4520*/  LDL.LU R47, [R1+0x2e8] ;  /* 0x0002e800012f7983 */ /* 0x000f280000300800 */
[----:B---3--:R0:W-:Y:S04]  /*c4530*/  @P3 STG.E.U8 desc[UR38][R48.64], R2 ;  /* 0x0000000230003986 */ /* 0x0081e8000c101126 */
[----:B0-----:R-:W3:Y:S01]  /*c4540*/  LDL.LU.64 R48, [R1+0x440] ;  /* 0x0004400001307983 */ /* 0x001ee20000300a00 */
[----:B------:R-:W-:-:S02]  /*c4550*/  ISETP.LT.AND P2, PT, R54, UR5, !P1 ;  /* 0x0000000536007c0c */ /* 0x000fc4000cf41270 */
[----:B------:R-:W-:Y:S02]  /*c4560*/  ISETP.LT.AND P4, PT, R40, UR10, !P1 ;  /* 0x0000000a28007c0c */ /* 0x000fe4000cf81270 */
[----:B------:R-:W-:Y:S02]  /*c4570*/  ISETP.LT.AND P3, PT, R56, UR6, !P1 ;  /* 0x0000000638007c0c */ /* 0x000fe4000cf61270 */
[----:B------:R-:W-:Y:S01]  /*c4580*/  PRMT R2, R59, 0x7772, RZ ;  /* 0x000077723b027816 */ /* 0x000fe200000000ff */
[----:B------:R-:W-:Y:S01]  /*c4590*/  VIADD R0, R57, 0x74 ;  /* 0x0000007439007836 */ /* 0x000fe20000000000 */
[----:B------:R-:W-:Y:S02]  /*c45a0*/  PRMT R3, R59, 0x7773, RZ ;  /* 0x000077733b037816 */ /* 0x000fe400000000ff */
[----:B------:R-:W-:Y:S01]  /*c45b0*/  ISETP.LT.AND P6, PT, R41, UR11, !P1 ;  /* 0x0000000b29007c0c */ /* 0x000fe2000cfc1270 */
[----:B------:R-:W0:Y:S01]  /*c45c0*/  LDCU UR5, c[0x0][0x398] ;  /* 0x00007300ff0577ac */ /* 0x000e220008000800 */
[----:B------:R-:W0:Y:S01]  /*c45d0*/  LDCU UR10, c[0x0][0x398] ;  /* 0x00007300ff0a77ac */ /* 0x000e220008000800 */
[----:B------:R-:W0:Y:S01]  /*c45e0*/  LDCU UR6, c[0x0][0x398] ;  /* 0x00007300ff0677ac */ /* 0x000e220008000800 */
[----:B------:R-:W0:Y:S01]  /*c45f0*/  LDCU UR11, c[0x0][0x398] ;  /* 0x00007300ff0b77ac */ /* 0x000e220008000800 */
[----:B------:R0:W-:Y:S01]  /*c4600*/  @P2 STG.E.U8 desc[UR38][R8.64], R2 ;  /* 0x0000000208002986 */ /* 0x0001e2000c101126 */
[----:B------:R-:W-:-:S03]  /*c4610*/  ISETP.GE.AND P2, PT, R0, UR54, PT ;  /* 0x0000003600007c0c */ /* 0x000fc6000bf46270 */
[----:B0-----:R-:W3:Y:S01]  /*c4620*/  LDL.LU.64 R8, [R1+0x438] ;  /* 0x0004380001087983 */ /* 0x001ee20000300a00 */
[----:B------:R-:W-:-:S03]  /*c4630*/  PRMT R0, R58, 0x7770, RZ ;  /* 0x000077703a007816 */ /* 0x000fc600000000ff */
[----:B------:R0:W-:Y:S01]  /*c4640*/  @P4 STG.E.U8 desc[UR38][R52.64], R3 ;  /* 0x0000000334004986 */ /* 0x0001e2000c101126 */
[----:B------:R-:W-:Y:S02]  /*c4650*/  ISETP.LT.AND P4, PT, R46, UR4, !P1 ;  /* 0x000000042e007c0c */ /* 0x000fe4000cf81270 */
[----:B------:R-:W-:Y:S01]  /*c4660*/  PRMT R2, R58, 0x7771, RZ ;  /* 0x000077713a027816 */ /* 0x000fe200000000ff */
[----:B0-----:R-:W3:Y:S01]  /*c4670*/  LDL.LU.64 R52, [R1+0x498] ;  /* 0x0004980001347983 */ /* 0x001ee20000300a00 */
[----:B------:R-:W-:Y:S01]  /*c4680*/  ISETP.LT.AND P1, PT, R43, UR12, !P1 ;  /* 0x0000000c2b007c0c */ /* 0x000fe2000cf21270 */
[----:B------:R-:W0:Y:S01]  /*c4690*/  LDCU UR4, c[0x0][0x398] ;  /* 0x00007300ff0477ac */ /* 0x000e220008000800 */
[----:B------:R-:W0:Y:S01]  /*c46a0*/  LDCU UR12, c[0x0][0x398] ;  /* 0x00007300ff0c77ac */ /* 0x000e220008000800 */
[----:B--2---:R2:W-:Y:S04]  /*c46b0*/  @P3 STG.E.U8 desc[UR38][R44.64], R0 ;  /* 0x000000002c003986 */ /* 0x0045e8000c101126 */
[----:B--2---:R-:W2:Y:S04]  /*c46c0*/  LDL.LU.64 R44, [R1+0x490] ;  /* 0x00049000012c7983 */ /* 0x004ea80000300a00 */
[----:B----4-:R4:W-:Y:S01]  /*c46d0*/  @P6 STG.E.U8 desc[UR38][R10.64], R2 ;  /* 0x000000020a006986 */ /* 0x0109e2000c101126 */
[----:B------:R-:W-:-:S02]  /*c46e0*/  ISETP.LT.AND P6, PT, R60, UR7, !P2 ;  /* 0x000000073c007c0c */ /* 0x000fc4000d7c1270 */
[C---:B------:R-:W-:Y:S01]  /*c46f0*/  PRMT R0, R58.reuse, 0x7772, RZ ;  /* 0x000077723a007816 */ /* 0x040fe200000000ff */
[----:B------:R-:W2:Y:S01]  /*c4700*/  LDL.LU R59, [R1+0x208] ;  /* 0x00020800013b7983 */ /* 0x000ea20000300800 */
[----:B------:R-:W-:Y:S01]  /*c4710*/  ISETP.LT.AND P3, PT, R61, UR9, !P2 ;  /* 0x000000093d007c0c */ /* 0x000fe2000d761270 */
[----:B------:R-:W0:Y:S01]  /*c4720*/  LDCU UR7, c[0x0][0x398] ;  /* 0x00007300ff0777ac */ /* 0x000e220008000800 */
[----:B------:R-:W0:Y:S01]  /*c4730*/  LDCU UR9, c[0x0][0x398] ;  /* 0x00007300ff0977ac */ /* 0x000e220008000800 */
[----:B------:R1:W-:Y:S01]  /*c4740*/  @P4 STG.E.U8 desc[UR38][R50.64], R0 ;  /* 0x0000000032004986 */ /* 0x0003e2000c101126 */
[----:B----4-:R-:W-:-:S03]  /*c4750*/  PRMT R2, R58, 0x7773, RZ ;  /* 0x000077733a027816 */ /* 0x010fc600000000ff */
[----:B------:R-:W4:Y:S01]  /*c4760*/  LDL.LU.64 R10, [R1+0x518] ;  /* 0x00051800010a7983 */ /* 0x000f220000300a00 */
[----:B-1----:R-:W-:-:S03]  /*c4770*/  PRMT R0, R47, 0x7770, RZ ;  /* 0x000077702f007816 */ /* 0x002fc600000000ff */
[----:B------:R-:W-:Y:S04]  /*c4780*/  @P1 STG.E.U8 desc[UR38][R12.64], R2 ;  /* 0x000000020c001986 */ /* 0x000fe8000c101126 */
[----:B------:R-:W4:Y:S04]  /*c4790*/  LDL.LU.64 R50, [R1+0x5a8] ;  /* 0x0005a80001327983 */ /* 0x000f280000300a00 */
[----:B---3--:R1:W-:Y:S04]  /*c47a0*/  @P6 STG.E.U8 desc[UR38][R48.64], R0 ;  /* 0x0000000030006986 */ /* 0x0083e8000c101126 */
[----:B-1----:R-:W3:Y:S01]  /*c47b0*/  LDL.LU.64 R48, [R1+0x5a0] ;  /* 0x0005a00001307983 */ /* 0x002ee20000300a00 */
[----:B------:R-:W-:-:S02]  /*c47c0*/  ISETP.LT.AND P4, PT, R54, UR8, !P2 ;  /* 0x0000000836007c0c */ /* 0x000fc4000d781270 */
[----:B------:R-:W-:Y:S02]  /*c47d0*/  ISETP.LT.AND P1, PT, R40, UR13, !P2 ;  /* 0x0000000d28007c0c */ /* 0x000fe4000d721270 */
[C---:B------:R-:W-:Y:S02]  /*c47e0*/  PRMT R2, R47.reuse, 0x7771, RZ ;  /* 0x000077712f027816 */ /* 0x040fe400000000ff */
[C---:B------:R-:W-:Y:S01]  /*c47f0*/  PRMT R0, R47.reuse, 0x7772, RZ ;  /* 0x000077722f007816 */ /* 0x040fe200000000ff */
[----:B------:R-:W3:Y:S01]  /*c4800*/  LDL.LU R58, [R1+0x268] ;  /* 0x00026800013a7983 */ /* 0x000ee20000300800 */
[----:B------:R-:W-:Y:S01]  /*c4810*/  ISETP.LT.AND P6, PT, R46, UR6, !P2 ;  /* 0x000000062e007c0c */ /* 0x000fe2000d7c1270 */
[----:B------:R-:W1:Y:S01]  /*c4820*/  LDCU UR8, c[0x0][0x398] ;  /* 0x00007300ff0877ac */ /* 0x000e620008000800 */
[----:B------:R-:W0:Y:S01]  /*c4830*/  LDCU UR6, c[0x0][0x398] ;  /* 0x00007300ff0677ac */ /* 0x000e220008000800 */
[----:B------:R-:W0:Y:S01]  /*c4840*/  LDCU UR13, c[0x0][0x398] ;  /* 0x00007300ff0d77ac */ /* 0x000e220008000800 */
[----:B------:R0:W-:Y:S02]  /*c4850*/  @P3 STG.E.U8 desc[UR38][R8.64], R2 ;  /* 0x0000000208003986 */ /* 0x0001e4000c101126 */
[----:B0-----:R-:W-:-:S02]  /*c4860*/  PRMT R2, R47, 0x7773, RZ ;  /* 0x000077732f027816 */ /* 0x001fc400000000ff */
[----:B------:R0:W-:Y:S01]  /*c4870*/  @P4 STG.E.U8 desc[UR38][R52.64], R0 ;  /* 0x0000000034004986 */ /* 0x0001e2000c101126 */
[----:B------:R-:W-:-:S03]  /*c4880*/  ISETP.LT.AND P3, PT, R56, UR5, !P2 ;  /* 0x0000000538007c0c */ /* 0x000fc6000d761270 */
[----:B0-----:R-:W3:Y:S01]  /*c4890*/  LDL.LU.64 R52, [R1+0x618] ;  /* 0x0006180001347983 */ /* 0x001ee20000300a00 */
[----:B------:R-:W-:Y:S01]  /*c48a0*/  ISETP.LT.AND P4, PT, R41, UR10, !P2 ;  /* 0x0000000a29007c0c */ /* 0x000fe2000d781270 */
[----:B------:R-:W-:Y:S02]  /*c48b0*/  VIADD R0, R57, 0x77 ;  /* 0x0000007739007836 */ /* 0x000fe40000000000 */
[----:B--2---:R0:W-:Y:S01]  /*c48c0*/  @P1 STG.E.U8 desc[UR38][R44.64], R2 ;  /* 0x000000022c001986 */ /* 0x0041e2000c101126 */
[----:B------:R-:W2:Y:S01]  /*c48d0*/  LDCU UR5, c[0x0][0x398] ;  /* 0x00007300ff0577ac */ /* 0x000ea20008000800 */
[----:B------:R-:W1:Y:S02]  /*c48e0*/  LDCU UR10, c[0x0][0x398] ;  /* 0x00007300ff0a77ac */ /* 0x000e640008000800 */
[----:B0-----:R-:W2:Y:S04]  /*c48f0*/  LDL.LU.64 R44, [R1+0x5e8] ;  /* 0x0005e800012c7983 */ /* 0x001ea80000300a00 */
[----:B------:R-:W2:Y:S01]  /*c4900*/  LDL.LU.64 R12, [R1+0x668] ;  /* 0x00066800010c7983 */ /* 0x000ea20000300a00 */
[----:B------:R-:W-:-:S02]  /*c4910*/  PRMT R2, R59, 0x7770, RZ ;  /* 0x000077703b027816 */ /* 0x000fc400000000ff */
[----:B------:R-:W-:Y:S02]  /*c4920*/  ISETP.GE.AND P1, PT, R0, UR29, PT ;  /* 0x0000001d00007c0c */ /* 0x000fe4000bf26270 */
[C---:B------:R-:W-:Y:S01]  /*c4930*/  PRMT R0, R59.reuse, 0x7771, RZ ;  /* 0x000077713b007816 */ /* 0x040fe200000000ff */
[----:B------:R-:W2:Y:S04]  /*c4940*/  LDL.LU.64 R8, [R1+0x660] ;  /* 0x0006600001087983 */ /* 0x000ea80000300a00 */
[----:B----4-:R0:W-:Y:S04]  /*c4950*/  @P3 STG.E.U8 desc[UR38][R10.64], R2 ;  /* 0x000000020a003986 */ /* 0x0101e8000c101126 */
[----:B------:R-:W4:Y:S04]  /*c4960*/  LDL.LU R47, [R1+0x2ec] ;  /* 0x0002ec00012f7983 */ /* 0x000f280000300800 */
[----:B------:R-:W-:Y:S01]  /*c4970*/  @P4 STG.E.U8 desc[UR38][R50.64], R0 ;  /* 0x0000000032004986 */ /* 0x000fe2000c101126 */
[----:B0-----:R-:W-:-:S05]  /*c4980*/  PRMT R2, R59, 0x7772, RZ ;  /* 0x000077723b027816 */ /* 0x001fca00000000ff */
[----:B---3--:R0:W-:Y:S04]  /*c4990*/  @P6 STG.E.U8 desc[UR38][R48.64], R2 ;  /* 0x0000000230006986 */ /* 0x0081e8000c101126 */
[----:B0-----:R-:W3:Y:S01]  /*c49a0*/  LDL.LU.64 R48, [R1+0x778] ;  /* 0x0007780001307983 */ /* 0x001ee20000300a00 */
[----:B------:R-:W-:Y:S02]  /*c49b0*/  ISETP.LT.AND P2, PT, R43, UR4, !P2 ;  /* 0x000000042b007c0c */ /* 0x000fe4000d741270 */
[----:B------:R-:W-:Y:S02]  /*c49c0*/  ISETP.LT.AND P3, PT, R60, UR11, !P5 ;  /* 0x0000000b3c007c0c */ /* 0x000fe4000ef61270 */
[----:B------:R-:W-:Y:S01]  /*c49d0*/  PRMT R2, R59, 0x7773, RZ ;  /* 0x000077733b027816 */ /* 0x000fe200000000ff */
[----:B------:R-:W3:Y:S01]  /*c49e0*/  LDL.LU R55, [R1+0x2d8] ;  /* 0x0002d80001377983 */ /* 0x000ee20000300800 */
[----:B------:R-:W-:-:S02]  /*c49f0*/  PRMT R3, R58, 0x7770, RZ ;  /* 0x000077703a037816 */ /* 0x000fc400000000ff */
[----:B------:R-:W-:Y:S01]  /*c4a00*/  ISETP.LT.AND P4, PT, R61, UR7, !P5 ;  /* 0x000000073d007c0c */ /* 0x000fe2000ef81270 */
[----:B------:R-:W-:Y:S01]  /*c4a10*/  VIADD R0, R57, 0x78 ;  /* 0x0000007839007836 */ /* 0x000fe20000000000 */
[----:B-1----:R-:W-:Y:S02]  /*c4a20*/  ISETP.LT.AND P6, PT, R54, UR8, !P5 ;  /* 0x0000000836007c0c */ /* 0x002fe4000efc1270 */
[----:B------:R-:W-:Y:S01]  /*c4a30*/  PRMT R4, R58, 0x7773, RZ ;  /* 0x000077733a047816 */ /* 0x000fe200000000ff */
[----:B------:R-:W0:Y:S01]  /*c4a40*/  LDCU UR4, c[0x0][0x398] ;  /* 0x00007300ff0477ac */ /* 0x000e220008000800 */
[----:B------:R-:W1:Y:S01]  /*c4a50*/  LDCU UR11, c[0x0][0x398] ;  /* 0x00007300ff0b77ac */ /* 0x000e620008000800 */
[----:B------:R-:W0:Y:S01]  /*c4a60*/  LDCU UR7, c[0x0][0x398] ;  /* 0x00007300ff0777ac */ /* 0x000e220008000800 */
[----:B------:R-:W0:Y:S01]  /*c4a70*/  LDCU UR8, c[0x0][0x398] ;  /* 0x00007300ff0877ac */ /* 0x000e220008000800 */
[----:B------:R0:W-:Y:S01]  /*c4a80*/  @P2 STG.E.U8 desc[UR38][R52.64], R2 ;  /* 0x0000000234002986 */ /* 0x0001e2000c101126 */
[----:B------:R-:W-:-:S02]  /*c4a90*/  ISETP.GE.AND P2, PT, R0, UR31, PT ;  /* 0x0000001f00007c0c */ /* 0x000fc4000bf46270 */
[C---:B------:R-:W-:Y:S01]  /*c4aa0*/  PRMT R0, R58.reuse, 0x7771, RZ ;  /* 0x000077713a007816 */ /* 0x040fe200000000ff */
[----:B0-----:R-:W3:Y:S01]  /*c4ab0*/  LDL.LU.64 R52, [R1+0x7f8] ;  /* 0x0007f80001347983 */ /* 0x001ee20000300a00 */
[----:B------:R-:W-:-:S03]  /*c4ac0*/  PRMT R2, R58, 0x7772, RZ ;  /* 0x000077723a027816 */ /* 0x000fc600000000ff */
[----:B--2---:R0:W-:Y:S04]  /*c4ad0*/  @P3 STG.E.U8 desc[UR38][R44.64], R3 ;  /* 0x000000032c003986 */ /* 0x0041e8000c101126 */
[----:B0-----:R-:W2:Y:S04]  /*c4ae0*/  LDL.LU.64 R44, [R1+0x7f0] ;  /* 0x0007f000012c7983 */ /* 0x001ea80000300a00 */
[----:B------:R-:W2:Y:S01]  /*c4af0*/  LDL.LU.64 R10, [R1+0x898] ;  /* 0x00089800010a7983 */ /* 0x000ea20000300a00 */
[----:B------:R-:W-:-:S03]  /*c4b00*/  ISETP.LT.AND P3, PT, R40, UR9, !P5 ;  /* 0x0000000928007c0c */ /* 0x000fc6000ef61270 */
[----:B------:R0:W-:Y:S04]  /*c4b10*/  @P4 STG.E.U8 desc[UR38][R12.64], R0 ;  /* 0x000000000c004986 */ /* 0x0001e8000c101126 */
[----:B------:R-:W2:Y:S01]  /*c4b20*/  LDL.LU.64 R50, [R1+0x850] ;  /* 0x0008500001327983 */ /* 0x000ea20000300a00 */
[C---:B----4-:R-:W-:Y:S02]  /*c4b30*/  PRMT R3, R47.reuse, 0x7772, RZ ;  /* 0x000077722f037816 */ /* 0x050fe400000000ff */
[----:B------:R-:W-:Y:S01]  /*c4b40*/  PRMT R5, R47, 0x7773, RZ ;  /* 0x000077732f057816 */ /* 0x000fe200000000ff */
[----:B------:R-:W4:Y:S01]  /*c4b50*/  LDCU UR9, c[0x0][0x398] ;  /* 0x00007300ff0977ac */ /* 0x000f220008000800 */
[----:B0-----:R-:W4:Y:S04]  /*c4b60*/  LDL.LU.64 R12, [R1+0x7c8] ;  /* 0x0007c800010c7983 */ /* 0x001f280000300a00 */
[----:B------:R-:W4:Y:S04]  /*c4b70*/  LDL.LU.64 R58, [R1+0x7c0] ;  /* 0x0007c000013a7983 */ /* 0x000f280000300a00 */
[----:B------:R-:W-:Y:S04]  /*c4b80*/  @P6 STG.E.U8 desc[UR38][R8.64], R2 ;  /* 0x0000000208006986 */ /* 0x000fe8000c101126 */
[----:B---3--:R0:W-:Y:S04]  /*c4b90*/  @P3 STG.E.U8 desc[UR38][R48.64], R4 ;  /* 0x0000000430003986 */ /* 0x0081e8000c101126 */
[----:B0-----:R-:W3:Y:S01]  /*c4ba0*/  LDL.LU.64 R48, [R1+0x848] ;  /* 0x0008480001307983 */ /* 0x001ee20000300a00 */
[----:B------:R-:W-:-:S02]  /*c4bb0*/  ISETP.LT.AND P6, PT, R56, UR12, !P5 ;  /* 0x0000000c38007c0c */ /* 0x000fc4000efc1270 */
[----:B------:R-:W-:Y:S02]  /*c4bc0*/  ISETP.LT.AND P4, PT, R41, UR5, !P5 ;  /* 0x0000000529007c0c */ /* 0x000fe4000ef81270 */
[C---:B------:R-:W-:Y:S02]  /*c4bd0*/  PRMT R4, R55.reuse, 0x7770, RZ ;  /* 0x0000777037047816 */ /* 0x040fe400000000ff */
[----:B------:R-:W-:Y:S02]  /*c4be0*/  PRMT R6, R55, 0x7771, RZ ;  /* 0x0000777137067816 */ /* 0x000fe400000000ff */
[C---:B------:R-:W-:Y:S02]  /*c4bf0*/  PRMT R2, R47.reuse, 0x7770, RZ ;  /* 0x000077702f027816 */ /* 0x040fe400000000ff */
[----:B------:R-:W-:Y:S02]  /*c4c00*/  PRMT R0, R47, 0x7771, RZ ;  /* 0x000077712f007816 */ /* 0x000fe400000000ff */
[----:B------:R-:W-:Y:S01]  /*c4c10*/  ISETP.LT.AND P3, PT, R46, UR10, !P5 ;  /* 0x0000000a2e007c0c */ /* 0x000fe2000ef61270 */
[----:B------:R-:W3:Y:S01]  /*c4c20*/  LDL.LU R47, [R1+0x20c] ;  /* 0x00020c00012f7983 */ /* 0x000ee20000300800 */
[----:B------:R-:W-:-:S03]  /*c4c30*/  ISETP.LT.AND P5, PT, R43, UR6, !P5 ;  /* 0x000000062b007c0c */ /* 0x000fc6000efa1270 */
[----:B------:R-:W3:Y:S01]  /*c4c40*/  LDL.LU.64 R8, [R1+0x840] ;  /* 0x0008400001087983 */ /* 0x000ee20000300a00 */
[----:B------:R-:W0:Y:S01]  /*c4c50*/  LDCU UR5, c[0x0][0x398] ;  /* 0x00007300ff0577ac */ /* 0x000e220008000800 */
[----:B------:R-:W0:Y:S01]  /*c4c60*/  LDCU UR10, c[0x0][0x398] ;  /* 0x00007300ff0a77ac */ /* 0x000e220008000800 */
[----:B------:R-:W0:Y:S01]  /*c4c70*/  LDCU UR6, c[0x0][0x398] ;  /* 0x00007300ff0677ac */ /* 0x000e220008000800 */
[----:B------:R-:W0:Y:S01]  /*c4c80*/  LDCU UR12, c[0x0][0x398] ;  /* 0x00007300ff0c77ac */ /* 0x000e220008000800 */
[----:B------:R0:W-:Y:S01]  /*c4c90*/  @P6 STG.E.U8 desc[UR38][R52.64], R4 ;  /* 0x0000000434006986 */ /* 0x0001e2000c101126 */
[----:B------:R-:W-:Y:S01]  /*c4ca0*/  ISETP.LT.AND P6, PT, R61, UR4, !P0 ;  /* 0x000000043d007c0c */ /* 0x000fe2000c7c1270 */
[----:B------:R-:W1:Y:S02]  /*c4cb0*/  LDCU UR4, c[0x0][0x398] ;  /* 0x00007300ff0477ac */ /* 0x000e640008000800 */
[----:B0-----:R-:W3:Y:S01]  /*c4cc0*/  LDL.LU.64 R52, [R1+0x8c8] ;  /* 0x0008c80001347983 */ /* 0x001ee20000300a00 */
[----:B------:R-:W-:-:S03]  /*c4cd0*/  PRMT R4, R55, 0x7772, RZ ;  /* 0x0000777237047816 */ /* 0x000fc600000000ff */
[----:B--2---:R0:W-:Y:S01]  /*c4ce0*/  @P4 STG.E.U8 desc[UR38][R44.64], R6 ;  /* 0x000000062c004986 */ /* 0x0041e2000c101126 */
[----:B------:R-:W-:-:S03]  /*c4cf0*/  ISETP.LT.AND P4, PT, R60, UR13, !P0 ;  /* 0x0000000d3c007c0c */ /* 0x000fc6000c781270 */
[----:B------:R-:W-:Y:S01]  /*c4d00*/  @P3 STG.E.U8 desc[UR38][R10.64], R4 ;  /* 0x000000040a003986 */ /* 0x000fe2000c101126 */
[----:B-1----:R-:W-:Y:S01]  /*c4d10*/  ISETP.LT.AND P3, PT, R54, UR11, !P0 ;  /* 0x0000000b36007c0c */ /* 0x002fe2000c761270 */
[----:B------:R-:W1:Y:S01]  /*c4d20*/  LDCU UR11, c[0x0][0x398] ;  /* 0x00007300ff0b77ac */ /* 0x000e620008000800 */
[----:B------:R-:W2:Y:S01]  /*c4d30*/  LDCU UR13, c[0x0][0x398] ;  /* 0x00007300ff0d77ac */ /* 0x000ea20008000800 */
[----:B0-----:R-:W-:Y:S01]  /*c4d40*/  PRMT R6, R55, 0x7773, RZ ;  /* 0x0000777337067816 */ /* 0x001fe200000000ff */
[----:B------:R-:W2:Y:S04]  /*c4d50*/  LDL.LU.64 R44, [R1+0x8c0] ;  /* 0x0008c000012c7983 */ /* 0x000ea80000300a00 */
[----:B------:R-:W-:Y:S04]  /*c4d60*/  @P5 STG.E.U8 desc[UR38][R50.64], R6 ;  /* 0x0000000632005986 */ /* 0x000fe8000c101126 */
[----:B----4-:R0:W-:Y:S04]  /*c4d70*/  @P4 STG.E.U8 desc[UR38][R12.64], R2 ;  /* 0x000000020c004986 */ /* 0x0101e8000c101126 */
[----:B------:R4:W-:Y:S04]  /*c4d80*/  @P6 STG.E.U8 desc[UR38][R58.64], R0 ;  /* 0x000000003a006986 */ /* 0x0009e8000c101126 */
[----:B0-----:R-:W2:Y:S04]  /*c4d90*/  LDL.LU.64 R12, [R1+0x900] ;  /* 0x00090000010c7983 */ /* 0x001ea80000300a00 */
[----:B------:R-:W2:Y:S04]  /*c4da0*/  LDL.LU.64 R50, [R1+0x8f8] ;  /* 0x0008f80001327983 */ /* 0x000ea80000300a00 */
[----:B----4-:R-:W4:Y:S04]  /*c4db0*/  LDL.LU R58, [R1+0x26c] ;  /* 0x00026c00013a7983 */ /* 0x010f280000300800 */
        /* <DEDUP_REMOVED lines=8> */
[----:B------:R-:W0:Y:S01]  /*c4e40*/  LDCU UR8, c[0x0][0x398] ;  /* 0x00007300ff0877ac */ /* 0x000e220008000800 */
[----:B------:R-:W-:Y:S02]  /*c4e50*/  ISETP.GE.AND P3, PT, R0, UR33, PT ;  /* 0x0000002100007c0c */ /* 0x000fe4000bf66270 */
[----:B------:R-:W-:Y:S01]  /*c4e60*/  PRMT R0, R47, 0x7770, RZ ;  /* 0x000077702f007816 */ /* 0x000fe200000000ff */
[----:B------:R-:W0:Y:S01]  /*c4e70*/  LDCU UR9, c[0x0][0x398] ;  /* 0x00007300ff0977ac */ /* 0x000e220008000800 */
[----:B------:R1:W-:Y:S01]  /*c4e80*/  @P5 STG.E.U8 desc[UR38][R8.64], R5 ;  /* 0x0000000508005986 */ /* 0x0003e2000c101126 */
[----:B------:R-:W-:-:S03]  /*c4e90*/  ISETP.LT.AND P5, PT, R46, UR5, !P0 ;  /* 0x000000052e007c0c */ /* 0x000fc6000c7a1270 */
[----:B-1----:R-:W3:Y:S04]  /*c4ea0*/  LDL.LU.64 R8, [R1+0x930] ;  /* 0x0009300001087983 */ /* 0x002ee80000300a00 */
[----:B------:R1:W-:Y:S01]  /*c4eb0*/  @P4 STG.E.U8 desc[UR38][R52.64], R0 ;  /* 0x0000000034004986 */ /* 0x0003e2000c101126 */
[----:B------:R-:W-:Y:S01]  /*c4ec0*/  ISETP.LT.AND P0, PT, R43, UR10, !P0 ;  /* 0x0000000a2b007c0c */ /* 0x000fe2000c701270 */
[----:B------:R-:W0:Y:S01]  /*c4ed0*/  LDCU UR5, c[0x0][0x398] ;  /* 0x00007300ff0577ac */ /* 0x000e220008000800 */
[----:B------:R-:W0:Y:S01]  /*c4ee0*/  LDCU UR10, c[0x0][0x398] ;  /* 0x00007300ff0a77ac */ /* 0x000e220008000800 */
[----:B-1----:R-:W-:Y:S01]  /*c4ef0*/  VIADD R0, R57, 0x7a ;  /* 0x0000007a39007836 */ /* 0x002fe20000000000 */
[----:B------:R-:W3:Y:S04]  /*c4f00*/  LDL.LU.64 R52, [R1+0x928] ;  /* 0x0009280001347983 */ /* 0x000ee80000300a00 */
[----:B------:R-:W-:-:S02]  /*c4f10*/  ISETP.GE.AND P4, PT, R0, UR35, PT ;  /* 0x0000002300007c0c */ /* 0x000fc4000bf86270 */
[C---:B------:R-:W-:Y:S01]  /*c4f20*/  PRMT R0, R47.reuse, 0x7773, RZ ;  /* 0x000077732f007816 */ /* 0x040fe200000000ff */
[----:B--2---:R1:W-:Y:S01]  /*c4f30*/  @P6 STG.E.U8 desc[UR38][R44.64], R2 ;  /* 0x000000022c006986 */ /* 0x0043e2000c101126 */
[----:B------:R-:W-:Y:S01]  /*c4f40*/  ISETP.LT.AND P6, PT, R60, UR6, !P1 ;  /* 0x000000063c007c0c */ /* 0x000fe2000cfc1270 */
[----:B------:R-:W2:Y:S02]  /*c4f50*/  LDCU UR6, c[0x0][0x398] ;  /* 0x00007300ff0677ac */ /* 0x000ea40008000800 */
[----:B-1----:R-:W2:Y:S01]  /*c4f60*/  LDL.LU.64 R44, [R1+0x920] ;  /* 0x00092000012c7983 */ /* 0x002ea20000300a00 */
[----:B------:R-:W-:-:S03]  /*c4f70*/  PRMT R2, R47, 0x7772, RZ ;  /* 0x000077722f027816 */ /* 0x000fc600000000ff */
[----:B------:R-:W2:Y:S04]  /*c4f80*/  LDL.LU R47, [R1+0x2dc] ;  /* 0x0002dc00012f7983 */ /* 0x000ea80000300800 */
[----:B------:R1:W-:Y:S04]  /*c4f90*/  @P5 STG.E.U8 desc[UR38][R12.64], R2 ;  /* 0x000000020c005986 */ /* 0x0003e8000c101126 */
[----:B------:R0:W-:Y:S04]  /*c4fa0*/  @P0 STG.E.U8 desc[UR38][R50.64], R0 ;  /* 0x0000000032000986 */ /* 0x0001e8000c101126 */
[----:B-1----:R-:W2:Y:S01]  /*c4fb0*/  LDL.LU.64 R12, [R1+0x978] ;  /* 0x00097800010c7983 */ /* 0x002ea20000300a00 */
[----:B----4-:R-:W-:-:S03]  /*c4fc0*/  PRMT R2, R58, 0x7770, RZ ;  /* 0x000077703a027816 */ /* 0x010fc600000000ff */
[----:B------:R-:W4:Y:S04]  /*c4fd0*/  LDL.LU.64 R10, [R1+0x970] ;  /* 0x00097000010a7983 */ /* 0x000f280000300a00 */
[----:B0-----:R-:W4:Y:S01]  /*c4fe0*/  LDL.LU.64 R50, [R1+0x968] ;  /* 0x0009680001327983 */ /* 0x001f220000300a00 */
[C---:B------:R-:W-:Y:S02]  /*c4ff0*/  PRMT R0, R58.reuse, 0x7772, RZ ;  /* 0x000077723a007816 */ /* 0x040fe400000000ff */
[C---:B------:R-:W-:Y:S01]  /*c5000*/  PRMT R3, R58.reuse, 0x7773, RZ ;  /* 0x000077733a037816 */ /* 0x040fe200000000ff */
[----:B---3--:R0:W-:Y:S02]  /*c5010*/  @P6 STG.E.U8 desc[UR38][R48.64], R2 ;  /* 0x0000000230006986 */ /* 0x0081e4000c101126 */
[----:B0-----:R-:W-:-:S02]  /*c5020*/  PRMT R2, R58, 0x7771, RZ ;  /* 0x000077713a027816 */ /* 0x001fc400000000ff */
[----:B------:R-:W3:Y:S01]  /*c5030*/  LDL.LU.64 R58, [R1+0x948] ;  /* 0x00094800013a7983 */ /* 0x000ee20000300a00 */
[----:B------:R-:W-:Y:S02]  /*c5040*/  ISETP.LT.AND P5, PT, R61, UR12, !P1 ;  /* 0x0000000c3d007c0c */ /* 0x000fe4000cfa1270 */
[----:B------:R-:W-:Y:S02]  /*c5050*/  ISETP.LT.AND P0, PT, R54, UR4, !P1 ;  /* 0x0000000436007c0c */ /* 0x000fe4000cf01270 */
[----:B------:R-:W-:Y:S01]  /*c5060*/  ISETP.LT.AND P6, PT, R40, UR11, !P1 ;  /* 0x0000000b28007c0c */ /* 0x000fe2000cfc1270 */
[----:B------:R-:W3:Y:S01]  /*c5070*/  LDL.LU R49, [R1+0x2c0] ;  /* 0x0002c00001317983 */ /* 0x000ee20000300800 */
[----:B------:R-:W0:Y:S01]  /*c5080*/  LDCU UR4, c[0x0][0x398] ;  /* 0x00007300ff0477ac */ /* 0x000e220008000800 */
[----:B------:R-:W1:Y:S01]  /*c5090*/  LDCU UR11, c[0x0][0x398] ;  /* 0x00007300ff0b77ac */ /* 0x000e620008000800 */
[----:B------:R-:W0:Y:S05]  /*c50a0*/  LDCU UR12, c[0x0][0x398] ;  /* 0x00007300ff0c77ac */ /* 0x000e2a0008000800 */
[----:B------:R1:W-:Y:S01]  /*c50b0*/  @P5 STG.E.U8 desc[UR38][R8.64], R2 ;  /* 0x0000000208005986 */ /* 0x0003e2000c101126 */
[----:B------:R-:W-:Y:S01]  /*c50c0*/  ISETP.LT.AND P5, PT, R56, UR7, !P1 ;  /* 0x0000000738007c0c */ /* 0x000fe2000cfa1270 */
[----:B------:R-:W0:Y:S02]  /*c50d0*/  LDCU UR7, c[0x0][0x398] ;  /* 0x00007300ff0777ac */ /* 0x000e240008000800 */
[----:B-1----:R-:W3:Y:S04]  /*c50e0*/  LDL.LU.64 R8, [R1+0x960] ;  /* 0x0009600001087983 */ /* 0x002ee80000300a00 */
[----:B------:R1:W-:Y:S01]  /*c50f0*/  @P0 STG.E.U8 desc[UR38][R52.64], R0 ;  /* 0x0000000034000986 */ /* 0x0003e2000c101126 */
[----:B------:R-:W-:Y:S01]  /*c5100*/  ISETP.LT.AND P0, PT, R41, UR8, !P1 ;  /* 0x0000000829007c0c */ /* 0x000fe2000cf01270 */
[----:B------:R-:W0:Y:S02]  /*c5110*/  LDCU UR8, c[0x0][0x398] ;  /* 0x00007300ff0877ac */ /* 0x000e240008000800 */
[----:B-1----:R-:W3:Y:S04]  /*c5120*/  LDL.LU.64 R52, [R1+0x958] ;  /* 0x0009580001347983 */ /* 0x002ee80000300a00 */
[----:B--2---:R1:W-:Y:S01]  /*c5130*/  @P6 STG.E.U8 desc[UR38][R44.64], R3 ;  /* 0x000000032c006986 */ /* 0x0043e2000c101126 */
[----:B------:R-:W-:-:S02]  /*c5140*/  ISETP.LT.AND P6, PT, R46, UR9, !P1 ;  /* 0x000000092e007c0c */ /* 0x000fc4000cfc1270 */
[----:B------:R-:W-:Y:S02]  /*c5150*/  ISETP.LT.AND P1, PT, R43, UR13, !P1 ;  /* 0x0000000d2b007c0c */ /* 0x000fe4000cf21270 */
[C---:B------:R-:W-:Y:S02]  /*c5160*/  PRMT R2, R47.reuse, 0x7771, RZ ;  /* 0x000077712f027816 */ /* 0x040fe400000000ff */
[C---:B------:R-:W-:Y:S02]  /*c5170*/  PRMT R0, R47.reuse, 0x7772, RZ ;  /* 0x000077722f007816 */ /* 0x040fe400000000ff */
[C---:B------:R-:W-:Y:S01]  /*c5180*/  PRMT R4, R47.reuse, 0x7773, RZ ;  /* 0x000077732f047816 */ /* 0x040fe200000000ff */
[----:B------:R-:W2:Y:S01]  /*c5190*/  LDCU UR9, c[0x0][0x398] ;  /* 0x00007300ff0977ac */ /* 0x000ea20008000800 */
[----:B------:R-:W0:Y:S01]  /*c51a0*/  LDCU UR13, c[0x0][0x398] ;  /* 0x00007300ff0d77ac */ /* 0x000e220008000800 */
[----:B-1----:R-:W-:Y:S01]  /*c51b0*/  PRMT R3, R47, 0x7770, RZ ;  /* 0x000077702f037816 */ /* 0x002fe200000000ff */
[----:B------:R-:W2:Y:S04]  /*c51c0*/  LDL.LU.64 R44, [R1+0x988] ;  /* 0x00098800012c7983 */ /* 0x000ea80000300a00 */
[----:B------:R1:W-:Y:S04]  /*c51d0*/  @P5 STG.E.U8 desc[UR38][R12.64], R3 ;  /* 0x000000030c005986 */ /* 0x0003e8000c101126 */
[----:B----4-:R-:W-:Y:S04]  /*c51e0*/  @P0 STG.E.U8 desc[UR38][R10.64], R2 ;  /* 0x000000020a000986 */ /* 0x010fe8000c101126 */
[----:B-1----:R-:W4:Y:S04]  /*c51f0*/  LDL.LU.64 R12, [R1+0x940] ;  /* 0x00094000010c7983 */ /* 0x002f280000300a00 */
[----:B------:R-:W4:Y:S04]  /*c5200*/  LDL.LU R55, [R1+0x1f0] ;  /* 0x0001f00001377983 */ /* 0x000f280000300800 */
[----:B------:R-:W4:Y:S04]  /*c5210*/  LDL.LU R48, [R1+0x1880] ;  /* 0x0018800001307983 */ /* 0x000f280000300800 */
[----:B------:R1:W-:Y:S04]  /*c5220*/  @P6 STG.E.U8 desc[UR38][R50.64], R0 ;  /* 0x0000000032006986 */ /* 0x0003e8000c101126 */
[----:B-1----:R-:W4:Y:S04]  /*c5230*/  LDL.LU.64 R50, [R1+0x9b8] ;  /* 0x0009b80001327983 */ /* 0x002f280000300a00 */
[----:B---3--:R1:W-:Y:S04]  /*c5240*/  @P1 STG.E.U8 desc[UR38][R58.64], R4 ;  /* 0x000000043a001986 */ /* 0x0083e8000c101126 */
[----:B-1----:R-:W3:Y:S01]  /*c5250*/  LDL.LU.64 R58, [R1+0x9e8] ;  /* 0x0009e800013a7983 */ /* 0x002ee20000300a00 */
[----:B------:R-:W-:-:S02]  /*c5260*/  ISETP.LT.AND P5, PT, R60, UR5, !P2 ;  /* 0x000000053c007c0c */ /* 0x000fc4000d7a1270 */
[----:B------:R-:W-:Y:S02]  /*c5270*/  ISETP.LT.AND P0, PT, R61, UR10, !P2 ;  /* 0x0000000a3d007c0c */ /* 0x000fe4000d701270 */
[----:B------:R-:W-:Y:S02]  /*c5280*/  ISETP.LT.AND P6, PT, R54, UR6, !P2 ;  /* 0x0000000636007c0c */ /* 0x000fe4000d7c1270 */
[C---:B------:R-:W-:Y:S02]  /*c5290*/  PRMT R0, R49.reuse, 0x7770, RZ ;  /* 0x0000777031007816 */ /* 0x040fe400000000ff */
[----:B------:R-:W-:Y:S02]  /*c52a0*/  ISETP.LT.AND P1, PT, R40, UR14, !P2 ;  /* 0x0000000e28007c0c */ /* 0x000fe4000d721270 */
[C---:B------:R-:W-:Y:S01]  /*c52b0*/  PRMT R2, R49.reuse, 0x7771, RZ ;  /* 0x0000777131027816 */ /* 0x040fe200000000ff */
[----:B------:R-:W1:Y:S01]  /*c52c0*/  LDCU UR5, c[0x0][0x398] ;  /* 0x00007300ff0577ac */ /* 0x000e620008000800 */
[----:B------:R-:W1:Y:S01]  /*c52d0*/  LDCU UR10, c[0x0][0x398] ;  /* 0x00007300ff0a77ac */ /* 0x000e620008000800 */
[----:B------:R-:W1:Y:S01]  /*c52e0*/  LDCU UR6, c[0x0][0x398] ;  /* 0x00007300ff0677ac */ /* 0x000e620008000800 */
[----:B------:R-:W1:Y:S01]  /*c52f0*/  LDCU UR14, c[0x0][0x398] ;  /* 0x00007300ff0e77ac */ /* 0x000e620008000800 */
[----:B------:R1:W-:Y:S01]  /*c5300*/  @P5 STG.E.U8 desc[UR38][R8.64], R0 ;  /* 0x0000000008005986 */ /* 0x0003e2000c101126 */
[----:B0-----:R-:W-:Y:S01]  /*c5310*/  ISETP.LT.AND P5, PT, R56, UR4, !P2 ;  /* 0x0000000438007c0c */ /* 0x001fe2000d7a1270 */
[----:B------:R-:W0:Y:S02]  /*c5320*/  LDCU UR4, c[0x0][0x398] ;  /* 0x00007300ff0477ac */ /* 0x000e240008000800 */
[----:B-1----:R-:W3:Y:S01]  /*c5330*/  LDL.LU.64 R8, [R1+0x9e0] ;  /* 0x0009e00001087983 */ /* 0x002ee20000300a00 */
[----:B------:R-:W-:-:S03]  /*c5340*/  PRMT R0, R49, 0x7772, RZ ;  /* 0x0000777231007816 */ /* 0x000fc600000000ff */
[----:B------:R-:W3:Y:S04]  /*c5350*/  LDL.LU R47, [R1+0x250] ;  /* 0x00025000012f7983 */ /* 0x000ee80000300800 */
[----:B------:R1:W-:Y:S02]  /*c5360*/  @P0 STG.E.U8 desc[UR38][R52.64], R2 ;  /* 0x0000000234000986 */ /* 0x0003e4000c101126 */
[----:B-1----:R-:W-:Y:S02]  /*c5370*/  PRMT R2, R49, 0x7773, RZ ;  /* 0x0000777331027816 */ /* 0x002fe400000000ff */
[----:B------:R-:W3:Y:S04]  /*c5380*/  LDL.LU.64 R52, [R1+0x9f0] ;  /* 0x0009f00001347983 */ /* 0x000ee80000300a00 */
[----:B--2---:R1:W-:Y:S04]  /*c5390*/  @P6 STG.E.U8 desc[UR38][R44.64], R0 ;  /* 0x000000002c006986 */ /* 0x0043e8000c101126 */
[----:B-1----:R-:W2:Y:S01]  /*c53a0*/  LDL.LU.64 R44, [R1+0x9d8] ;  /* 0x0009d800012c7983 */ /* 0x002ea20000300a00 */
[----:B------:R-:W-:-:S03]  /*c53b0*/  VIADD R0, R57, 0x7b ;  /* 0x0000007b39007836 */ /* 0x000fc60000000000 */
[----:B----4-:R1:W-:Y:S01]  /*c53c0*/  @P1 STG.E.U8 desc[UR38][R12.64], R2 ;  /* 0x000000020c001986 */ /* 0x0103e2000c101126 */
[----:B------:R-:W-:-:S03]  /*c53d0*/  ISETP.LT.AND P1, PT, R41, UR11, !P2 ;  /* 0x0000000b29007c0c */ /* 0x000fc6000d721270 */
[----:B------:R4:W0:Y:S01]  /*c53e0*/  LDS.128 R4, [R48] ;  /* 0x0000000030047984 */ /* 0x0008220000000c00 */
[----:B------:R-:W-:Y:S02]  /*c53f0*/  ISETP.GE.AND P0, PT, R0, UR37, PT ;  /* 0x0000002500007c0c */ /* 0x000fe4000bf06270 */
[C---:B------:R-:W-:Y:S02]  /*c5400*/  PRMT R0, R55.reuse, 0x7771, RZ ;  /* 0x0000777137007816 */ /* 0x040fe400000000ff */
[----:B------:R-:W-:Y:S01]  /*c5410*/  ISETP.LT.AND P6, PT, R46, UR12, !P2 ;  /* 0x0000000c2e007c0c */ /* 0x000fe2000d7c1270 */
[----:B-1----:R-:W2:Y:S01]  /*c5420*/  LDL.LU.64 R12, [R1+0xa20] ;  /* 0x000a2000010c7983 */ /* 0x002ea20000300a00 */
[----:B------:R-:W-:-:S03]  /*c5430*/  PRMT R2, R55, 0x7770, RZ ;  /* 0x0000777037027816 */ /* 0x000fc600000000ff */
[----:B----4-:R-:W4:Y:S01]  /*c5440*/  LDL.LU.64 R48, [R1+0x9f8] ;  /* 0x0009f80001307983 */ /* 0x010f220000300a00 */
[----:B------:R-:W1:Y:S01]  /*c5450*/  LDCU UR11, c[0x0][0x398] ;  /* 0x00007300ff0b77ac */ /* 0x000e620008000800 */
[----:B------:R-:W0:Y:S02]  /*c5460*/  LDCU UR12, c[0x0][0x398] ;  /* 0x00007300ff0c77ac */ /* 0x000e240008000800 */
[----:B------:R-:W-:Y:S04]  /*c5470*/  @P5 STG.E.U8 desc[UR38][R50.64], R2 ;  /* 0x0000000232005986 */ /* 0x000fe8000c101126 */
[----:B---3--:R3:W-:Y:S04]  /*c5480*/  @P1 STG.E.U8 desc[UR38][R58.64], R0 ;  /* 0x000000003a001986 */ /* 0x0087e8000c101126 */
[----:B---3--:R-:W3:Y:S01]  /*c5490*/  LDL.LU.64 R58, [R1+0xa60] ;  /* 0x000a6000013a7983 */ /* 0x008ee20000300a00 */
[----:B------:R-:W-:-:S02]  /*c54a0*/  ISETP.LT.AND P2, PT, R43, UR7, !P2 ;  /* 0x000000072b007c0c */ /* 0x000fc4000d741270 */
[----:B------:R-:W-:Y:S02]  /*c54b0*/  ISETP.LT.AND P5, PT, R60, UR8, !P3 ;  /* 0x000000083c007c0c */ /* 0x000fe4000dfa1270 */
[C---:B------:R-:W-:Y:S02]  /*c54c0*/  PRMT R2, R55.reuse, 0x7772, RZ ;  /* 0x0000777237027816 */ /* 0x040fe400000000ff */
[----:B------:R-:W-:Y:S01]  /*c54d0*/  PRMT R0, R55, 0x7773, RZ ;  /* 0x0000777337007816 */ /* 0x000fe200000000ff */
[----:B------:R-:W3:Y:S01]  /*c54e0*/  LDL.LU.64 R50, [R1+0xa58] ;  /* 0x000a580001327983 */ /* 0x000ee20000300a00 */
[----:B------:R-:W-:Y:S01]  /*c54f0*/  ISETP.LT.AND P1, PT, R54, UR5, !P3 ;  /* 0x0000000536007c0c */ /* 0x000fe2000df21270 */
[----:B------:R-:W1:Y:S01]  /*c5500*/  LDCU UR7, c[0x0][0x398] ;  /* 0x00007300ff0777ac */ /* 0x000e620008000800 */
[----:B0-----:R-:W-:Y:S01]  /*c5510*/  PRMT R3, R4, 0x7770, RZ ;  /* 0x0000777004037816 */ /* 0x001fe200000000ff */
[----:B------:R-:W0:Y:S01]  /*c5520*/  LDCU UR8, c[0x0][0x398] ;  /* 0x00007300ff0877ac */ /* 0x000e220008000800 */
[----:B------:R-:W0:Y:S01]  /*c5530*/  LDCU UR5, c[0x0][0x398] ;  /* 0x00007300ff0577ac */ /* 0x000e220008000800 */
[----:B------:R1:W-:Y:S01]  /*c5540*/  @P6 STG.E.U8 desc[UR38][R8.64], R2 ;  /* 0x0000000208006986 */ /* 0x0003e2000c101126 */
[----:B------:R-:W-:Y:S01]  /*c5550*/  ISETP.LT.AND P6, PT, R61, UR9, !P3 ;  /* 0x000000093d007c0c */ /* 0x000fe2000dfc1270 */
[----:B------:R-:W0:Y:S01]  /*c5560*/  LDCU UR9, c[0x0][0x398] ;  /* 0x00007300ff0977ac */ /* 0x000e220008000800 */
[C---:B-1----:R-:W-:Y:S01]  /*c5570*/  PRMT R2, R47.reuse, 0x7770, RZ ;  /* 0x000077702f027816 */ /* 0x042fe200000000ff */
[----:B------:R-:W3:Y:S04]  /*c5580*/  LDL.LU.64 R8, [R1+0xa90] ;  /* 0x000a900001087983 */ /* 0x000ee80000300a00 */
[----:B------:R1:W-:Y:S01]  /*c5590*/  @P2 STG.E.U8 desc[UR38][R52.64], R0 ;  /* 0x0000000034002986 */ /* 0x0003e2000c101126 */
[----:B------:R-:W-:Y:S01]  /*c55a0*/  ISETP.LT.AND P2, PT, R40, UR10, !P3 ;  /* 0x0000000a28007c0c */ /* 0x000fe2000df41270 */
[----:B------:R-:W0:Y:S01]  /*c55b0*/  LDCU UR10, c[0x0][0x398] ;  /* 0x00007300ff0a77ac */ /* 0x000e220008000800 */
[C---:B-1----:R-:W-:Y:S01]  /*c55c0*/  PRMT R0, R47.reuse, 0x7771, RZ ;  /* 0x000077712f007816 */ /* 0x042fe200000000ff */
[----:B--2---:R1:W-:Y:S04]  /*c55d0*/  @P5 STG.E.U8 desc[UR38][R44.64], R2 ;  /* 0x000000022c005986 */ /* 0x0043e8000c101126 */
[----:B-1----:R-:W2:Y:S01]  /*c55e0*/  LDL.LU.64 R44, [R1+0xa88] ;  /* 0x000a8800012c7983 */ /* 0x002ea20000300a00 */
[----:B------:R-:W-:-:S03]  /*c55f0*/  PRMT R2, R47, 0x7772, RZ ;  /* 0x000077722f027816 */ /* 0x000fc600000000ff */
[----:B------:R-:W2:Y:S04]  /*c5600*/  LDL.LU R52, [R1+0x2c4] ;  /* 0x0002c40001347983 */ /* 0x000ea80000300800 */
[----:B------:R1:W-:Y:S04]  /*c5610*/  @P6 STG.E.U8 desc[UR38][R12.64], R0 ;  /* 0x000000000c006986 */ /* 0x0003e8000c101126 */
[----:B----4-:R4:W-:Y:S04]  /*c5620*/  @P1 STG.E.U8 desc[UR38][R48.64], R2 ;  /* 0x0000000230001986 */ /* 0x0109e8000c101126 */
[----:B-1----:R-:W2:Y:S04]  /*c5630*/  LDL.LU.64 R12, [R1+0xa98] ;  /* 0x000a9800010c7983 */ /* 0x002ea80000300a00 */
[----:B----4-:R-:W4:Y:S01]  /*c5640*/  LDL.LU.64 R48, [R1+0xa80] ;  /* 0x000a800001307983 */ /* 0x010f220000300a00 */
[----:B------:R-:W-:-:S03]  /*c5650*/  PRMT R2, R47, 0x7773, RZ ;  /* 0x000077732f027816 */ /* 0x000fc600000000ff */
[----:B------:R-:W4:Y:S04]  /*c5660*/  LDL.LU.64 R10, [R1+0xaa8] ;  /* 0x000aa800010a7983 */ /* 0x000f280000300a00 */
[----:B---3--:R1:W-:Y:S04]  /*c5670*/  @P2 STG.E.U8 desc[UR38][R58.64], R2 ;  /* 0x000000023a002986 */ /* 0x0083e8000c101126 */
[----:B-1----:R-:W3:Y:S01]  /*c5680*/  LDL.LU.64 R58, [R1+0xaa0] ;  /* 0x000aa000013a7983 */ /* 0x002ee20000300a00 */
[----:B------:R-:W-:Y:S02]  /*c5690*/  ISETP.LT.AND P5, PT, R56, UR6, !P3 ;  /* 0x0000000638007c0c */ /* 0x000fe4000dfa1270 */
[----:B------:R-:W-:-:S02]  /*c56a0*/  ISETP.LT.AND P1, PT, R41, UR13, !P3 ;  /* 0x0000000d29007c0c */ /* 0x000fc4000df21270 */
[----:B------:R-:W-:Y:S01]  /*c56b0*/  ISETP.LT.AND P6, PT, R46, UR14, !P3 ;  /* 0x0000000e2e007c0c */ /* 0x000fe2000dfc1270 */
[----:B------:R-:W-:Y:S01]  /*c56c0*/  VIADD R0, R57, 0x7c ;  /* 0x0000007c39007836 */ /* 0x000fe20000000000 */
[----:B------:R-:W-:Y:S02]  /*c56d0*/  ISETP.LT.AND P3, PT, R43, UR4, !P3 ;  /* 0x000000042b007c0c */ /* 0x000fe4000df61270 */
[----:B------:R-:W-:Y:S01]  /*c56e0*/  PRMT R2, R4, 0x7772, RZ ;  /* 0x0000777204027816 */ /* 0x000fe200000000ff */
[----:B------:R-:W1:Y:S01]  /*c56f0*/  LDCU UR6, c[0x0][0x398] ;  /* 0x00007300ff0677ac */ /* 0x000e620008000800 */
[----:B------:R-:W0:Y:S01]  /*c5700*/  LDCU UR13, c[0x0][0x398] ;  /* 0x00007300ff0d77ac */ /* 0x000e220008000800 */
[----:B------:R-:W-:Y:S02]  /*c5710*/  ISETP.GE.AND P2, PT, R0, UR27, PT ;  /* 0x0000001b00007c0c */ /* 0x000fe4000bf46270 */
[----:B------:R-:W-:Y:S01]  /*c5720*/  PRMT R0, R4, 0x7771, RZ ;  /* 0x0000777104007816 */ /* 0x000fe200000000ff */
[----:B------:R1:W-:Y:S01]  /*c5730*/  @P5 STG.E.U8 desc[UR38][R50.64], R3 ;  /* 0x0000000332005986 */ /* 0x0003e2000c101126 */
[----:B------:R-:W-:-:S03]  /*c5740*/  ISETP.LT.AND P5, PT, R60, UR11, !P4 ;  /* 0x0000000b3c007c0c */ /* 0x000fc6000e7a1270 */
[----:B------:R0:W-:Y:S01]  /*c5750*/  @P1 STG.E.U8 desc[UR38][R8.64], R0 ;  /* 0x0000000008001986 */ /* 0x0001e2000c101126 */
[----:B------:R-:W-:Y:S02]  /*c5760*/  PRMT R4, R4, 0x7773, RZ ;  /* 0x0000777304047816 */ /* 0x000fe400000000ff */
[----:B------:R-:W-:Y:S01]  /*c5770*/  ISETP.LT.AND P1, PT, R54, UR7, !P4 ;  /* 0x0000000736007c0c */ /* 0x000fe2000e721270 */
[----:B------:R-:W0:Y:S01]  /*c5780*/  LDCU UR14, c[0x0][0x398] ;  /* 0x00007300ff0e77ac */ /* 0x000e220008000800 */
[----:B------:R-:W0:Y:S01]  /*c5790*/  LDCU UR4, c[0x0][0x398] ;  /* 0x00007300ff0477ac */ /* 0x000e220008000800 */
[----:B------:R-:W0:Y:S01]  /*c57a0*/  LDCU UR7, c[0x0][0x398] ;  /* 0x00007300ff0777ac */ /* 0x000e220008000800 */
[----:B------:R-:W0:Y:S01]  /*c57b0*/  LDCU UR11, c[0x0][0x398] ;  /* 0x00007300ff0b77ac */ /* 0x000e220008000800 */
[----:B-1----:R-:W3:Y:S04]  /*c57c0*/  LDL.LU.64 R50, [R1+0xab0] ;  /* 0x000ab00001327983 */ /* 0x002ee80000300a00 */
[----:B------:R-:W3:Y:S04]  /*c57d0*/  LDL.LU R55, [R1+0x1f4] ;  /* 0x0001f40001377983 */ /* 0x000ee80000300800 */
[----:B--2---:R1:W-:Y:S01]  /*c57e0*/  @P6 STG.E.U8 desc[UR38][R44.64], R2 ;  /* 0x000000022c006986 */ /* 0x0043e2000c101126 */
[----:B------:R-:W-:-:S02]  /*c57f0*/  ISETP.LT.AND P6, PT, R61, UR12, !P4 ;  /* 0x0000000c3d007c0c */ /* 0x000fc4000e7c1270 */
[C---:B0-----:R-:W-:Y:S01]  /*c5800*/  PRMT R0, R52.reuse, 0x7770, RZ ;  /* 0x0000777034007816 */ /* 0x041fe200000000ff */
[----:B------:R-:W0:Y:S01]  /*c5810*/  LDCU UR12, c[0x0][0x398] ;  /* 0x00007300ff0c77ac */ /* 0x000e220008000800 */
[----:B-1----:R-:W2:Y:S04]  /*c5820*/  LDL.LU.64 R44, [R1+0xae8] ;  /* 0x000ae800012c7983 */ /* 0x002ea80000300a00 */
[----:B------:R-:W2:Y:S01]  /*c5830*/  LDL.LU.64 R8, [R1+0xae0] ;  /* 0x000ae00001087983 */ /* 0x000ea20000300a00 */
[----:B------:R-:W-:-:S03]  /*c5840*/  PRMT R2, R52, 0x7772, RZ ;  /* 0x0000777234027816 */ /* 0x000fc600000000ff */
[----:B------:R1:W-:Y:S04]  /*c5850*/  @P3 STG.E.U8 desc[UR38][R12.64], R4 ;  /* 0x000000040c003986 */ /* 0x0003e8000c101126 */
[----:B----4-:R4:W-:Y:S04]  /*c5860*/  @P5 STG.E.U8 desc[UR38][R48.64], R0 ;  /* 0x0000000030005986 */ /* 0x0109e8000c101126 */
[----:B-1----:R-:W2:Y:S01]  /*c5870*/  LDL.LU.64 R12, [R1+0xb20] ;  /* 0x000b2000010c7983 */ /* 0x002ea20000300a00 */
[----:B----4-:R-:W-:-:S03]  /*c5880*/  PRMT R0, R52, 0x7771, RZ ;  /* 0x0000777134007816 */ /* 0x010fc600000000ff */
[----:B------:R-:W4:Y:S04]  /*c5890*/  LDL.LU.64 R48, [R1+0xaf8] ;  /* 0x000af80001307983 */ /* 0x000f280000300a00 */
[----:B------:R-:W4:Y:S04]  /*c58a0*/  LDL.LU R47, [R1+0x254] ;  /* 0x00025400012f7983 */ /* 0x000f280000300800 */
[----:B------:R-:W-:Y:S04]  /*c58b0*/  @P6 STG.E.U8 desc[UR38][R10.64], R0 ;  /* 0x000000000a006986 */ /* 0x000fe8000c101126 */
[----:B---3--:R1:W-:Y:S04]  /*c58c0*/  @P1 STG.E.U8 desc[UR38][R58.64], R2 ;  /* 0x000000023a001986 */ /* 0x0083e8000c101126 */
[----:B-1----:R-:W3:Y:S01]  /*c58d0*/  LDL.LU.64 R58, [R1+0xb18] ;  /* 0x000b1800013a7983 */ /* 0x002ee20000300a00 */
[----:B------:R-:W-:-:S02]  /*c58e0*/  ISETP.LT.AND P3, PT, R40, UR8, !P4 ;  /* 0x0000000828007c0c */ /* 0x000fc4000e761270 */
[----:B------:R-:W-:Y:S02]  /*c58f0*/  ISETP.LT.AND P5, PT, R56, UR5, !P4 ;  /* 0x0000000538007c0c */ /* 0x000fe4000e7a1270 */
[----:B------:R-:W-:Y:S01]  /*c5900*/  ISETP.LT.AND P6, PT, R41, UR9, !P4 ;  /* 0x0000000929007c0c */ /* 0x000fe2000e7c1270 */
[----:B------:R-:W-:Y:S01]  /*c5910*/  VIADD R0, R57, 0x7d ;  /* 0x0000007d39007836 */ /* 0x000fe20000000000 */
[----:B------:R-:W-:Y:S01]  /*c5920*/  PRMT R2, R52, 0x7773, RZ ;  /* 0x0000777334027816 */ /* 0x000fe200000000ff */
[----:B------:R-:W1:Y:S01]  /*c5930*/  LDCU UR8, c[0x0][0x398] ;  /* 0x00007300ff0877ac */ /* 0x000e620008000800 */
[----:B------:R-:W3:Y:S01]  /*c5940*/  LDL.LU.64 R52, [R1+0xb10] ;  /* 0x000b100001347983 */ /* 0x000ee20000300a00 */
[----:B------:R-:W0:Y:S01]  /*c5950*/  LDCU UR5, c[0x0][0x398] ;  /* 0x00007300ff0577ac */ /* 0x000e220008000800 */
[----:B------:R-:W-:Y:S01]  /*c5960*/  ISETP.GE.AND P1, PT, R0, UR41, PT ;  /* 0x0000002900007c0c */ /* 0x000fe2000bf26270 */
[----:B------:R-:W0:Y:S02]  /*c5970*/  LDCU UR9, c[0x0][0x398] ;  /* 0x00007300ff0977ac */ /* 0x000e240008000800 */
[----:B------:R1:W-:Y:S01]  /*c5980*/  @P3 STG.E.U8 desc[UR38][R50.64], R2 ;  /* 0x0000000232003986 */ /* 0x0003e2000c101126 */
[----:B------:R-:W-:-:S02]  /*c5990*/  PRMT R0, R55, 0x7770, RZ ;  /* 0x0000777037007816 */ /* 0x000fc400000000ff */
[----:B------:R-:W-:Y:S02]  /*c59a0*/  ISETP.LT.AND P3, PT, R46, UR10, !P4 ;  /* 0x0000000a2e007c0c */ /* 0x000fe4000e761270 */
[----:B------:R-:W-:Y:S01]  /*c59b0*/  ISETP.LT.AND P4, PT, R43, UR6, !P4 ;  /* 0x000000062b007c0c */ /* 0x000fe2000e781270 */
[----:B------:R-:W0:Y:S01]  /*c59c0*/  LDCU UR6, c[0x0][0x398] ;  /* 0x00007300ff0677ac */ /* 0x000e220008000800 */
[----:B------:R-:W0:Y:S01]  /*c59d0*/  LDCU UR10, c[0x0][0x398] ;  /* 0x00007300ff0a77ac */ /* 0x000e220008000800 */
[----:B-1----:R-:W-:Y:S01]  /*c59e0*/  PRMT R2, R55, 0x7771, RZ ;  /* 0x0000777137027816 */ /* 0x002fe200000000ff */
[----:B--2---:R1:W-:Y:S04]  /*c59f0*/  @P5 STG.E.U8 desc[UR38][R44.64], R0 ;  /* 0x000000002c005986 */ /* 0x0043e8000c101126 */
[----:B------:R2:W-:Y:S01]  /*c5a00*/  @P6 STG.E.U8 desc[UR38][R8.64], R2 ;  /* 0x0000000208006986 */ /* 0x0005e2000c101126 */
[----:B------:R-:W-:-:S03]  /*c5a10*/  ISETP.LT.AND P6, PT, R60, UR13, !P0 ;  /* 0x0000000d3c007c0c */ /* 0x000fc6000c7c1270 */
[----:B-1----:R-:W3:Y:S04]  /*c5a20*/  LDL.LU.64 R44, [R1+0xb58] ;  /* 0x000b5800012c7983 */ /* 0x002ee80000300a00 */
[----:B--2---:R-:W2:Y:S01]  /*c5a30*/  LDL.LU.64 R8, [R1+0xb50] ;  /* 0x000b500001087983 */ /* 0x004ea20000300a00 */
[C---:B------:R-:W-:Y:S02]  /*c5a40*/  PRMT R0, R55.reuse, 0x7772, RZ ;  /* 0x0000777237007816 */ /* 0x040fe400000000ff */
[----:B------:R-:W-:Y:S02]  /*c5a50*/  PRMT R2, R55, 0x7773, RZ ;  /* 0x0000777337027816 */ /* 0x000fe400000000ff */
[----:B------:R-:W-:Y:S01]  /*c5a60*/  ISETP.LT.AND P5, PT, R61, UR14, !P0 ;  /* 0x0000000e3d007c0c */ /* 0x000fe2000c7a1270 */
[----:B------:R-:W1:Y:S01]  /*c5a70*/  LDCU UR13, c[0x0][0x398] ;  /* 0x00007300ff0d77ac */ /* 0x000e620008000800 */
[----:B------:R-:W0:Y:S01]  /*c5a80*/  LDCU UR14, c[0x0][0x398] ;  /* 0x00007300ff0e77ac */ /* 0x000e220008000800 */
[----:B------:R1:W-:Y:S04]  /*c5a90*/  @P3 STG.E.U8 desc[UR38][R12.64], R0 ;  /* 0x000000000c003986 */ /* 0x0003e8000c101126 */
[----:B----4-:R4:W-:Y:S01]  /*c5aa0*/  @P4 STG.E.U8 desc[UR38][R48.64], R2 ;  /* 0x0000000230004986 */ /* 0x0109e2000c101126 */
[----:B-1----:R-:W-:-:S03]  /*c5ab0*/  PRMT R0, R47, 0x7770, RZ ;  /* 0x000077702f007816 */ /* 0x002fc600000000ff */
[----:B----4-:R-:W4:Y:S04]  /*c5ac0*/  LDL.LU.64 R48, [R1+0xb78] ;  /* 0x000b780001307983 */ /* 0x010f280000300a00 */
[----:B------:R-:W4:Y:S04]  /*c5ad0*/  LDL.LU.64 R10, [R1+0xb70] ;  /* 0x000b7000010a7983 */ /* 0x000f280000300a00 */
[----:B---3--:R1:W-:Y:S04]  /*c5ae0*/  @P6 STG.E.U8 desc[UR38][R58.64], R0 ;  /* 0x000000003a006986 */ /* 0x0083e8000c101126 */
[----:B-1----:R-:W3:Y:S01]  /*c5af0*/  LDL.LU.64 R58, [R1+0xbb0] ;  /* 0x000bb000013a7983 */ /* 0x002ee20000300a00 */
[----:B------:R-:W-:-:S02]  /*c5b00*/  ISETP.LT.AND P3, PT, R54, UR4, !P0 ;  /* 0x0000000436007c0c */ /* 0x000fc4000c761270 */
[----:B------:R-:W-:Y:S02]  /*c5b10*/  ISETP.LT.AND P4, PT, R40, UR7, !P0 ;  /* 0x0000000728007c0c */ /* 0x000fe4000c781270 */
[C---:B------:R-:W-:Y:S01]  /*c5b20*/  PRMT R2, R47.reuse, 0x7771, RZ ;  /* 0x000077712f027816 */ /* 0x040fe200000000ff */
[----:B------:R-:W3:Y:S04]  /*c5b30*/  LDL.LU.64 R50, [R1+0xb88] ;  /* 0x000b880001327983 */ /* 0x000ee80000300a00 */
[----:B------:R-:W3:Y:S01]  /*c5b40*/  LDL.LU.64 R12, [R1+0xba8] ;  /* 0x000ba800010c7983 */ /* 0x000ee20000300a00 */
[----:B------:R-:W-:Y:S01]  /*c5b50*/  PRMT R3, R47, 0x7773, RZ ;  /* 0x000077732f037816 */ /* 0x000fe200000000ff */
[----:B------:R-:W-:Y:S02]  /*c5b60*/  VIADD R0, R57, 0x7e ;  /* 0x0000007e39007836 */ /* 0x000fe40000000000 */
[----:B------:R1:W-:Y:S01]  /*c5b70*/  @P5 STG.E.U8 desc[UR38][R52.64], R2 ;  /* 0x0000000234005986 */ /* 0x0003e2000c101126 */
[----:B------:R-:W-:-:S02]  /*c5b80*/  ISETP.LT.AND P5, PT, R56, UR11, !P0 ;  /* 0x0000000b38007c0c */ /* 0x000fc4000c7a1270 */
[----:B------:R-:W-:Y:S01]  /*c5b90*/  ISETP.LT.AND P6, PT, R41, UR8, !P0 ;  /* 0x0000000829007c0c */ /* 0x000fe2000c7c1270 */
[----:B------:R-:W0:Y:S01]  /*c5ba0*/  LDCU UR4, c[0x0][0x398] ;  /* 0x00007300ff0477ac */ /* 0x000e220008000800 */
[----:B------:R-:W0:Y:S01]  /*c5bb0*/  LDCU UR7, c[0x0][0x398] ;  /* 0x00007300ff0777ac */ /* 0x000e220008000800 */
[----:B------:R-:W0:Y:S01]  /*c5bc0*/  LDCU UR8, c[0x0][0x398] ;  /* 0x00007300ff0877ac */ /* 0x000e220008000800 */
[----:B------:R-:W0:Y:S01]  /*c5bd0*/  LDCU UR11, c[0x0][0x398] ;  /* 0x00007300ff0b77ac */ /* 0x000e220008000800 */
[----:B-1----:R-:W3:Y:S01]  /*c5be0*/  LDL.LU R53, [R1+0x2c8] ;  /* 0x0002c80001357983 */ /* 0x002ee20000300800 */
[----:B------:R-:W-:-:S05]  /*c5bf0*/  PRMT R2, R47, 0x7772, RZ ;  /* 0x000077722f027816 */ /* 0x000fca00000000ff */
[----:B------:R1:W-:Y:S04]  /*c5c00*/  @P3 STG.E.U8 desc[UR38][R44.64], R2 ;  /* 0x000000022c003986 */ /* 0x0003e8000c101126 */
[----:B--2---:R2:W-:Y:S01]  /*c5c10*/  @P4 STG.E.U8 desc[UR38][R8.64], R3 ;  /* 0x0000000308004986 */ /* 0x0045e2000c101126 */
[----:B0-----:R-:W-:Y:S02]  /*c5c20*/  ISETP.LT.AND P4, PT, R46, UR12, !P0 ;  /* 0x0000000c2e007c0c */ /* 0x001fe4000c781270 */
[----:B------:R-:W-:Y:S02]  /*c5c30*/  ISETP.GE.AND P3, PT, R0, UR43, PT ;  /* 0x0000002b00007c0c */ /* 0x000fe4000bf66270 */
[C---:B------:R-:W-:Y:S02]  /*c5c40*/  PRMT R0, R5.reuse, 0x7770, RZ ;  /* 0x0000777005007816 */ /* 0x040fe400000000ff */
[----:B------:R-:W-:Y:S01]  /*c5c50*/  PRMT R4, R6, 0x7770, RZ ;  /* 0x0000777006047816 */ /* 0x000fe200000000ff */
[----:B------:R-:W0:Y:S01]  /*c5c60*/  LDCU UR12, c[0x0][0x398] ;  /* 0x00007300ff0c77ac */ /* 0x000e220008000800 */
[----:B-1----:R-:W3:Y:S04]  /*c5c70*/  LDL.LU.64 R44, [R1+0xba0] ;  /* 0x000ba000012c7983 */ /* 0x002ee80000300a00 */
[----:B--2---:R-:W2:Y:S01]  /*c5c80*/  LDL.LU.64 R8, [R1+0xbc8] ;  /* 0x000bc80001087983 */ /* 0x004ea20000300a00 */
[----:B------:R-:W-:-:S03]  /*c5c90*/  PRMT R2, R5, 0x7771, RZ ;  /* 0x0000777105027816 */ /* 0x000fc600000000ff */
[----:B----4-:R1:W-:Y:S04]  /*c5ca0*/  @P5 STG.E.U8 desc[UR38][R48.64], R0 ;  /* 0x0000000030005986 */ /* 0x0103e8000c101126 */
[----:B------:R-:W-:Y:S04]  /*c5cb0*/  @P6 STG.E.U8 desc[UR38][R10.64], R2 ;  /* 0x000000020a006986 */ /* 0x000fe8000c101126 */
[----:B-1----:R-:W4:Y:S01]  /*c5cc0*/  LDL.LU.64 R48, [R1+0xbc0] ;  /* 0x000bc00001307983 */ /* 0x002f220000300a00 */
[----:B------:R-:W-:-:S03]  /*c5cd0*/  PRMT R0, R5, 0x7772, RZ ;  /* 0x0000777205007816 */ /* 0x000fc600000000ff */
[----:B------:R-:W4:Y:S04]  /*c5ce0*/  LDL.LU R52, [R1+0x1f8] ;  /* 0x0001f80001347983 */ /* 0x000f280000300800 */
[----:B---3--:R1:W-:Y:S04]  /*c5cf0*/  @P4 STG.E.U8 desc[UR38][R58.64], R0 ;  /* 0x000000003a004986 */ /* 0x0083e8000c101126 */
[----:B-1----:R-:W3:Y:S01]  /*c5d00*/  LDL.LU.64 R58, [R1+0xbe0] ;  /* 0x000be000013a7983 */ /* 0x002ee20000300a00 */
[----:B------:R-:W-:Y:S02]  /*c5d10*/  ISETP.LT.AND P0, PT, R43, UR5, !P0 ;  /* 0x000000052b007c0c */ /* 0x000fe4000c701270 */
[----:B------:R-:W-:-:S02]  /*c5d20*/  ISETP.LT.AND P6, PT, R60, UR9, !P2 ;  /* 0x000000093c007c0c */ /* 0x000fc4000d7c1270 */
[----:B------:R-:W-:Y:S02]  /*c5d30*/  ISETP.LT.AND P5, PT, R61, UR6, !P2 ;  /* 0x000000063d007c0c */ /* 0x000fe4000d7a1270 */
[----:B------:R-:W-:Y:S02]  /*c5d40*/  PRMT R5, R5, 0x7773, RZ ;  /* 0x0000777305057816 */ /* 0x000fe400000000ff */
[----:B------:R-:W-:Y:S01]  /*c5d50*/  ISETP.LT.AND P4, PT, R54, UR10, !P2 ;  /* 0x0000000a36007c0c */ /* 0x000fe2000d781270 */
[----:B------:R-:W3:Y:S04]  /*c5d60*/  LDL.LU.64 R14, [R1+0xc00] ;  /* 0x000c0000010e7983 */ /* 0x000ee80000300a00 */
[----:B------:R-:W3:Y:S01]  /*c5d70*/  LDL.LU.64 R10, [R1+0xbf8] ;  /* 0x000bf800010a7983 */ /* 0x000ee20000300a00 */
[----:B------:R-:W-:-:S02]  /*c5d80*/  PRMT R0, R53, 0x7770, RZ ;  /* 0x0000777035007816 */ /* 0x000fc400000000ff */
[----:B------:R-:W-:Y:S01]  /*c5d90*/  PRMT R2, R53, 0x7771, RZ ;  /* 0x0000777135027816 */ /* 0x000fe200000000ff */
[----:B------:R-:W3:Y:S01]  /*c5da0*/  LDL.LU R47, [R1+0x258] ;  /* 0x00025800012f7983 */ /* 0x000ee20000300800 */
[----:B------:R-:W1:Y:S01]  /*c5db0*/  LDCU UR5, c[0x0][0x398] ;  /* 0x00007300ff0577ac */ /* 0x000e620008000800 */
[----:B------:R-:W0:Y:S01]  /*c5dc0*/  LDCU UR6, c[0x0][0x398] ;  /* 0x00007300ff0677ac */ /* 0x000e220008000800 */
[----:B------:R-:W0:Y:S01]  /*c5dd0*/  LDCU UR9, c[0x0][0x398] ;  /* 0x00007300ff0977ac */ /* 0x000e220008000800 */
[----:B------:R-:W-:Y:S01]  /*c5de0*/  @P0 STG.E.U8 desc[UR38][R50.64], R5 ;  /* 0x0000000532000986 */ /* 0x000fe2000c101126 */
[----:B------:R-:W-:-:S03]  /*c5df0*/  ISETP.LT.AND P0, PT, R40, UR13, !P2 ;  /* 0x0000000d28007c0c */ /* 0x000fc6000d701270 */
[----:B------:R1:W-:Y:S01]  /*c5e00*/  @P6 STG.E.U8 desc[UR38][R12.64], R0 ;  /* 0x000000000c006986 */ /* 0x0003e2000c101126 */
[----:B------:R-:W0:Y:S01]  /*c5e10*/  LDCU UR10, c[0x0][0x398] ;  /* 0x00007300ff0a77ac */ /* 0x000e220008000800 */
[----:B------:R-:W0:Y:S01]  /*c5e20*/  LDCU UR13, c[0x0][0x398] ;  /* 0x00007300ff0d77ac */ /* 0x000e220008000800 */
[----:B-1----:R-:W-:Y:S01]  /*c5e30*/  PRMT R0, R53, 0x7772, RZ ;  /* 0x0000777235007816 */ /* 0x002fe200000000ff */
[----:B------:R1:W-:Y:S01]  /*c5e40*/  @P5 STG.E.U8 desc[UR38][R44.64], R2 ;  /* 0x000000022c005986 */ /* 0x0003e2000c101126 */
[----:B------:R-:W-:-:S03]  /*c5e50*/  ISETP.LT.AND P5, PT, R56, UR14, !P2 ;  /* 0x0000000e38007c0c */ /* 0x000fc6000d7a1270 */
[----:B--2---:R2:W-:Y:S04]  /*c5e60*/  @P4 STG.E.U8 desc[UR38][R8.64], R0 ;  /* 0x0000000008004986 */ /* 0x0045e8000c101126 */
[----:B-1----:R-:W3:Y:S04]  /*c5e70*/  LDL.LU.64 R44, [R1+0xc08] ;  /* 0x000c0800012c7983 */ /* 0x002ee80000300a00 */
[----:B------:R-:W3:Y:S01]  /*c5e80*/  LDL.LU.64 R50, [R1+0xbf0] ;  /* 0x000bf00001327983 */ /* 0x000ee20000300a00 */
[----:B------:R-:W-:-:S03]  /*c5e90*/  PRMT R2, R53, 0x7773, RZ ;  /* 0x0000777335027816 */ /* 0x000fc600000000ff */
[----:B------:R-:W3:Y:S04]  /*c5ea0*/  LDL.LU.64 R12, [R1+0xc30] ;  /* 0x000c3000010c7983 */ /* 0x000ee80000300a00 */
[----:B--2---:R-:W2:Y:S01]  /*c5eb0*/  LDL.LU.64 R8, [R1+0xb98] ;  /* 0x000b980001087983 */ /* 0x004ea20000300a00 */
[----:B------:R-:W-:Y:S02]  /*c5ec0*/  ISETP.LT.AND P6, PT, R46, UR7, !P2 ;  /* 0x000000072e007c0c */ /* 0x000fe4000d7c1270 */
[----:B------:R-:W-:Y:S01]  /*c5ed0*/  ISETP.LT.AND P4, PT, R41, UR4, !P2 ;  /* 0x0000000429007c0c */ /* 0x000fe2000d781270 */
[----:B------:R-:W1:Y:S01]  /*c5ee0*/  LDCU UR14, c[0x0][0x398] ;  /* 0x00007300ff0e77ac */ /* 0x000e620008000800 */
[----:B----4-:R4:W-:Y:S01]  /*c5ef0*/  @P0 STG.E.U8 desc[UR38][R48.64], R2 ;  /* 0x0000000230000986 */ /* 0x0109e2000c101126 */
[----:B------:R-:W-:Y:S01]  /*c5f00*/  VIADD R0, R57, 0x7f ;  /* 0x0000007f39007836 */ /* 0x000fe20000000000 */
[----:B------:R-:W0:Y:S01]  /*c5f10*/  LDCU UR4, c[0x0][0x398] ;  /* 0x00007300ff0477ac */ /* 0x000e220008000800 */
[----:B------:R-:W0:Y:S01]  /*c5f20*/  LDCU UR7, c[0x0][0x398] ;  /* 0x00007300ff0777ac */ /* 0x000e220008000800 */
[----:B----4-:R-:W-:Y:S01]  /*c5f30*/  PRMT R2, R52, 0x7770, RZ ;  /* 0x0000777034027816 */ /* 0x010fe200000000ff */
[----:B------:R-:W4:Y:S04]  /*c5f40*/  LDL.LU.64 R48, [R1+0xb30] ;  /* 0x000b300001307983 */ /* 0x000f280000300a00 */
[----:B---3--:R3:W-:Y:S04]  /*c5f50*/  @P5 STG.E.U8 desc[UR38][R58.64], R2 ;  /* 0x000000023a005986 */ /* 0x0087e8000c101126 */
[----:B---3--:R-:W3:Y:S01]  /*c5f60*/  LDL.LU.64 R58, [R1+0xa78] ;  /* 0x000a7800013a7983 */ /* 0x008ee20000300a00 */
[----:B------:R-:W-:-:S02]  /*c5f70*/  ISETP.LT.AND P2, PT, R43, UR8, !P2 ;  /* 0x000000082b007c0c */ /* 0x000fc4000d741270 */
[----:B------:R-:W-:Y:S02]  /*c5f80*/  ISETP.GE.AND P0, PT, R0, UR21, PT ;  /* 0x0000001500007c0c */ /* 0x000fe4000bf06270 */
[----:B------:R-:W-:Y:S02]  /*c5f90*/  ISETP.LT.AND P5, PT, R60, UR11, !P1 ;  /* 0x0000000b3c007c0c */ /* 0x000fe4000cfa1270 */
[C---:B------:R-:W-:Y:S02]  /*c5fa0*/  PRMT R0, R52.reuse, 0x7771, RZ ;  /* 0x0000777134007816 */ /* 0x040fe400000000ff */
[----:B------:R-:W-:Y:S02]  /*c5fb0*/  PRMT R2, R52, 0x7772, RZ ;  /* 0x0000777234027816 */ /* 0x000fe400000000ff */
[----:B------:R-:W-:Y:S01]  /*c5fc0*/  PRMT R3, R47, 0x7773, RZ ;  /* 0x000077732f037816 */ /* 0x000fe200000000ff */
[----:B------:R-:W1:Y:S01]  /*c5fd0*/  LDCU UR8, c[0x0][0x398] ;  /* 0x00007300ff0877ac */ /* 0x000e620008000800 */
[----:B------:R-:W1:Y:S01]  /*c5fe0*/  LDCU UR11, c[0x0][0x398] ;  /* 0x00007300ff0b77ac */ /* 0x000e620008000800 */
[----:B------:R0:W-:Y:S04]  /*c5ff0*/  @P4 STG.E.U8 desc[UR38][R14.64], R0 ;  /* 0x000000000e004986 */ /* 0x0001e8000c101126 */
[----:B------:R1:W-:Y:S01]  /*c6000*/  @P6 STG.E.U8 desc[UR38][R10.64], R2 ;  /* 0x000000020a006986 */ /* 0x0003e2000c101126 */
[----:B------:R-:W-:-:S02]  /*c6010*/  ISETP.LT.AND P4, PT, R61, UR5, !P1 ;  /* 0x000000053d007c0c */ /* 0x000fc4000cf81270 */
[----:B0-----:R-:W-:Y:S01]  /*c6020*/  ISETP.LT.AND P6, PT, R54, UR6, !P1 ;  /* 0x0000000636007c0c */ /* 0x001fe2000cfc1270 */
[----:B------:R-:W0:Y:S01]  /*c6030*/  LDCU UR5, c[0x0][0x398] ;  /* 0x00007300ff0577ac */ /* 0x000e220008000800 */
[----:B------:R-:W0:Y:S01]  /*c6040*/  LDCU UR6, c[0x0][0x398] ;  /* 0x00007300ff0677ac */ /* 0x000e220008000800 */
[----:B------:R-:W-:Y:S02]  /*c6050*/  PRMT R0, R52, 0x7773, RZ ;  /* 0x0000777334007816 */ /* 0x000fe400000000ff */
[----:B-1----:R-:W-:Y:S01]  /*c6060*/  PRMT R2, R47, 0x7770, RZ ;  /* 0x000077702f027816 */ /* 0x002fe200000000ff */
[----:B------:R-:W3:Y:S04]  /*c6070*/  LDL.LU.64 R52, [R1+0x9c8] ;  /* 0x0009c80001347983 */ /* 0x000ee80000300a00 */
[----:B------:R1:W-:Y:S04]  /*c6080*/  @P2 STG.E.U8 desc[UR38][R44.64], R0 ;  /* 0x000000002c002986 */ /* 0x0003e8000c101126 */
[----:B------:R0:W-:Y:S01]  /*c6090*/  @P5 STG.E.U8 desc[UR38][R50.64], R2 ;  /* 0x0000000232005986 */ /* 0x0001e2000c101126 */
[----:B------:R-:W-:-:S02]  /*c60a0*/  ISETP.LT.AND P2, PT, R40, UR9, !P1 ;  /* 0x0000000928007c0c */ /* 0x000fc4000cf41270 */
[----:B------:R-:W-:Y:S01]  /*c60b0*/  ISETP.LT.AND P5, PT, R56, UR10, !P1 ;  /* 0x0000000a38007c0c */ /* 0x000fe2000cfa1270 */
[----:B------:R-:W3:Y:S01]  /*c60c0*/  LDCU UR10, c[0x0][0x398] ;  /* 0x00007300ff0a77ac */ /* 0x000ee20008000800 */
[----:B------:R-:W3:Y:S01]  /*c60d0*/  LDCU UR9, c[0x0][0x398] ;  /* 0x00007300ff0977ac */ /* 0x000ee20008000800 */
[C---:B-1----:R-:W-:Y:S02]  /*c60e0*/  PRMT R0, R47.reuse, 0x7771, RZ ;  /* 0x000077712f007816 */ /* 0x042fe400000000ff */
[----:B0-----:R-:W-:Y:S01]  /*c60f0*/  PRMT R2, R47, 0x7772, RZ ;  /* 0x000077722f027816 */ /* 0x001fe200000000ff */
[----:B------:R-:W3:Y:S04]  /*c6100*/  LDL.LU.64 R44, [R1+0x738] ;  /* 0x00073800012c7983 */ /* 0x000ee80000300a00 */
[----:B------:R0:W-:Y:S04]  /*c6110*/  @P4 STG.E.U8 desc[UR38][R12.64], R0 ;  /* 0x000000000c004986 */ /* 0x0001e8000c101126 */
[----:B--2---:R1:W-:Y:S04]  /*c6120*/  @P6 STG.E.U8 desc[UR38][R8.64], R2 ;  /* 0x0000000208006986 */ /* 0x0043e8000c101126 */
[----:B------:R-:W2:Y:S04]  /*c6130*/  LDL.LU.64 R24, [R1+0x4d8] ;  /* 0x0004d80001187983 */ /* 0x000ea80000300a00 */
[----:B------:R-:W2:Y:S04]  /*c6140*/  LDL.LU.64 R14, [R1+0x430] ;  /* 0x00043000010e7983 */ /* 0x000ea80000300a00 */
[----:B------:R-:W2:Y:S04]  /*c6150*/  LDL.LU.64 R10, [R1+0x418] ;  /* 0x00041800010a7983 */ /* 0x000ea80000300a00 */
[----:B----4-:R4:W-:Y:S04]  /*c6160*/  @P2 STG.E.U8 desc[UR38][R48.64], R3 ;  /* 0x0000000330002986 */ /* 0x0109e8000c101126 */
[----:B------:R-:W2:Y:S01]  /*c6170*/  LDL.LU.64 R50, [R1+0x400] ;  /* 0x0004000001327983 */ /* 0x000ea20000300a00 */
[----:B------:R-:W-:-:S02]  /*c6180*/  ISETP.LT.AND P2, PT, R60, UR4, !P3 ;  /* 0x000000043c007c0c */ /* 0x000fc4000df41270 */
[----:B------:R-:W-:Y:S02]  /*c6190*/  ISETP.LT.AND P4, PT, R41, UR12, !P1 ;  /* 0x0000000c29007c0c */ /* 0x000fe4000cf81270 */
[----:B------:R-:W-:Y:S01]  /*c61a0*/  ISETP.LT.AND P6, PT, R46, UR13, !P1 ;  /* 0x0000000d2e007c0c */ /* 0x000fe2000cfc1270 */
[----:B---3--:R3:W-:Y:S01]  /*c61b0*/  @P5 STG.E.U8 desc[UR38][R58.64], R4 ;  /* 0x000000043a005986 */ /* 0x0087e2000c101126 */
[----:B------:R-:W-:-:S03]  /*c61c0*/  ISETP.LT.AND P5, PT, R60, UR15, !P0 ;  /* 0x0000000f3c007c0c */ /* 0x000fc6000c7a1270 */
[----:B------:R-:W2:Y:S01]  /*c61d0*/  LDL.LU R60, [R1+0x378c] ;  /* 0x00378c00013c7983 */ /* 0x000ea20000300800 */
[C---:B0-----:R-:W-:Y:S02]  /*c61e0*/  PRMT R0, R6.reuse, 0x7771, RZ ;  /* 0x0000777106007816 */ /* 0x041fe400000000ff */
[C---:B-1----:R-:W-:Y:S01]  /*c61f0*/  PRMT R2, R6.reuse, 0x7772, RZ ;  /* 0x0000777206027816 */ /* 0x042fe200000000ff */
[----:B------:R-:W2:Y:S01]  /*c6200*/  LDL.LU.64 R12, [R1+0x3a0] ;  /* 0x0003a000010c7983 */ /* 0x000ea20000300a00 */
[----:B------:R-:W-:Y:S02]  /*c6210*/  ISETP.LT.AND P1, PT, R43, UR14, !P1 ;  /* 0x0000000e2b007c0c */ /* 0x000fe4000cf21270 */
[----:B------:R-:W-:Y:S01]  /*c6220*/  PRMT R6, R6, 0x7773, RZ ;  /* 0x0000777306067816 */ /* 0x000fe200000000ff */
[----:B------:R-:W2:Y:S04]  /*c6230*/  LDL.LU R57, [R1+0x1fc] ;  /* 0x0001fc0001397983 */ /* 0x000ea80000300800 */
[----:B----4-:R-:W4:Y:S04]  /*c6240*/  LDL.LU.64 R48, [R1+0x390] ;  /* 0x0003900001307983 */ /* 0x010f280000300a00 */
[----:B---3--:R-:W3:Y:S01]  /*c6250*/  LDL.LU.64 R58, [R1+0x380] ;  /* 0x00038000013a7983 */ /* 0x008ee20000300a00 */
[----:B------:R-:W0:Y:S03]  /*c6260*/  LDCU UR4, c[0x0][0x398] ;  /* 0x00007300ff0477ac */ /* 0x000e260008000800 */
[----:B------:R1:W-:Y:S01]  /*c6270*/  @P4 STG.E.U8 desc[UR38][R52.64], R0 ;  /* 0x0000000034004986 */ /* 0x0003e2000c101126 */
[----:B------:R-:W-:Y:S01]  /*c6280*/  ISETP.LT.AND P4, PT, R54, UR8, !P3 ;  /* 0x0000000836007c0c */ /* 0x000fe2000df81270 */
[----:B------:R-:W0:Y:S02]  /*c6290*/  LDCU UR8, c[0x0][0x398] ;  /* 0x00007300ff0877ac */ /* 0x000e240008000800 */
[----:B-1----:R-:W3:Y:S04]  /*c62a0*/  LDL.LU.64 R52, [R1+0x370] ;  /* 0x0003700001347983 */ /* 0x002ee80000300a00 */
[----:B------:R1:W-:Y:S01]  /*c62b0*/  @P6 STG.E.U8 desc[UR38][R44.64], R2 ;  /* 0x000000022c006986 */ /* 0x0003e2000c101126 */
[----:B------:R-:W-:-:S03]  /*c62c0*/  ISETP.LT.AND P6, PT, R61, UR7, !P3 ;  /* 0x000000073d007c0c */ /* 0x000fc6000dfc1270 */
[----:B--2---:R-:W-:Y:S04]  /*c62d0*/  @P1 STG.E.U8 desc[UR38][R24.64], R6 ;  /* 0x0000000618001986 */ /* 0x004fe8000c101126 */
[----:B-1----:R-:W2:Y:S04]  /*c62e0*/  LDL.LU.64 R44, [R1+0x420] ;  /* 0x00042000012c7983 */ /* 0x002ea80000300a00 */
[----:B------:R-:W2:Y:S01]  /*c62f0*/  LDL.LU R47, [R1+0x25c] ;  /* 0x00025c00012f7983 */ /* 0x000ea20000300800 */
[C---:B------:R-:W-:Y:S02]  /*c6300*/  PRMT R3, R60.reuse, 0x7770, RZ ;  /* 0x000077703c037816 */ /* 0x040fe400000000ff */
[----:B------:R-:W-:-:S02]  /*c6310*/  PRMT R4, R60, 0x7771, RZ ;  /* 0x000077713c047816 */ /* 0x000fc400000000ff */
[C---:B------:R-:W-:Y:S02]  /*c6320*/  PRMT R5, R60.reuse, 0x7772, RZ ;  /* 0x000077723c057816 */ /* 0x040fe400000000ff */
[----:B------:R-:W-:Y:S01]  /*c6330*/  PRMT R8, R60, 0x7773, RZ ;  /* 0x000077733c087816 */ /* 0x000fe200000000ff */
[----:B------:R-:W1:Y:S01]  /*c6340*/  LDCU UR7, c[0x0][0x398] ;  /* 0x00007300ff0777ac */ /* 0x000e620008000800 */
[----:B------:R0:W-:Y:S04]  /*c6350*/  @P2 STG.E.U8 desc[UR38][R14.64], R3 ;  /* 0x000000030e002986 */ /* 0x0001e8000c101126 */
[----:B------:R-:W-:Y:S04]  /*c6360*/  @P6 STG.E.U8 desc[UR38][R10.64], R4 ;  /* 0x000000040a006986 */ /* 0x000fe8000c101126 */
[----:B------:R0:W-:Y:S04]  /*c6370*/  @P4 STG.E.U8 desc[UR38][R50.64], R5 ;  /* 0x0000000532004986 */ /* 0x0001e8000c101126 */
[----:B------:R-:W2:Y:S01]  /*c6380*/  LDL.LU R60, [R1+0x3788] ;  /* 0x00378800013c7983 */ /* 0x000ea20000300800 */
[----:B------:R-:W-:-:S03]  /*c6390*/  ISETP.LT.AND P4, PT, R61, UR10, !P0 ;  /* 0x0000000a3d007c0c */ /* 0x000fc6000c781270 */
[----:B------:R-:W2:Y:S01]  /*c63a0*/  LDL.LU R61, [R1+0x3784] ;  /* 0x00378400013d7983 */ /* 0x000ea20000300800 */
[----:B------:R-:W-:Y:S02]  /*c63b0*/  ISETP.LT.AND P1, PT, R40, UR11, !P3 ;  /* 0x0000000b28007c0c */ /* 0x000fe4000df21270 */
[----:B------:R-:W-:Y:S02]  /*c63c0*/  ISETP.LT.AND P2, PT, R56, UR5, !P3 ;  /* 0x0000000538007c0c */ /* 0x000fe4000df41270 */
[----:B------:R-:W-:Y:S01]  /*c63d0*/  ISETP.LT.AND P6, PT, R41, UR6, !P3 ;  /* 0x0000000629007c0c */ /* 0x000fe2000dfc1270 */
[----:B------:R-:W1:Y:S01]  /*c63e0*/  LDCU UR5, c[0x0][0x398] ;  /* 0x00007300ff0577ac */ /* 0x000e620008000800 */
[----:B------:R-:W1:Y:S07]  /*c63f0*/  LDCU UR6, c[0x0][0x398] ;  /* 0x00007300ff0677ac */ /* 0x000e6e0008000800 */
[----:B------:R-:W-:Y:S01]  /*c6400*/  @P1 STG.E.U8 desc[UR38][R12.64], R8 ;  /* 0x000000080c001986 */ /* 0x000fe2000c101126 */
[----:B------:R-:W-:Y:S01]  /*c6410*/  ISETP.LT.AND P1, PT, R46, UR9, !P3 ;  /* 0x000000092e007c0c */ /* 0x000fe2000df21270 */
[----:B------:R-:W2:Y:S01]  /*c6420*/  LDCU UR9, c[0x0][0x398] ;  /* 0x00007300ff0977ac */ /* 0x000ea20008000800 */
[----:B0-----:R-:W-:-:S02]  /*c6430*/  ISETP.LT.AND P3, PT, R43, UR4, !P3 ;  /* 0x000000042b007c0c */ /* 0x001fc4000df61270 */
[C---:B------:R-:W-:Y:S02]  /*c6440*/  PRMT R0, R57.reuse, 0x7770, RZ ;  /* 0x0000777039007816 */ /* 0x040fe400000000ff */
[C---:B------:R-:W-:Y:S02]  /*c6450*/  PRMT R2, R57.reuse, 0x7771, RZ ;  /* 0x0000777139027816 */ /* 0x040fe400000000ff */
[C---:B------:R-:W-:Y:S02]  /*c6460*/  PRMT R3, R57.reuse, 0x7772, RZ ;  /* 0x0000777239037816 */ /* 0x040fe400000000ff */
[----:B------:R-:W-:Y:S01]  /*c6470*/  PRMT R5, R57, 0x7773, RZ ;  /* 0x0000777339057816 */ /* 0x000fe200000000ff */
[----:B----4-:R0:W-:Y:S04]  /*c6480*/  @P2 STG.E.U8 desc[UR38][R48.64], R0 ;  /* 0x0000000030002986 */ /* 0x0101e8000c101126 */
[----:B---3--:R3:W-:Y:S01]  /*c6490*/  @P6 STG.E.U8 desc[UR38][R58.64], R2 ;  /* 0x000000023a006986 */ /* 0x0087e2000c101126 */
[----:B-1----:R-:W-:-:S03]  /*c64a0*/  ISETP.LT.AND P2, PT, R54, UR7, !P0 ;  /* 0x0000000736007c0c */ /* 0x002fc6000c741270 */
[----:B------:R1:W-:Y:S01]  /*c64b0*/  @P1 STG.E.U8 desc[UR38][R52.64], R3 ;  /* 0x0000000334001986 */ /* 0x0003e2000c101126 */
[----:B------:R-:W-:Y:S02]  /*c64c0*/  ISETP.LT.AND P6, PT, R40, UR8, !P0 ;  /* 0x0000000828007c0c */ /* 0x000fe4000c7c1270 */
[----:B------:R-:W-:Y:S02]  /*c64d0*/  ISETP.LT.AND P1, PT, R56, UR5, !P0 ;  /* 0x0000000538007c0c */ /* 0x000fe4000c721270 */
[C---:B--2---:R-:W-:Y:S02]  /*c64e0*/  PRMT R4, R47.reuse, 0x7770, RZ ;  /* 0x000077702f047816 */ /* 0x044fe400000000ff */
[C---:B0-----:R-:W-:Y:S02]  /*c64f0*/  PRMT R0, R47.reuse, 0x7771, RZ ;  /* 0x000077712f007816 */ /* 0x041fe400000000ff */
[C---:B---3--:R-:W-:Y:S02]  /*c6500*/  PRMT R2, R47.reuse, 0x7772, RZ ;  /* 0x000077722f027816 */ /* 0x048fe400000000ff */
[----:B------:R-:W-:Y:S01]  /*c6510*/  PRMT R6, R47, 0x7773, RZ ;  /* 0x000077732f067816 */ /* 0x000fe200000000ff */
[----:B------:R-:W-:Y:S04]  /*c6520*/  @P3 STG.E.U8 desc[UR38][R60.64], R5 ;  /* 0x000000053c003986 */ /* 0x000fe8000c101126 */
[----:B------:R0:W-:Y:S01]  /*c6530*/  @P5 STG.E.U8 desc[UR38][R44.64], R4 ;  /* 0x000000042c005986 */ /* 0x0001e2000c101126 */
[----:B------:R-:W-:-:S02]  /*c6540*/  ISETP.LT.AND P3, PT, R41, UR6, !P0 ;  /* 0x0000000629007c0c */ /* 0x000fc4000c761270 */
[----:B------:R-:W-:Y:S01]  /*c6550*/  ISETP.LT.AND P5, PT, R46, UR9, !P0 ;  /* 0x000000092e007c0c */ /* 0x000fe2000c7a1270 */
[----:B------:R-:W2:Y:S04]  /*c6560*/  LDL.LU.64 R58, [R1+0x410] ;  /* 0x00041000013a7983 */ /* 0x000ea80000300a00 */
[----:B-1----:R-:W3:Y:S04]  /*c6570*/  LDL.LU.64 R52, [R1+0x3f8] ;  /* 0x0003f80001347983 */ /* 0x002ee80000300a00 */
[----:B------:R-:W4:Y:S04]  /*c6580*/  LDL.LU.64 R40, [R1+0x398] ;  /* 0x0003980001287983 */ /* 0x000f280000300a00 */
[----:B------:R-:W4:Y:S04]  /*c6590*/  LDL.LU.64 R56, [R1+0x388] ;  /* 0x0003880001387983 */ /* 0x000f280000300a00 */
[----:B0-----:R-:W4:Y:S04]  /*c65a0*/  LDL.LU.64 R44, [R1+0x378] ;  /* 0x00037800012c7983 */ /* 0x001f280000300a00 */
[----:B------:R-:W4:Y:S01]  /*c65b0*/  LDL.LU.64 R46, [R1+0x368] ;  /* 0x00036800012e7983 */ /* 0x000f220000300a00 */
[----:B------:R-:W-:-:S02]  /*c65c0*/  ISETP.LT.AND P0, PT, R43, UR9, !P0 ;  /* 0x000000092b007c0c */ /* 0x000fc4000c701270 */
[C---:B------:R-:W-:Y:S02]  /*c65d0*/  PRMT R3, R7.reuse, 0x7770, RZ ;  /* 0x0000777007037816 */ /* 0x040fe400000000ff */
[C---:B------:R-:W-:Y:S02]  /*c65e0*/  PRMT R4, R7.reuse, 0x7771, RZ ;  /* 0x0000777107047816 */ /* 0x040fe400000000ff */
[C---:B------:R-:W-:Y:S02]  /*c65f0*/  PRMT R5, R7.reuse, 0x7772, RZ ;  /* 0x0000777207057816 */ /* 0x040fe400000000ff */
[----:B------:R-:W-:Y:S01]  /*c6600*/  PRMT R7, R7, 0x7773, RZ ;  /* 0x0000777307077816 */ /* 0x000fe200000000ff */
[----:B--2---:R0:W-:Y:S04]  /*c6610*/  @P4 STG.E.U8 desc[UR38][R58.64], R0 ;  /* 0x000000003a004986 */ /* 0x0041e8000c101126 */
[----:B---3--:R0:W-:Y:S04]  /*c6620*/  @P2 STG.E.U8 desc[UR38][R52.64], R2 ;  /* 0x0000000234002986 */ /* 0x0081e8000c101126 */
[----:B----4-:R0:W-:Y:S04]  /*c6630*/  @P6 STG.E.U8 desc[UR38][R40.64], R6 ;  /* 0x0000000628006986 */ /* 0x0101e8000c101126 */
[----:B------:R0:W-:Y:S04]  /*c6640*/  @P1 STG.E.U8 desc[UR38][R56.64], R3 ;  /* 0x0000000338001986 */ /* 0x0001e8000c101126 */
[----:B------:R0:W-:Y:S04]  /*c6650*/  @P3 STG.E.U8 desc[UR38][R44.64], R4 ;  /* 0x000000042c003986 */ /* 0x0001e8000c101126 */
[----:B------:R0:W-:Y:S01]  /*c6660*/  @P5 STG.E.U8 desc[UR38][R46.64], R5 ;  /* 0x000000052e005986 */ /* 0x0001e2000c101126 */
[----:B------:R-:W-:Y:S05]  /*c6670*/  @!P0 EXIT ;  /* 0x000000000000894d */ /* 0x000fea0003800000 */
[----:B0-----:R-:W2:Y:S04]  /*c6680*/  LDL.LU.64 R46, [R1+0x360] ;  /* 0x00036000012e7983 */ /* 0x001ea80000300a00 */
[----:B--2---:R-:W-:Y:S01]  /*c6690*/  STG.E.U8 desc[UR38][R46.64], R7 ;  /* 0x000000072e007986 */ /* 0x004fe2000c101126 */
[----:B------:R-:W-:Y:S05]  /*c66a0*/  EXIT ;  /* 0x000000000000794d */ /* 0x000fea0003800000 */
.L_x_2:
[----:B------:R-:W-:-:S00]  /*c66b0*/  BRA `(.L_x_2) ;  /* 0xfffffffc00fc7947 */ /* 0x000fc0000383ffff */
[----:B------:R-:W-:-:S00]  /*c66c0*/  NOP ;  /* 0x0000000000007918 */ /* 0x000fc00000000000 */
        /* <DEDUP_REMOVED lines=11> */
.L_x_3:


//--------------------- .nv.shared.matmul_kernel  --------------------------
	.section	.nv.shared.matmul_kernel,"aw",@nobits
	.sectionflags	@""
	.align	16
	.zero		1024


//--------------------- .nv.shared.reserved.0     --------------------------
	.section	.nv.shared.reserved.0,"aw",@nobits
	.weak		__nv_reservedSMEM_offset_0_alias
	.size		__nv_reservedSMEM_offset_0_alias, 0, 64
	.other		__nv_reservedSMEM_offset_0_alias,@"STO_CUDA_RESERVED_SHARED STV_DEFAULT"
__nv_reservedSMEM_offset_0_alias:
	.zero		0
	.zero		64


//--------------------- .nv.constant0.matmul_kernel --------------------------
	.section	.nv.constant0.matmul_kernel,"a",@progbits
	.sectionflags	@""
	.align	4
.nv.constant0.matmul_kernel:
	.zero		976


//--------------------- SYMBOLS --------------------------

	.type		.nv.reservedSmem.offset0,@object
	.size		.nv.reservedSmem.offset0,0x4
	.type		.nv.reservedSmem.cap,@object
	.size		.nv.reservedSmem.cap,0x4
